	.target	sm_100a

	.elftype	@"ET_EXEC"


//--------------------- .note.nv.tkinfo           --------------------------
	.section	.note.nv.tkinfo,"",@"SHT_NOTE"
	.sectionflags	@"SHF_NOTE_NV_TKINFO"
	.tkinfo
        /*0018*/ 	.word	0x00000002
        /*0030*/ 	.string	""
        /*0030*/ 	.string	"ptxas"
        /*0030*/ 	.string	"Cuda compilation tools, release 13.0, V13.0.88"
        /*0030*/ 	.string	"Build cuda_13.0.r13.0/compiler.36424714_0"
        /*0030*/ 	.string	"-arch sm_100a -m 64 "



//--------------------- .note.nv.cuinfo           --------------------------
	.section	.note.nv.cuinfo,"",@"SHT_NOTE"
	.sectionflags	@"SHF_NOTE_NV_CUINFO"
        /*0018*/ 	.short	0x0002
        /*001a*/ 	.short	0x0064
        /*001c*/ 	.short	0x0082
	.zero		2


//--------------------- .nv.info                  --------------------------
	.section	.nv.info,"",@"SHT_CUDA_INFO"
	.align	4


	//----- nvinfo : EIATTR_REGCOUNT
	.align		4
        /*0000*/ 	.byte	0x04, 0x2f
        /*0002*/ 	.short	(.L_19 - .L_18)
	.align		4
.L_18:
        /*0004*/ 	.word	index@(_ZN7cutlass13device_kernelINS_4gemm6kernel13GemmUniversalIN4cute5tupleIJiiiiEEENS1_10collective13CollectiveMmaINS1_46MainloopSm100TmaUmmaWarpSpecializedBlockScaledILi6ELi2ELi2ENS5_IJNS4_1CILi2EEENSA_ILi4EEENSA_ILi1EEEEEEEENS5_IJNSA_ILi128EEESG_SG_EEENS5_IJNS_12float_e5m2_tENS_13float_ue8m0_tEEEENS5_IJNS5_IJlSD_lEEENS4_6LayoutINS5_IJNS5_IJNS5_IJNSA_ILi32EEESC_EEEiEEESP_NS5_IJSD_iEEEEEENS5_IJNS5_IJNS5_IJNSA_ILi16EEESC_EEEiEEENS5_IJNS5_IJNSA_ILi0EEESD_EEENSA_ILi512EEEEEENS5_IJSV_iEEEEEEEEEEESK_S12_NS4_8TiledMMAINS4_8MMA_AtomIJNS4_21SM100_MMA_MXF8F6F4_SSISI_SI_fSJ_Li128ELi128ELNS4_4UMMA5MajorE0ELS17_0ELNS16_7ScaleInE0ELS18_0EEEEEENSM_INS5_IJSD_SD_SD_EEENS5_IJSV_SV_SV_EEEEENS5_IJNS4_10UnderscoreES1E_S1E_EEEEENS5_IJNS4_23SM90_TMA_LOAD_MULTICASTES1H_EEENS5_IJNS4_14ComposedLayoutINS4_7SwizzleILi3ELi4ELi3EEENS4_18smem_ptr_flag_bitsILi8EEENSM_INS5_IJNSA_ILi8EEESG_EEENS5_IJSG_SD_EEEEEEENSM_INS5_IJNS5_IJNS5_IJSO_SD_EEENS5_IJSN_SD_EEEEEESD_NS5_IJSC_SD_EEEEEENS5_IJNS5_IJNS5_IJST_SX_EEESW_EEESV_NS5_IJSD_SX_EEEEEEEEEEEvNS4_8identityES1I_S23_vS24_EENS_8epilogue10collective18CollectiveEpilogueINS26_23Sm100TmaWarpSpecializedILi4ELi2ELi16ELb1ELb0EEEJNS5_IJNSA_ILi64EEESG_SG_EEENS5_IJNSM_IS2B_SD_EENSM_INS5_IJSS_SB_EEENS5_IJSD_S2B_EEEEEEEENS_10bfloat16_tESL_S2I_SL_NS26_6fusion15FusionCallbacksIS2A_NS2J_17LinearCombinationIS2I_fS2I_fLNS_15FloatRoundStyleE2EEES2C_S2H_JEEENS4_5SM1004TMEM4LOAD26SM100_TMEM_LOAD_32dp32b16xENS4_13SM90_TMA_LOADENS1J_INS1K_ILi1ELi4ELi3EEENS1M_ILi16EEENSM_INS5_IJS1O_SS_EEENS5_IJSS_SD_EEEEEEENS4_39AutoVectorizingCopyWithAssumedAlignmentILi128EEENS4_14SM90_TMA_STOREES2Z_S31_S31_EEEvvEEEEvNT_6ParamsE)
        /*0008*/ 	.word	0x0000007e


	//----- nvinfo : EIATTR_FRAME_SIZE
	.align		4
.L_19:
        /*000c*/ 	.byte	0x04, 0x11
        /*000e*/ 	.short	(.L_21 - .L_20)
	.align		4
.L_20:
        /*0010*/ 	.word	index@($__internal_2_$__cuda_sm10x_tcgen05_guardrail_trap_unallocated_columns_being_dealloced)
        /*0014*/ 	.word	0x00000000


	//----- nvinfo : EIATTR_FRAME_SIZE
	.align		4
.L_21:
        /*0018*/ 	.byte	0x04, 0x11
        /*001a*/ 	.short	(.L_23 - .L_22)
	.align		4
.L_22:
        /*001c*/ 	.word	index@($__internal_1_$__cuda_sm10x_tcgen05_guardrail_trap_phase_invalid_during_alloc)
        /*0020*/ 	.word	0x00000000


	//----- nvinfo : EIATTR_FRAME_SIZE
	.align		4
.L_23:
        /*0024*/ 	.byte	0x04, 0x11
        /*0026*/ 	.short	(.L_25 - .L_24)
	.align		4
.L_24:
        /*0028*/ 	.word	index@($__internal_0_$__cuda_sm10x_tcgen05_guardrail_trap_col_being_dealloced_not_returned_by_alloc)
        /*002c*/ 	.word	0x00000000


	//----- nvinfo : EIATTR_FRAME_SIZE
	.align		4
.L_25:
        /*0030*/ 	.byte	0x04, 0x11
        /*0032*/ 	.short	(.L_27 - .L_26)
	.align		4
.L_26:
        /*0034*/ 	.word	index@(_ZN7cutlass13device_kernelINS_4gemm6kernel13GemmUniversalIN4cute5tupleIJiiiiEEENS1_10collective13CollectiveMmaINS1_46MainloopSm100TmaUmmaWarpSpecializedBlockScaledILi6ELi2ELi2ENS5_IJNS4_1CILi2EEENSA_ILi4EEENSA_ILi1EEEEEEEENS5_IJNSA_ILi128EEESG_SG_EEENS5_IJNS_12float_e5m2_tENS_13float_ue8m0_tEEEENS5_IJNS5_IJlSD_lEEENS4_6LayoutINS5_IJNS5_IJNS5_IJNSA_ILi32EEESC_EEEiEEESP_NS5_IJSD_iEEEEEENS5_IJNS5_IJNS5_IJNSA_ILi16EEESC_EEEiEEENS5_IJNS5_IJNSA_ILi0EEESD_EEENSA_ILi512EEEEEENS5_IJSV_iEEEEEEEEEEESK_S12_NS4_8TiledMMAINS4_8MMA_AtomIJNS4_21SM100_MMA_MXF8F6F4_SSISI_SI_fSJ_Li128ELi128ELNS4_4UMMA5MajorE0ELS17_0ELNS16_7ScaleInE0ELS18_0EEEEEENSM_INS5_IJSD_SD_SD_EEENS5_IJSV_SV_SV_EEEEENS5_IJNS4_10UnderscoreES1E_S1E_EEEEENS5_IJNS4_23SM90_TMA_LOAD_MULTICASTES1H_EEENS5_IJNS4_14ComposedLayoutINS4_7SwizzleILi3ELi4ELi3EEENS4_18smem_ptr_flag_bitsILi8EEENSM_INS5_IJNSA_ILi8EEESG_EEENS5_IJSG_SD_EEEEEEENSM_INS5_IJNS5_IJNS5_IJSO_SD_EEENS5_IJSN_SD_EEEEEESD_NS5_IJSC_SD_EEEEEENS5_IJNS5_IJNS5_IJST_SX_EEESW_EEESV_NS5_IJSD_SX_EEEEEEEEEEEvNS4_8identityES1I_S23_vS24_EENS_8epilogue10collective18CollectiveEpilogueINS26_23Sm100TmaWarpSpecializedILi4ELi2ELi16ELb1ELb0EEEJNS5_IJNSA_ILi64EEESG_SG_EEENS5_IJNSM_IS2B_SD_EENSM_INS5_IJSS_SB_EEENS5_IJSD_S2B_EEEEEEEENS_10bfloat16_tESL_S2I_SL_NS26_6fusion15FusionCallbacksIS2A_NS2J_17LinearCombinationIS2I_fS2I_fLNS_15FloatRoundStyleE2EEES2C_S2H_JEEENS4_5SM1004TMEM4LOAD26SM100_TMEM_LOAD_32dp32b16xENS4_13SM90_TMA_LOADENS1J_INS1K_ILi1ELi4ELi3EEENS1M_ILi16EEENSM_INS5_IJS1O_SS_EEENS5_IJSS_SD_EEEEEEENS4_39AutoVectorizingCopyWithAssumedAlignmentILi128EEENS4_14SM90_TMA_STOREES2Z_S31_S31_EEEvvEEEEvNT_6ParamsE)
        /*0038*/ 	.word	0x00000000


	//----- nvinfo : EIATTR_MIN_STACK_SIZE
	.align		4
.L_27:
        /*003c*/ 	.byte	0x04, 0x12
        /*003e*/ 	.short	(.L_29 - .L_28)
	.align		4
.L_28:
        /*0040*/ 	.word	index@(_ZN7cutlass13device_kernelINS_4gemm6kernel13GemmUniversalIN4cute5tupleIJiiiiEEENS1_10collective13CollectiveMmaINS1_46MainloopSm100TmaUmmaWarpSpecializedBlockScaledILi6ELi2ELi2ENS5_IJNS4_1CILi2EEENSA_ILi4EEENSA_ILi1EEEEEEEENS5_IJNSA_ILi128EEESG_SG_EEENS5_IJNS_12float_e5m2_tENS_13float_ue8m0_tEEEENS5_IJNS5_IJlSD_lEEENS4_6LayoutINS5_IJNS5_IJNS5_IJNSA_ILi32EEESC_EEEiEEESP_NS5_IJSD_iEEEEEENS5_IJNS5_IJNS5_IJNSA_ILi16EEESC_EEEiEEENS5_IJNS5_IJNSA_ILi0EEESD_EEENSA_ILi512EEEEEENS5_IJSV_iEEEEEEEEEEESK_S12_NS4_8TiledMMAINS4_8MMA_AtomIJNS4_21SM100_MMA_MXF8F6F4_SSISI_SI_fSJ_Li128ELi128ELNS4_4UMMA5MajorE0ELS17_0ELNS16_7ScaleInE0ELS18_0EEEEEENSM_INS5_IJSD_SD_SD_EEENS5_IJSV_SV_SV_EEEEENS5_IJNS4_10UnderscoreES1E_S1E_EEEEENS5_IJNS4_23SM90_TMA_LOAD_MULTICASTES1H_EEENS5_IJNS4_14ComposedLayoutINS4_7SwizzleILi3ELi4ELi3EEENS4_18smem_ptr_flag_bitsILi8EEENSM_INS5_IJNSA_ILi8EEESG_EEENS5_IJSG_SD_EEEEEEENSM_INS5_IJNS5_IJNS5_IJSO_SD_EEENS5_IJSN_SD_EEEEEESD_NS5_IJSC_SD_EEEEEENS5_IJNS5_IJNS5_IJST_SX_EEESW_EEESV_NS5_IJSD_SX_EEEEEEEEEEEvNS4_8identityES1I_S23_vS24_EENS_8epilogue10collective18CollectiveEpilogueINS26_23Sm100TmaWarpSpecializedILi4ELi2ELi16ELb1ELb0EEEJNS5_IJNSA_ILi64EEESG_SG_EEENS5_IJNSM_IS2B_SD_EENSM_INS5_IJSS_SB_EEENS5_IJSD_S2B_EEEEEEEENS_10bfloat16_tESL_S2I_SL_NS26_6fusion15FusionCallbacksIS2A_NS2J_17LinearCombinationIS2I_fS2I_fLNS_15FloatRoundStyleE2EEES2C_S2H_JEEENS4_5SM1004TMEM4LOAD26SM100_TMEM_LOAD_32dp32b16xENS4_13SM90_TMA_LOADENS1J_INS1K_ILi1ELi4ELi3EEENS1M_ILi16EEENSM_INS5_IJS1O_SS_EEENS5_IJSS_SD_EEEEEEENS4_39AutoVectorizingCopyWithAssumedAlignmentILi128EEENS4_14SM90_TMA_STOREES2Z_S31_S31_EEEvvEEEEvNT_6ParamsE)
        /*0044*/ 	.word	0x00000000
.L_29:


//--------------------- .nv.compat                --------------------------
	.section	.nv.compat,"",@"SHT_CUDA_COMPAT_INFO"
	.align	4
        /*0000*/ 	.byte	0x02, 0x09, 0x01, 0x00, 0x02, 0x02, 0x02, 0x00, 0x02, 0x05, 0x05, 0x00, 0x03, 0x07, 0x01, 0x01
        /*0010*/ 	.byte	0x02, 0x03, 0x01, 0x00, 0x02, 0x06, 0x01, 0x00, 0x04, 0x0b, 0x08, 0x00, 0x09, 0x00, 0x00, 0x00
        /*0020*/ 	.byte	0x00, 0x00, 0x00, 0x00


//--------------------- .nv.info._ZN7cutlass13device_kernelINS_4gemm6kernel13GemmUniversalIN4cute5tupleIJiiiiEEENS1_10collective13CollectiveMmaINS1_46MainloopSm100TmaUmmaWarpSpecializedBlockScaledILi6ELi2ELi2ENS5_IJNS4_1CILi2EEENSA_ILi4EEENSA_ILi1EEEEEEEENS5_IJNSA_ILi128EEESG_SG_EEENS5_IJNS_12float_e5m2_tENS_13float_ue8m0_tEEEENS5_IJNS5_IJlSD_lEEENS4_6LayoutINS5_IJNS5_IJNS5_IJNSA_ILi32EEESC_EEEiEEESP_NS5_IJSD_iEEEEEENS5_IJNS5_IJNS5_IJNSA_ILi16EEESC_EEEiEEENS5_IJNS5_IJNSA_ILi0EEESD_EEENSA_ILi512EEEEEENS5_IJSV_iEEEEEEEEEEESK_S12_NS4_8TiledMMAINS4_8MMA_AtomIJNS4_21SM100_MMA_MXF8F6F4_SSISI_SI_fSJ_Li128ELi128ELNS4_4UMMA5MajorE0ELS17_0ELNS16_7ScaleInE0ELS18_0EEEEEENSM_INS5_IJSD_SD_SD_EEENS5_IJSV_SV_SV_EEEEENS5_IJNS4_10UnderscoreES1E_S1E_EEEEENS5_IJNS4_23SM90_TMA_LOAD_MULTICASTES1H_EEENS5_IJNS4_14ComposedLayoutINS4_7SwizzleILi3ELi4ELi3EEENS4_18smem_ptr_flag_bitsILi8EEENSM_INS5_IJNSA_ILi8EEESG_EEENS5_IJSG_SD_EEEEEEENSM_INS5_IJNS5_IJNS5_IJSO_SD_EEENS5_IJSN_SD_EEEEEESD_NS5_IJSC_SD_EEEEEENS5_IJNS5_IJNS5_IJST_SX_EEESW_EEESV_NS5_IJSD_SX_EEEEEEEEEEEvNS4_8identityES1I_S23_vS24_EENS_8epilogue10collective18CollectiveEpilogueINS26_23Sm100TmaWarpSpecializedILi4ELi2ELi16ELb1ELb0EEEJNS5_IJNSA_ILi64EEESG_SG_EEENS5_IJNSM_IS2B_SD_EENSM_INS5_IJSS_SB_EEENS5_IJSD_S2B_EEEEEEEENS_10bfloat16_tESL_S2I_SL_NS26_6fusion15FusionCallbacksIS2A_NS2J_17LinearCombinationIS2I_fS2I_fLNS_15FloatRoundStyleE2EEES2C_S2H_JEEENS4_5SM1004TMEM4LOAD26SM100_TMEM_LOAD_32dp32b16xENS4_13SM90_TMA_LOADENS1J_INS1K_ILi1ELi4ELi3EEENS1M_ILi16EEENSM_INS5_IJS1O_SS_EEENS5_IJSS_SD_EEEEEEENS4_39AutoVectorizingCopyWithAssumedAlignmentILi128EEENS4_14SM90_TMA_STOREES2Z_S31_S31_EEEvvEEEEvNT_6ParamsE --------------------------
	.section	.nv.info._ZN7cutlass13device_kernelINS_4gemm6kernel13GemmUniversalIN4cute5tupleIJiiiiEEENS1_10collective13CollectiveMmaINS1_46MainloopSm100TmaUmmaWarpSpecializedBlockScaledILi6ELi2ELi2ENS5_IJNS4_1CILi2EEENSA_ILi4EEENSA_ILi1EEEEEEEENS5_IJNSA_ILi128EEESG_SG_EEENS5_IJNS_12float_e5m2_tENS_13float_ue8m0_tEEEENS5_IJNS5_IJlSD_lEEENS4_6LayoutINS5_IJNS5_IJNS5_IJNSA_ILi32EEESC_EEEiEEESP_NS5_IJSD_iEEEEEENS5_IJNS5_IJNS5_IJNSA_ILi16EEESC_EEEiEEENS5_IJNS5_IJNSA_ILi0EEESD_EEENSA_ILi512EEEEEENS5_IJSV_iEEEEEEEEEEESK_S12_NS4_8TiledMMAINS4_8MMA_AtomIJNS4_21SM100_MMA_MXF8F6F4_SSISI_SI_fSJ_Li128ELi128ELNS4_4UMMA5MajorE0ELS17_0ELNS16_7ScaleInE0ELS18_0EEEEEENSM_INS5_IJSD_SD_SD_EEENS5_IJSV_SV_SV_EEEEENS5_IJNS4_10UnderscoreES1E_S1E_EEEEENS5_IJNS4_23SM90_TMA_LOAD_MULTICASTES1H_EEENS5_IJNS4_14ComposedLayoutINS4_7SwizzleILi3ELi4ELi3EEENS4_18smem_ptr_flag_bitsILi8EEENSM_INS5_IJNSA_ILi8EEESG_EEENS5_IJSG_SD_EEEEEEENSM_INS5_IJNS5_IJNS5_IJSO_SD_EEENS5_IJSN_SD_EEEEEESD_NS5_IJSC_SD_EEEEEENS5_IJNS5_IJNS5_IJST_SX_EEESW_EEESV_NS5_IJSD_SX_EEEEEEEEEEEvNS4_8identityES1I_S23_vS24_EENS_8epilogue10collective18CollectiveEpilogueINS26_23Sm100TmaWarpSpecializedILi4ELi2ELi16ELb1ELb0EEEJNS5_IJNSA_ILi64EEESG_SG_EEENS5_IJNSM_IS2B_SD_EENSM_INS5_IJSS_SB_EEENS5_IJSD_S2B_EEEEEEEENS_10bfloat16_tESL_S2I_SL_NS26_6fusion15FusionCallbacksIS2A_NS2J_17LinearCombinationIS2I_fS2I_fLNS_15FloatRoundStyleE2EEES2C_S2H_JEEENS4_5SM1004TMEM4LOAD26SM100_TMEM_LOAD_32dp32b16xENS4_13SM90_TMA_LOADENS1J_INS1K_ILi1ELi4ELi3EEENS1M_ILi16EEENSM_INS5_IJS1O_SS_EEENS5_IJSS_SD_EEEEEEENS4_39AutoVectorizingCopyWithAssumedAlignmentILi128EEENS4_14SM90_TMA_STOREES2Z_S31_S31_EEEvvEEEEvNT_6ParamsE,"",@"SHT_CUDA_INFO"
	.sectionflags	@""
	.align	4


	//----- nvinfo : EIATTR_CUDA_API_VERSION
	.align		4
        /*0000*/ 	.byte	0x04, 0x37
        /*0002*/ 	.short	(.L_31 - .L_30)
.L_30:
        /*0004*/ 	.word	0x00000082


	//----- nvinfo : EIATTR_KPARAM_INFO
	.align		4
.L_31:
        /*0008*/ 	.byte	0x04, 0x17
        /*000a*/ 	.short	(.L_33 - .L_32)
.L_32:
        /*000c*/ 	.word	0x00000000
        /*0010*/ 	.short	0x0000
        /*0012*/ 	.short	0x0000
        /*0014*/ 	.byte	0x00, 0xf0, 0x01, 0x30


	//----- nvinfo : EIATTR_AT_ENTRY_FRAGMENTS
	.align		4
.L_33:
        /*0018*/ 	.byte	0x04, 0x4f
        /*001a*/ 	.short	(.L_35 - .L_34)


	//   ....[0]....
.L_34:
        /*001c*/ 	.word	0x00000006


	//----- nvinfo : EIATTR_RESERVED_SMEM_USED
	.align		4
.L_35:
        /*0020*/ 	.byte	0x01, 0x41
	.zero		2


	//----- nvinfo : EIATTR_SPARSE_MMA_MASK
	.align		4
        /*0024*/ 	.byte	0x03, 0x50
        /*0026*/ 	.short	0x0000


	//----- nvinfo : EIATTR_TCGEN05_1CTA_USED
	.align		4
        /*0028*/ 	.byte	0x01, 0x51
	.zero		2


	//----- nvinfo : EIATTR_MAXREG_COUNT
	.align		4
        /*002c*/ 	.byte	0x03, 0x1b
        /*002e*/ 	.short	0x00ff


	//----- nvinfo : EIATTR_NUM_BARRIERS
	.align		4
        /*0030*/ 	.byte	0x02, 0x4c
        /*0032*/ 	.byte	0x07
	.zero		1


	//----- nvinfo : EIATTR_EXTERNS
	.align		4
        /*0034*/ 	.byte	0x04, 0x0f
        /*0036*/ 	.short	(.L_37 - .L_36)


	//   ....[0]....
	.align		4
.L_36:
        /*0038*/ 	.word	index@(__assertfail)


	//----- nvinfo : EIATTR_MERCURY_ISA_VERSION
	.align		4
.L_37:
        /*003c*/ 	.byte	0x03, 0x5f
        /*003e*/ 	.short	0x0101


	//----- nvinfo : EIATTR_INT_WARP_WIDE_INSTR_OFFSETS
	.align		4
        /*0040*/ 	.byte	0x04, 0x31
        /*0042*/ 	.short	(.L_39 - .L_38)


	//   ....[0]....
.L_38:
        /*0044*/ 	.word	0x00002630


	//   ....[1]....
        /*0048*/ 	.word	0x00004390


	//   ....[2]....
        /*004c*/ 	.word	0x000043c0


	//   ....[3]....
        /*0050*/ 	.word	0x00004410


	//   ....[4]....
        /*0054*/ 	.word	0x00004cc0


	//   ....[5]....
        /*0058*/ 	.word	0x00004ce0


	//   ....[6]....
        /*005c*/ 	.word	0x00004d40


	//   ....[7]....
        /*0060*/ 	.word	0x00004e80


	//   ....[8]....
        /*0064*/ 	.word	0x00004ea0


	//   ....[9]....
        /*0068*/ 	.word	0x00004f60


	//   ....[10]....
        /*006c*/ 	.word	0x00005060


	//   ....[11]....
        /*0070*/ 	.word	0x000050a0


	//   ....[12]....
        /*0074*/ 	.word	0x00005130


	//   ....[13]....
        /*0078*/ 	.word	0x00005230


	//   ....[14]....
        /*007c*/ 	.word	0x00005250


	//   ....[15]....
        /*0080*/ 	.word	0x00005320


	//   ....[16]....
        /*0084*/ 	.word	0x00005420


	//   ....[17]....
        /*0088*/ 	.word	0x00005460


	//   ....[18]....
        /*008c*/ 	.word	0x00005520


	//   ....[19]....
        /*0090*/ 	.word	0x00005600


	//   ....[20]....
        /*0094*/ 	.word	0x00005620


	//   ....[21]....
        /*0098*/ 	.word	0x00005700


	//   ....[22]....
        /*009c*/ 	.word	0x000057e0


	//   ....[23]....
        /*00a0*/ 	.word	0x00005850


	//   ....[24]....
        /*00a4*/ 	.word	0x00005920


	//   ....[25]....
        /*00a8*/ 	.word	0x00005ab0


	//   ....[26]....
        /*00ac*/ 	.word	0x00005ac0


	//   ....[27]....
        /*00b0*/ 	.word	0x00005bd0


	//----- nvinfo : EIATTR_COOP_GROUP_MASK_REGIDS
	.align		4
.L_39:
        /*00b4*/ 	.byte	0x04, 0x29
        /*00b6*/ 	.short	(.L_41 - .L_40)


	//   ....[0]....
.L_40:
        /*00b8*/ 	.word	0xffffffff


	//   ....[1]....
        /*00bc*/ 	.word	0xffffffff


	//   ....[2]....
        /*00c0*/ 	.word	0xffffffff


	//   ....[3]....
        /*00c4*/ 	.word	0xffffffff


	//   ....[4]....
        /*00c8*/ 	.word	0xffffffff


	//   ....[5]....
        /*00cc*/ 	.word	0xffffffff


	//   ....[6]....
        /*00d0*/ 	.word	0xffffffff


	//   ....[7]....
        /*00d4*/ 	.word	0xffffffff


	//   ....[8]....
        /*00d8*/ 	.word	0xffffffff


	//   ....[9]....
        /*00dc*/ 	.word	0xffffffff


	//   ....[10]....
        /*00e0*/ 	.word	0xffffffff


	//   ....[11]....
        /*00e4*/ 	.word	0xffffffff


	//   ....[12]....
        /*00e8*/ 	.word	0xffffffff


	//   ....[13]....
        /*00ec*/ 	.word	0xffffffff


	//----- nvinfo : EIATTR_COOP_GROUP_INSTR_OFFSETS
	.align		4
.L_41:
        /*00f0*/ 	.byte	0x04, 0x28
        /*00f2*/ 	.short	(.L_43 - .L_42)


	//   ....[0]....
.L_42:
        /*00f4*/ 	.word	0x00000090


	//   ....[1]....
        /*00f8*/ 	.word	0x00000530


	//   ....[2]....
        /*00fc*/ 	.word	0x00000720


	//   ....[3]....
        /*0100*/ 	.word	0x000008c0


	//   ....[4]....
        /*0104*/ 	.word	0x000009c0


	//   ....[5]....
        /*0108*/ 	.word	0x00000b30


	//   ....[6]....
        /*010c*/ 	.word	0x00000c90


	//   ....[7]....
        /*0110*/ 	.word	0x00000e40


	//   ....[8]....
        /*0114*/ 	.word	0x00002510


	//   ....[9]....
        /*0118*/ 	.word	0x00003420


	//   ....[10]....
        /*011c*/ 	.word	0x00003630


	//   ....[11]....
        /*0120*/ 	.word	0x00003660


	//   ....[12]....
        /*0124*/ 	.word	0x00004280


	//   ....[13]....
        /*0128*/ 	.word	0x000044b0


	//----- nvinfo : EIATTR_VRC_CTA_INIT_COUNT
	.align		4
.L_43:
        /*012c*/ 	.byte	0x02, 0x4a
        /*012e*/ 	.byte	0x80
	.zero		1


	//----- nvinfo : EIATTR_SYSCALL_OFFSETS
	.align		4
        /*0130*/ 	.byte	0x04, 0x46
        /*0132*/ 	.short	(.L_45 - .L_44)


	//   ....[0]....
.L_44:
        /*0134*/ 	.word	0x000066c0


	//   ....[1]....
        /*0138*/ 	.word	0x000067b0


	//   ....[2]....
        /*013c*/ 	.word	0x00007060


	//   ....[3]....
        /*0140*/ 	.word	0x000071d0


	//   ....[4]....
        /*0144*/ 	.word	0x00007ef0


	//   ....[5]....
        /*0148*/ 	.word	0x00008060


	//   ....[6]....
        /*014c*/ 	.word	0x00008d70


	//   ....[7]....
        /*0150*/ 	.word	0x00008ee0


	//   ....[8]....
        /*0154*/ 	.word	0x00009c20


	//   ....[9]....
        /*0158*/ 	.word	0x00009d90


	//   ....[10]....
        /*015c*/ 	.word	0x0000aae0


	//   ....[11]....
        /*0160*/ 	.word	0x0000ac50


	//   ....[12]....
        /*0164*/ 	.word	0x0000b9b0


	//   ....[13]....
        /*0168*/ 	.word	0x0000bb20


	//   ....[14]....
        /*016c*/ 	.word	0x0000c870


	//   ....[15]....
        /*0170*/ 	.word	0x0000c9e0


	//   ....[16]....
        /*0174*/ 	.word	0x0000d6d0


	//   ....[17]....
        /*0178*/ 	.word	0x0000d840


	//----- nvinfo : EIATTR_MBARRIER_INSTR_OFFSETS
	.align		4
.L_45:
        /*017c*/ 	.byte	0x04, 0x39
        /*017e*/ 	.short	(.L_47 - .L_46)


	//   ....[0]....
.L_46:
        /*0180*/ 	.word	0x00000650
        /*0184*/ 	.word	0x000000ff
        /*0188*/ 	.word	0x00000000
        /*018c*/ 	.short	0x0100
        /*018e*/ 	.byte	0x07
	.zero		1


	//   ....[1]....
        /*0190*/ 	.word	0x00000660
        /*0194*/ 	.word	0x000000ff
        /*0198*/ 	.word	0x00000030
        /*019c*/ 	.short	0x0100
        /*019e*/ 	.byte	0x07
	.zero		1


	//   ....[2]....
        /*01a0*/ 	.word	0x00000670
        /*01a4*/ 	.word	0x000000ff
        /*01a8*/ 	.word	0x00000008
        /*01ac*/ 	.short	0x0100
        /*01ae*/ 	.byte	0x07
	.zero		1


	//   ....[3]....
        /*01b0*/ 	.word	0x00000680
        /*01b4*/ 	.word	0x000000ff
        /*01b8*/ 	.word	0x00000038
        /*01bc*/ 	.short	0x0100
        /*01be*/ 	.byte	0x07
	.zero		1


	//   ....[4]....
        /*01c0*/ 	.word	0x00000690
        /*01c4*/ 	.word	0x000000ff
        /*01c8*/ 	.word	0x00000010
        /*01cc*/ 	.short	0x0100
        /*01ce*/ 	.byte	0x07
	.zero		1


	//   ....[5]....
        /*01d0*/ 	.word	0x000006a0
        /*01d4*/ 	.word	0x000000ff
        /*01d8*/ 	.word	0x00000040
        /*01dc*/ 	.short	0x0100
        /*01de*/ 	.byte	0x07
	.zero		1


	//   ....[6]....
        /*01e0*/ 	.word	0x000006b0
        /*01e4*/ 	.word	0x000000ff
        /*01e8*/ 	.word	0x00000018
        /*01ec*/ 	.short	0x0100
        /*01ee*/ 	.byte	0x07
	.zero		1


	//   ....[7]....
        /*01f0*/ 	.word	0x000006c0
        /*01f4*/ 	.word	0x000000ff
        /*01f8*/ 	.word	0x00000048
        /*01fc*/ 	.short	0x0100
        /*01fe*/ 	.byte	0x07
	.zero		1


	//   ....[8]....
        /*0200*/ 	.word	0x000006d0
        /*0204*/ 	.word	0x000000ff
        /*0208*/ 	.word	0x00000020
        /*020c*/ 	.short	0x0100
        /*020e*/ 	.byte	0x07
	.zero		1


	//   ....[9]....
        /*0210*/ 	.word	0x000006e0
        /*0214*/ 	.word	0x000000ff
        /*0218*/ 	.word	0x00000050
        /*021c*/ 	.short	0x0100
        /*021e*/ 	.byte	0x07
	.zero		1


	//   ....[10]....
        /*0220*/ 	.word	0x000006f0
        /*0224*/ 	.word	0x000000ff
        /*0228*/ 	.word	0x00000028
        /*022c*/ 	.short	0x0100
        /*022e*/ 	.byte	0x07
	.zero		1


	//   ....[11]....
        /*0230*/ 	.word	0x00000700
        /*0234*/ 	.word	0x000000ff
        /*0238*/ 	.word	0x00000058
        /*023c*/ 	.short	0x0100
        /*023e*/ 	.byte	0x07
	.zero		1


	//   ....[12]....
        /*0240*/ 	.word	0x00000830
        /*0244*/ 	.word	0x000000ff
        /*0248*/ 	.word	0x00000060
        /*024c*/ 	.short	0x0100
        /*024e*/ 	.byte	0x07
	.zero		1


	//   ....[13]....
        /*0250*/ 	.word	0x00000840
        /*0254*/ 	.word	0x000000ff
        /*0258*/ 	.word	0x00000080
        /*025c*/ 	.short	0x0100
        /*025e*/ 	.byte	0x07
	.zero		1


	//   ....[14]....
        /*0260*/ 	.word	0x00000850
        /*0264*/ 	.word	0x000000ff
        /*0268*/ 	.word	0x00000068
        /*026c*/ 	.short	0x0100
        /*026e*/ 	.byte	0x07
	.zero		1


	//   ....[15]....
        /*0270*/ 	.word	0x00000860
        /*0274*/ 	.word	0x000000ff
        /*0278*/ 	.word	0x00000088
        /*027c*/ 	.short	0x0100
        /*027e*/ 	.byte	0x07
	.zero		1


	//   ....[16]....
        /*0280*/ 	.word	0x00000870
        /*0284*/ 	.word	0x000000ff
        /*0288*/ 	.word	0x00000070
        /*028c*/ 	.short	0x0100
        /*028e*/ 	.byte	0x07
	.zero		1


	//   ....[17]....
        /*0290*/ 	.word	0x00000880
        /*0294*/ 	.word	0x000000ff
        /*0298*/ 	.word	0x00000090
        /*029c*/ 	.short	0x0100
        /*029e*/ 	.byte	0x07
	.zero		1


	//   ....[18]....
        /*02a0*/ 	.word	0x00000890
        /*02a4*/ 	.word	0x000000ff
        /*02a8*/ 	.word	0x00000078
        /*02ac*/ 	.short	0x0100
        /*02ae*/ 	.byte	0x07
	.zero		1


	//   ....[19]....
        /*02b0*/ 	.word	0x000008a0
        /*02b4*/ 	.word	0x000000ff
        /*02b8*/ 	.word	0x00000098
        /*02bc*/ 	.short	0x0100
        /*02be*/ 	.byte	0x07
	.zero		1


	//   ....[20]....
        /*02c0*/ 	.word	0x00000990
        /*02c4*/ 	.word	0x000000ff
        /*02c8*/ 	.word	0x000000a0
        /*02cc*/ 	.short	0x0100
        /*02ce*/ 	.byte	0x06
	.zero		1


	//   ....[21]....
        /*02d0*/ 	.word	0x000009a0
        /*02d4*/ 	.word	0x000000ff
        /*02d8*/ 	.word	0x000000a8
        /*02dc*/ 	.short	0x0100
        /*02de*/ 	.byte	0x06
	.zero		1


	//   ....[22]....
        /*02e0*/ 	.word	0x00000ae0
        /*02e4*/ 	.word	0x000000ff
        /*02e8*/ 	.word	0x000000b0
        /*02ec*/ 	.short	0x0100
        /*02ee*/ 	.byte	0x06
	.zero		1


	//   ....[23]....
        /*02f0*/ 	.word	0x00000af0
        /*02f4*/ 	.word	0x000000ff
        /*02f8*/ 	.word	0x000000c0
        /*02fc*/ 	.short	0x0100
        /*02fe*/ 	.byte	0x06
	.zero		1


	//   ....[24]....
        /*0300*/ 	.word	0x00000b00
        /*0304*/ 	.word	0x000000ff
        /*0308*/ 	.word	0x000000b8
        /*030c*/ 	.short	0x0100
        /*030e*/ 	.byte	0x06
	.zero		1


	//   ....[25]....
        /*0310*/ 	.word	0x00000b10
        /*0314*/ 	.word	0x000000ff
        /*0318*/ 	.word	0x000000c8
        /*031c*/ 	.short	0x0100
        /*031e*/ 	.byte	0x06
	.zero		1


	//   ....[26]....
        /*0320*/ 	.word	0x00000c40
        /*0324*/ 	.word	0x000000ff
        /*0328*/ 	.word	0x000000d0
        /*032c*/ 	.short	0x0100
        /*032e*/ 	.byte	0x07
	.zero		1


	//   ....[27]....
        /*0330*/ 	.word	0x00000c50
        /*0334*/ 	.word	0x000000ff
        /*0338*/ 	.word	0x000000e0
        /*033c*/ 	.short	0x0100
        /*033e*/ 	.byte	0x07
	.zero		1


	//   ....[28]....
        /*0340*/ 	.word	0x00000c60
        /*0344*/ 	.word	0x000000ff
        /*0348*/ 	.word	0x000000d8
        /*034c*/ 	.short	0x0100
        /*034e*/ 	.byte	0x07
	.zero		1


	//   ....[29]....
        /*0350*/ 	.word	0x00000c70
        /*0354*/ 	.word	0x000000ff
        /*0358*/ 	.word	0x000000e8
        /*035c*/ 	.short	0x0100
        /*035e*/ 	.byte	0x07
	.zero		1


	//   ....[30]....
        /*0360*/ 	.word	0x00000d60
        /*0364*/ 	.word	0x000000ff
        /*0368*/ 	.word	0x000000f0
        /*036c*/ 	.short	0x0100
        /*036e*/ 	.byte	0x06
	.zero		1


	//   ....[31]....
        /*0370*/ 	.word	0x00000d70
        /*0374*/ 	.word	0x000000ff
        /*0378*/ 	.word	0x00000100
        /*037c*/ 	.short	0x0100
        /*037e*/ 	.byte	0x06
	.zero		1


	//   ....[32]....
        /*0380*/ 	.word	0x00000d80
        /*0384*/ 	.word	0x000000ff
        /*0388*/ 	.word	0x000000f8
        /*038c*/ 	.short	0x0100
        /*038e*/ 	.byte	0x06
	.zero		1


	//   ....[33]....
        /*0390*/ 	.word	0x00000d90
        /*0394*/ 	.word	0x000000ff
        /*0398*/ 	.word	0x00000108
        /*039c*/ 	.short	0x0100
        /*039e*/ 	.byte	0x06
	.zero		1


	//   ....[34]....
        /*03a0*/ 	.word	0x00001aa0
        /*03a4*/ 	.word	0x00000002
        /*03a8*/ 	.word	0x00000100
        /*03ac*/ 	.short	0x010a
        /*03ae*/ 	.byte	0xff
	.zero		1


	//   ....[35]....
        /*03b0*/ 	.word	0x00001ad0
        /*03b4*/ 	.word	0x00000002
        /*03b8*/ 	.word	0x000000f0
        /*03bc*/ 	.short	0x0101
        /*03be*/ 	.byte	0xff
	.zero		1


	//   ....[36]....
        /*03c0*/ 	.word	0x00001bb0
        /*03c4*/ 	.word	0x000000ff
        /*03c8*/ 	.word	0x00000030
        /*03cc*/ 	.short	0x010a
        /*03ce*/ 	.byte	0x08
	.zero		1


	//   ....[37]....
        /*03d0*/ 	.word	0x00001c30
        /*03d4*/ 	.word	0x000000ff
        /*03d8*/ 	.word	0x00000030
        /*03dc*/ 	.short	0x010a
        /*03de*/ 	.byte	0x29
	.zero		1


	//   ....[38]....
        /*03e0*/ 	.word	0x00001d70
        /*03e4*/ 	.word	0x000000ff
        /*03e8*/ 	.word	0x00000030
        /*03ec*/ 	.short	0x010a
        /*03ee*/ 	.byte	0x08
	.zero		1


	//   ....[39]....
        /*03f0*/ 	.word	0x00002050
        /*03f4*/ 	.word	0x000000ff
        /*03f8*/ 	.word	0x000000a8
        /*03fc*/ 	.short	0x0101
        /*03fe*/ 	.byte	0x04
	.zero		1


	//   ....[40]....
        /*0400*/ 	.word	0x00002070
        /*0404*/ 	.word	0x000000ff
        /*0408*/ 	.word	0x00000030
        /*040c*/ 	.short	0x010a
        /*040e*/ 	.byte	0x08
	.zero		1


	//   ....[41]....
        /*0410*/ 	.word	0x000020f0
        /*0414*/ 	.word	0x000000ff
        /*0418*/ 	.word	0x00000030
        /*041c*/ 	.short	0x010a
        /*041e*/ 	.byte	0x29
	.zero		1


	//   ....[42]....
        /*0420*/ 	.word	0x00002230
        /*0424*/ 	.word	0x000000ff
        /*0428*/ 	.word	0x00000030
        /*042c*/ 	.short	0x010a
        /*042e*/ 	.byte	0x08
	.zero		1


	//   ....[43]....
        /*0430*/ 	.word	0x00002540
        /*0434*/ 	.word	0x00000002
        /*0438*/ 	.word	0x000000b0
        /*043c*/ 	.short	0x010a
        /*043e*/ 	.byte	0xff
	.zero		1


	//   ....[44]....
        /*0440*/ 	.word	0x00002600
        /*0444*/ 	.word	0x00000002
        /*0448*/ 	.word	0x00000000
        /*044c*/ 	.short	0x0101
        /*044e*/ 	.byte	0xff
	.zero		1


	//   ....[45]....
        /*0450*/ 	.word	0x00002b80
        /*0454*/ 	.word	0x000000ff
        /*0458*/ 	.word	0x00000000
        /*045c*/ 	.short	0x010a
        /*045e*/ 	.byte	0x05
	.zero		1


	//   ....[46]....
        /*0460*/ 	.word	0x00002c10
        /*0464*/ 	.word	0x000000ff
        /*0468*/ 	.word	0x00000000
        /*046c*/ 	.short	0x010a
        /*046e*/ 	.byte	0x05
	.zero		1


	//   ....[47]....
        /*0470*/ 	.word	0x00002ca0
        /*0474*/ 	.word	0x000000ff
        /*0478*/ 	.word	0x00000000
        /*047c*/ 	.short	0x010a
        /*047e*/ 	.byte	0x05
	.zero		1


	//   ....[48]....
        /*0480*/ 	.word	0x00002d30
        /*0484*/ 	.word	0x000000ff
        /*0488*/ 	.word	0x00000000
        /*048c*/ 	.short	0x010a
        /*048e*/ 	.byte	0x05
	.zero		1


	//   ....[49]....
        /*0490*/ 	.word	0x00002dc0
        /*0494*/ 	.word	0x000000ff
        /*0498*/ 	.word	0x00000000
        /*049c*/ 	.short	0x010a
        /*049e*/ 	.byte	0x05
	.zero		1


	//   ....[50]....
        /*04a0*/ 	.word	0x00002e60
        /*04a4*/ 	.word	0x00000000
        /*04a8*/ 	.word	0x00000000
        /*04ac*/ 	.short	0x010a
        /*04ae*/ 	.byte	0xff
	.zero		1


	//   ....[51]....
        /*04b0*/ 	.word	0x00002f80
        /*04b4*/ 	.word	0x00000000
        /*04b8*/ 	.word	0x000000f0
        /*04bc*/ 	.short	0x010a
        /*04be*/ 	.byte	0xff
	.zero		1


	//   ....[52]....
        /*04c0*/ 	.word	0x00002ff0
        /*04c4*/ 	.word	0x00000000
        /*04c8*/ 	.word	0x00000000
        /*04cc*/ 	.short	0x0101
        /*04ce*/ 	.byte	0xff
	.zero		1


	//   ....[53]....
        /*04d0*/ 	.word	0x00003010
        /*04d4*/ 	.word	0x000000ff
        /*04d8*/ 	.word	0x000000c0
        /*04dc*/ 	.short	0x010a
        /*04de*/ 	.byte	0x05
	.zero		1


	//   ....[54]....
        /*04e0*/ 	.word	0x00003130
        /*04e4*/ 	.word	0x00000000
        /*04e8*/ 	.word	0x000000b0
        /*04ec*/ 	.short	0x010a
        /*04ee*/ 	.byte	0xff
	.zero		1


	//   ....[55]....
        /*04f0*/ 	.word	0x00003230
        /*04f4*/ 	.word	0x00000000
        /*04f8*/ 	.word	0x00000000
        /*04fc*/ 	.short	0x0101
        /*04fe*/ 	.byte	0xff
	.zero		1


	//   ....[56]....
        /*0500*/ 	.word	0x000032c0
        /*0504*/ 	.word	0x000000ff
        /*0508*/ 	.word	0x000000c0
        /*050c*/ 	.short	0x0106
        /*050e*/ 	.byte	0x05
	.zero		1


	//   ....[57]....
        /*0510*/ 	.word	0x000032e0
        /*0514*/ 	.word	0x000000ff
        /*0518*/ 	.word	0x000000c0
        /*051c*/ 	.short	0x010a
        /*051e*/ 	.byte	0x05
	.zero		1


	//   ....[58]....
        /*0520*/ 	.word	0x00003370
        /*0524*/ 	.word	0x000000ff
        /*0528*/ 	.word	0x000000c0
        /*052c*/ 	.short	0x0106
        /*052e*/ 	.byte	0x04
	.zero		1


	//   ....[59]....
        /*0530*/ 	.word	0x000033b0
        /*0534*/ 	.word	0x00000000
        /*0538*/ 	.word	0x000000c0
        /*053c*/ 	.short	0x010a
        /*053e*/ 	.byte	0xff
	.zero		1


	//   ....[60]....
        /*0540*/ 	.word	0x00003b80
        /*0544*/ 	.word	0x00000000
        /*0548*/ 	.word	0x000000b0
        /*054c*/ 	.short	0x010a
        /*054e*/ 	.byte	0xff
	.zero		1


	//   ....[61]....
        /*0550*/ 	.word	0x00003c90
        /*0554*/ 	.word	0x00000003
        /*0558*/ 	.word	0x00000000
        /*055c*/ 	.short	0x0101
        /*055e*/ 	.byte	0xff
	.zero		1


	//   ....[62]....
        /*0560*/ 	.word	0x00003ca0
        /*0564*/ 	.word	0x000000ff
        /*0568*/ 	.word	0x00000000
        /*056c*/ 	.short	0x010a
        /*056e*/ 	.byte	0x0e
	.zero		1


	//   ....[63]....
        /*0570*/ 	.word	0x00003cc0
        /*0574*/ 	.word	0x000000ff
        /*0578*/ 	.word	0x000000e0
        /*057c*/ 	.short	0x010a
        /*057e*/ 	.byte	0x0f
	.zero		1


	//   ....[64]....
        /*0580*/ 	.word	0x00003d90
        /*0584*/ 	.word	0x000000ff
        /*0588*/ 	.word	0x00000000
        /*058c*/ 	.short	0x010a
        /*058e*/ 	.byte	0x0e
	.zero		1


	//   ....[65]....
        /*0590*/ 	.word	0x00003ec0
        /*0594*/ 	.word	0x000000ff
        /*0598*/ 	.word	0x00000000
        /*059c*/ 	.short	0x010a
        /*059e*/ 	.byte	0x26
	.zero		1


	//   ....[66]....
        /*05a0*/ 	.word	0x000041d0
        /*05a4*/ 	.word	0x000000ff
        /*05a8*/ 	.word	0x00000000
        /*05ac*/ 	.short	0x010a
        /*05ae*/ 	.byte	0x05
	.zero		1


	//   ....[67]....
        /*05b0*/ 	.word	0x00004260
        /*05b4*/ 	.word	0x000000ff
        /*05b8*/ 	.word	0x00000000
        /*05bc*/ 	.short	0x010a
        /*05be*/ 	.byte	0x06
	.zero		1


	//   ....[68]....
        /*05c0*/ 	.word	0x00004670
        /*05c4*/ 	.word	0x00000000
        /*05c8*/ 	.word	0x000000b0
        /*05cc*/ 	.short	0x010a
        /*05ce*/ 	.byte	0xff
	.zero		1


	//   ....[69]....
        /*05d0*/ 	.word	0x000047b0
        /*05d4*/ 	.word	0x00000000
        /*05d8*/ 	.word	0x00000000
        /*05dc*/ 	.short	0x0101
        /*05de*/ 	.byte	0xff
	.zero		1


	//   ....[70]....
        /*05e0*/ 	.word	0x00004ad0
        /*05e4*/ 	.word	0x000000ff
        /*05e8*/ 	.word	0x000000a8
        /*05ec*/ 	.short	0x010a
        /*05ee*/ 	.byte	0x05
	.zero		1


	//   ....[71]....
        /*05f0*/ 	.word	0x00004c40
        /*05f4*/ 	.word	0x000000ff
        /*05f8*/ 	.word	0x00000080
        /*05fc*/ 	.short	0x010a
        /*05fe*/ 	.byte	0x05
	.zero		1


	//   ....[72]....
        /*0600*/ 	.word	0x00004e30
        /*0604*/ 	.word	0x000000ff
        /*0608*/ 	.word	0x00000060
        /*060c*/ 	.short	0x010b
        /*060e*/ 	.byte	0x05
	.zero		1


	//   ....[73]....
        /*0610*/ 	.word	0x00004e40
        /*0614*/ 	.word	0x000000ff
        /*0618*/ 	.word	0x00000000
        /*061c*/ 	.short	0x0101
        /*061e*/ 	.byte	0x0e
	.zero		1


	//   ....[74]....
        /*0620*/ 	.word	0x00004e50
        /*0624*/ 	.word	0x000000ff
        /*0628*/ 	.word	0x00000088
        /*062c*/ 	.short	0x010a
        /*062e*/ 	.byte	0x05
	.zero		1


	//   ....[75]....
        /*0630*/ 	.word	0x00005010
        /*0634*/ 	.word	0x000000ff
        /*0638*/ 	.word	0x00000068
        /*063c*/ 	.short	0x010b
        /*063e*/ 	.byte	0x05
	.zero		1


	//   ....[76]....
        /*0640*/ 	.word	0x00005020
        /*0644*/ 	.word	0x000000ff
        /*0648*/ 	.word	0x00000000
        /*064c*/ 	.short	0x0101
        /*064e*/ 	.byte	0x0d
	.zero		1


	//   ....[77]....
        /*0650*/ 	.word	0x00005030
        /*0654*/ 	.word	0x000000ff
        /*0658*/ 	.word	0x00000090
        /*065c*/ 	.short	0x010a
        /*065e*/ 	.byte	0x05
	.zero		1


	//   ....[78]....
        /*0660*/ 	.word	0x000051e0
        /*0664*/ 	.word	0x000000ff
        /*0668*/ 	.word	0x00000070
        /*066c*/ 	.short	0x010b
        /*066e*/ 	.byte	0x05
	.zero		1


	//   ....[79]....
        /*0670*/ 	.word	0x000051f0
        /*0674*/ 	.word	0x000000ff
        /*0678*/ 	.word	0x00000000
        /*067c*/ 	.short	0x0101
        /*067e*/ 	.byte	0x07
	.zero		1


	//   ....[80]....
        /*0680*/ 	.word	0x00005200
        /*0684*/ 	.word	0x000000ff
        /*0688*/ 	.word	0x00000098
        /*068c*/ 	.short	0x010a
        /*068e*/ 	.byte	0x05
	.zero		1


	//   ....[81]....
        /*0690*/ 	.word	0x000053d0
        /*0694*/ 	.word	0x000000ff
        /*0698*/ 	.word	0x00000078
        /*069c*/ 	.short	0x010b
        /*069e*/ 	.byte	0x05
	.zero		1


	//   ....[82]....
        /*06a0*/ 	.word	0x000053e0
        /*06a4*/ 	.word	0x000000ff
        /*06a8*/ 	.word	0x00000000
        /*06ac*/ 	.short	0x0101
        /*06ae*/ 	.byte	0x06
	.zero		1


	//   ....[83]....
        /*06b0*/ 	.word	0x000053f0
        /*06b4*/ 	.word	0x000000ff
        /*06b8*/ 	.word	0x00000080
        /*06bc*/ 	.short	0x010a
        /*06be*/ 	.byte	0x05
	.zero		1


	//   ....[84]....
        /*06c0*/ 	.word	0x000055b0
        /*06c4*/ 	.word	0x000000ff
        /*06c8*/ 	.word	0x00000060
        /*06cc*/ 	.short	0x010b
        /*06ce*/ 	.byte	0x05
	.zero		1


	//   ....[85]....
        /*06d0*/ 	.word	0x000055c0
        /*06d4*/ 	.word	0x000000ff
        /*06d8*/ 	.word	0x00000000
        /*06dc*/ 	.short	0x0101
        /*06de*/ 	.byte	0x0e
	.zero		1


	//   ....[86]....
        /*06e0*/ 	.word	0x000055d0
        /*06e4*/ 	.word	0x000000ff
        /*06e8*/ 	.word	0x00000088
        /*06ec*/ 	.short	0x010a
        /*06ee*/ 	.byte	0x05
	.zero		1


	//   ....[87]....
        /*06f0*/ 	.word	0x00005780
        /*06f4*/ 	.word	0x000000ff
        /*06f8*/ 	.word	0x00000068
        /*06fc*/ 	.short	0x010b
        /*06fe*/ 	.byte	0x05
	.zero		1


	//   ....[88]....
        /*0700*/ 	.word	0x00005790
        /*0704*/ 	.word	0x000000ff
        /*0708*/ 	.word	0x00000000
        /*070c*/ 	.short	0x0101
        /*070e*/ 	.byte	0x0d
	.zero		1


	//   ....[89]....
        /*0710*/ 	.word	0x000057a0
        /*0714*/ 	.word	0x000000ff
        /*0718*/ 	.word	0x00000090
        /*071c*/ 	.short	0x010a
        /*071e*/ 	.byte	0x05
	.zero		1


	//   ....[90]....
        /*0720*/ 	.word	0x00005990
        /*0724*/ 	.word	0x000000ff
        /*0728*/ 	.word	0x00000070
        /*072c*/ 	.short	0x010b
        /*072e*/ 	.byte	0x05
	.zero		1


	//   ....[91]....
        /*0730*/ 	.word	0x00005a00
        /*0734*/ 	.word	0x000000ff
        /*0738*/ 	.word	0x00000000
        /*073c*/ 	.short	0x0101
        /*073e*/ 	.byte	0x07
	.zero		1


	//   ....[92]....
        /*0740*/ 	.word	0x00005a10
        /*0744*/ 	.word	0x000000ff
        /*0748*/ 	.word	0x00000098
        /*074c*/ 	.short	0x010a
        /*074e*/ 	.byte	0x05
	.zero		1


	//   ....[93]....
        /*0750*/ 	.word	0x00005cb0
        /*0754*/ 	.word	0x000000ff
        /*0758*/ 	.word	0x00000078
        /*075c*/ 	.short	0x010b
        /*075e*/ 	.byte	0x05
	.zero		1


	//   ....[94]....
        /*0760*/ 	.word	0x00005cd0
        /*0764*/ 	.word	0x000000ff
        /*0768*/ 	.word	0x00000000
        /*076c*/ 	.short	0x0101
        /*076e*/ 	.byte	0x06
	.zero		1


	//   ....[95]....
        /*0770*/ 	.word	0x00005cf0
        /*0774*/ 	.word	0x000000ff
        /*0778*/ 	.word	0x00000080
        /*077c*/ 	.short	0x010a
        /*077e*/ 	.byte	0x05
	.zero		1


	//   ....[96]....
        /*0780*/ 	.word	0x00005d10
        /*0784*/ 	.word	0x000000ff
        /*0788*/ 	.word	0x00000088
        /*078c*/ 	.short	0x010a
        /*078e*/ 	.byte	0x05
	.zero		1


	//   ....[97]....
        /*0790*/ 	.word	0x00005d30
        /*0794*/ 	.word	0x000000ff
        /*0798*/ 	.word	0x00000090
        /*079c*/ 	.short	0x010a
        /*079e*/ 	.byte	0x05
	.zero		1


	//   ....[98]....
        /*07a0*/ 	.word	0x00005d80
        /*07a4*/ 	.word	0x00000002
        /*07a8*/ 	.word	0x00000098
        /*07ac*/ 	.short	0x010a
        /*07ae*/ 	.byte	0xff
	.zero		1


	//   ....[99]....
        /*07b0*/ 	.word	0x000060a0
        /*07b4*/ 	.word	0x00000000
        /*07b8*/ 	.word	0x000000b0
        /*07bc*/ 	.short	0x010a
        /*07be*/ 	.byte	0xff
	.zero		1


	//   ....[100]....
        /*07c0*/ 	.word	0x000061b0
        /*07c4*/ 	.word	0x00000000
        /*07c8*/ 	.word	0x00000000
        /*07cc*/ 	.short	0x0101
        /*07ce*/ 	.byte	0xff
	.zero		1


	//   ....[101]....
        /*07d0*/ 	.word	0x00006bb0
        /*07d4*/ 	.word	0x000000ff
        /*07d8*/ 	.word	0x00000060
        /*07dc*/ 	.short	0x010a
        /*07de*/ 	.byte	0x24
	.zero		1


	//   ....[102]....
        /*07e0*/ 	.word	0x00006bc0
        /*07e4*/ 	.word	0x0000003a
        /*07e8*/ 	.word	0x000000d0
        /*07ec*/ 	.short	0x010a
        /*07ee*/ 	.byte	0xff
	.zero		1


	//   ....[103]....
        /*07f0*/ 	.word	0x00006d30
        /*07f4*/ 	.word	0x000000ff
        /*07f8*/ 	.word	0x00000060
        /*07fc*/ 	.short	0x010a
        /*07fe*/ 	.byte	0x24
	.zero		1


	//   ....[104]....
        /*0800*/ 	.word	0x00006e10
        /*0804*/ 	.word	0x0000003a
        /*0808*/ 	.word	0x000000d0
        /*080c*/ 	.short	0x010a
        /*080e*/ 	.byte	0xff
	.zero		1


	//   ....[105]....
        /*0810*/ 	.word	0x00007c00
        /*0814*/ 	.word	0x00000000
        /*0818*/ 	.word	0x00000000
        /*081c*/ 	.short	0x0101
        /*081e*/ 	.byte	0xff
	.zero		1


	//   ....[106]....
        /*0820*/ 	.word	0x00007c10
        /*0824*/ 	.word	0x00000002
        /*0828*/ 	.word	0x00000060
        /*082c*/ 	.short	0x010a
        /*082e*/ 	.byte	0xff
	.zero		1


	//   ....[107]....
        /*0830*/ 	.word	0x00007cd0
        /*0834*/ 	.word	0x00000002
        /*0838*/ 	.word	0x00000060
        /*083c*/ 	.short	0x010a
        /*083e*/ 	.byte	0xff
	.zero		1


	//   ....[108]....
        /*0840*/ 	.word	0x00008ab0
        /*0844*/ 	.word	0x0000006e
        /*0848*/ 	.word	0x00000000
        /*084c*/ 	.short	0x0101
        /*084e*/ 	.byte	0xff
	.zero		1


	//   ....[109]....
        /*0850*/ 	.word	0x00008ad0
        /*0854*/ 	.word	0x00000000
        /*0858*/ 	.word	0x00000060
        /*085c*/ 	.short	0x010a
        /*085e*/ 	.byte	0xff
	.zero		1


	//   ....[110]....
        /*0860*/ 	.word	0x00008b80
        /*0864*/ 	.word	0x00000000
        /*0868*/ 	.word	0x00000060
        /*086c*/ 	.short	0x010a
        /*086e*/ 	.byte	0xff
	.zero		1


	//   ....[111]....
        /*0870*/ 	.word	0x000098e0
        /*0874*/ 	.word	0x0000006e
        /*0878*/ 	.word	0x00000000
        /*087c*/ 	.short	0x0101
        /*087e*/ 	.byte	0xff
	.zero		1


	//   ....[112]....
        /*0880*/ 	.word	0x00009900
        /*0884*/ 	.word	0x00000000
        /*0888*/ 	.word	0x00000060
        /*088c*/ 	.short	0x010a
        /*088e*/ 	.byte	0xff
	.zero		1


	//   ....[113]....
        /*0890*/ 	.word	0x000099c0
        /*0894*/ 	.word	0x00000000
        /*0898*/ 	.word	0x00000060
        /*089c*/ 	.short	0x010a
        /*089e*/ 	.byte	0xff
	.zero		1


	//   ....[114]....
        /*08a0*/ 	.word	0x0000a7d0
        /*08a4*/ 	.word	0x0000006f
        /*08a8*/ 	.word	0x00000000
        /*08ac*/ 	.short	0x0101
        /*08ae*/ 	.byte	0xff
	.zero		1


	//   ....[115]....
        /*08b0*/ 	.word	0x0000a7f0
        /*08b4*/ 	.word	0x00000000
        /*08b8*/ 	.word	0x00000060
        /*08bc*/ 	.short	0x010a
        /*08be*/ 	.byte	0xff
	.zero		1


	//   ....[116]....
        /*08c0*/ 	.word	0x0000a8a0
        /*08c4*/ 	.word	0x00000000
        /*08c8*/ 	.word	0x00000060
        /*08cc*/ 	.short	0x010a
        /*08ce*/ 	.byte	0xff
	.zero		1


	//   ....[117]....
        /*08d0*/ 	.word	0x0000b670
        /*08d4*/ 	.word	0x0000006f
        /*08d8*/ 	.word	0x00000000
        /*08dc*/ 	.short	0x0101
        /*08de*/ 	.byte	0xff
	.zero		1


	//   ....[118]....
        /*08e0*/ 	.word	0x0000b690
        /*08e4*/ 	.word	0x00000000
        /*08e8*/ 	.word	0x00000060
        /*08ec*/ 	.short	0x010a
        /*08ee*/ 	.byte	0xff
	.zero		1


	//   ....[119]....
        /*08f0*/ 	.word	0x0000b740
        /*08f4*/ 	.word	0x00000000
        /*08f8*/ 	.word	0x00000060
        /*08fc*/ 	.short	0x010a
        /*08fe*/ 	.byte	0xff
	.zero		1


	//   ....[120]....
        /*0900*/ 	.word	0x0000c560
        /*0904*/ 	.word	0x0000006f
        /*0908*/ 	.word	0x00000000
        /*090c*/ 	.short	0x0101
        /*090e*/ 	.byte	0xff
	.zero		1


	//   ....[121]....
        /*0910*/ 	.word	0x0000c580
        /*0914*/ 	.word	0x00000000
        /*0918*/ 	.word	0x00000060
        /*091c*/ 	.short	0x010a
        /*091e*/ 	.byte	0xff
	.zero		1


	//   ....[122]....
        /*0920*/ 	.word	0x0000c630
        /*0924*/ 	.word	0x00000000
        /*0928*/ 	.word	0x00000060
        /*092c*/ 	.short	0x010a
        /*092e*/ 	.byte	0xff
	.zero		1


	//   ....[123]....
        /*0930*/ 	.word	0x0000d3e0
        /*0934*/ 	.word	0x0000006f
        /*0938*/ 	.word	0x00000000
        /*093c*/ 	.short	0x0101
        /*093e*/ 	.byte	0xff
	.zero		1


	//   ....[124]....
        /*0940*/ 	.word	0x0000d400
        /*0944*/ 	.word	0x00000000
        /*0948*/ 	.word	0x00000060
        /*094c*/ 	.short	0x010a
        /*094e*/ 	.byte	0xff
	.zero		1


	//   ....[125]....
        /*0950*/ 	.word	0x0000d4b0
        /*0954*/ 	.word	0x00000000
        /*0958*/ 	.word	0x00000060
        /*095c*/ 	.short	0x010a
        /*095e*/ 	.byte	0xff
	.zero		1


	//   ....[126]....
        /*0960*/ 	.word	0x0000dd20
        /*0964*/ 	.word	0x000000ff
        /*0968*/ 	.word	0x00000000
        /*096c*/ 	.short	0x0101
        /*096e*/ 	.byte	0x04
	.zero		1


	//   ....[127]....
        /*0970*/ 	.word	0x0000e2a0
        /*0974*/ 	.word	0x00000000
        /*0978*/ 	.word	0x00000000
        /*097c*/ 	.short	0x0101
        /*097e*/ 	.byte	0xff
	.zero		1


	//   ....[128]....
        /*0980*/ 	.word	0x0000e550
        /*0984*/ 	.word	0x000000ff
        /*0988*/ 	.word	0x00000000
        /*098c*/ 	.short	0x0101
        /*098e*/ 	.byte	0x04
	.zero		1


	//   ....[129]....
        /*0990*/ 	.word	0x0000e570
        /*0994*/ 	.word	0x00000002
        /*0998*/ 	.word	0x00000100
        /*099c*/ 	.short	0x010a
        /*099e*/ 	.byte	0xff
	.zero		1


	//   ....[130]....
        /*09a0*/ 	.word	0x0000e5d0
        /*09a4*/ 	.word	0x00000002
        /*09a8*/ 	.word	0x00000030
        /*09ac*/ 	.short	0x010a
        /*09ae*/ 	.byte	0xff
	.zero		1


	//   ....[131]....
        /*09b0*/ 	.word	0x0000e630
        /*09b4*/ 	.word	0x00000002
        /*09b8*/ 	.word	0x00000030
        /*09bc*/ 	.short	0x010a
        /*09be*/ 	.byte	0xff
	.zero		1


	//   ....[132]....
        /*09c0*/ 	.word	0x0000e680
        /*09c4*/ 	.word	0x00000002
        /*09c8*/ 	.word	0x000000b0
        /*09cc*/ 	.short	0x010a
        /*09ce*/ 	.byte	0xff
	.zero		1


	//   ....[133]....
        /*09d0*/ 	.word	0x0000e6e0
        /*09d4*/ 	.word	0x00000000
        /*09d8*/ 	.word	0x00000000
        /*09dc*/ 	.short	0x010a
        /*09de*/ 	.byte	0xff
	.zero		1


	//   ....[134]....
        /*09e0*/ 	.word	0x0000e740
        /*09e4*/ 	.word	0x00000000
        /*09e8*/ 	.word	0x00000000
        /*09ec*/ 	.short	0x010a
        /*09ee*/ 	.byte	0xff
	.zero		1


	//   ....[135]....
        /*09f0*/ 	.word	0x0000e7a0
        /*09f4*/ 	.word	0x00000000
        /*09f8*/ 	.word	0x00000000
        /*09fc*/ 	.short	0x010a
        /*09fe*/ 	.byte	0xff
	.zero		1


	//   ....[136]....
        /*0a00*/ 	.word	0x0000e800
        /*0a04*/ 	.word	0x00000000
        /*0a08*/ 	.word	0x00000000
        /*0a0c*/ 	.short	0x010a
        /*0a0e*/ 	.byte	0xff
	.zero		1


	//   ....[137]....
        /*0a10*/ 	.word	0x0000e860
        /*0a14*/ 	.word	0x00000000
        /*0a18*/ 	.word	0x00000000
        /*0a1c*/ 	.short	0x010a
        /*0a1e*/ 	.byte	0xff
	.zero		1


	//   ....[138]....
        /*0a20*/ 	.word	0x0000e8b0
        /*0a24*/ 	.word	0x00000000
        /*0a28*/ 	.word	0x000000f0
        /*0a2c*/ 	.short	0x010a
        /*0a2e*/ 	.byte	0xff
	.zero		1


	//   ....[139]....
        /*0a30*/ 	.word	0x0000e910
        /*0a34*/ 	.word	0x00000000
        /*0a38*/ 	.word	0x000000c0
        /*0a3c*/ 	.short	0x010a
        /*0a3e*/ 	.byte	0xff
	.zero		1


	//   ....[140]....
        /*0a40*/ 	.word	0x0000e960
        /*0a44*/ 	.word	0x00000000
        /*0a48*/ 	.word	0x000000b0
        /*0a4c*/ 	.short	0x010a
        /*0a4e*/ 	.byte	0xff
	.zero		1


	//   ....[141]....
        /*0a50*/ 	.word	0x0000e9c0
        /*0a54*/ 	.word	0x00000000
        /*0a58*/ 	.word	0x000000c0
        /*0a5c*/ 	.short	0x010a
        /*0a5e*/ 	.byte	0xff
	.zero		1


	//   ....[142]....
        /*0a60*/ 	.word	0x0000ea10
        /*0a64*/ 	.word	0x00000000
        /*0a68*/ 	.word	0x000000b0
        /*0a6c*/ 	.short	0x010a
        /*0a6e*/ 	.byte	0xff
	.zero		1


	//   ....[143]....
        /*0a70*/ 	.word	0x0000ea70
        /*0a74*/ 	.word	0x00000002
        /*0a78*/ 	.word	0x000000e0
        /*0a7c*/ 	.short	0x010a
        /*0a7e*/ 	.byte	0xff
	.zero		1


	//   ....[144]....
        /*0a80*/ 	.word	0x0000ead0
        /*0a84*/ 	.word	0x00000000
        /*0a88*/ 	.word	0x00000000
        /*0a8c*/ 	.short	0x010a
        /*0a8e*/ 	.byte	0xff
	.zero		1


	//   ....[145]....
        /*0a90*/ 	.word	0x0000eb30
        /*0a94*/ 	.word	0x00000000
        /*0a98*/ 	.word	0x00000000
        /*0a9c*/ 	.short	0x010a
        /*0a9e*/ 	.byte	0xff
	.zero		1


	//   ....[146]....
        /*0aa0*/ 	.word	0x0000eb90
        /*0aa4*/ 	.word	0x00000000
        /*0aa8*/ 	.word	0x00000000
        /*0aac*/ 	.short	0x010a
        /*0aae*/ 	.byte	0xff
	.zero		1


	//   ....[147]....
        /*0ab0*/ 	.word	0x0000ebe0
        /*0ab4*/ 	.word	0x00000000
        /*0ab8*/ 	.word	0x000000b0
        /*0abc*/ 	.short	0x010a
        /*0abe*/ 	.byte	0xff
	.zero		1


	//   ....[148]....
        /*0ac0*/ 	.word	0x0000ec40
        /*0ac4*/ 	.word	0x00000000
        /*0ac8*/ 	.word	0x000000a8
        /*0acc*/ 	.short	0x010a
        /*0ace*/ 	.byte	0xff
	.zero		1


	//   ....[149]....
        /*0ad0*/ 	.word	0x0000eca0
        /*0ad4*/ 	.word	0x00000000
        /*0ad8*/ 	.word	0x00000080
        /*0adc*/ 	.short	0x010a
        /*0ade*/ 	.byte	0xff
	.zero		1


	//   ....[150]....
        /*0ae0*/ 	.word	0x0000ed00
        /*0ae4*/ 	.word	0x00000000
        /*0ae8*/ 	.word	0x00000088
        /*0aec*/ 	.short	0x010a
        /*0aee*/ 	.byte	0xff
	.zero		1


	//   ....[151]....
        /*0af0*/ 	.word	0x0000ed60
        /*0af4*/ 	.word	0x00000000
        /*0af8*/ 	.word	0x00000090
        /*0afc*/ 	.short	0x010a
        /*0afe*/ 	.byte	0xff
	.zero		1


	//   ....[152]....
        /*0b00*/ 	.word	0x0000edc0
        /*0b04*/ 	.word	0x00000000
        /*0b08*/ 	.word	0x00000098
        /*0b0c*/ 	.short	0x010a
        /*0b0e*/ 	.byte	0xff
	.zero		1


	//   ....[153]....
        /*0b10*/ 	.word	0x0000ee20
        /*0b14*/ 	.word	0x00000000
        /*0b18*/ 	.word	0x00000080
        /*0b1c*/ 	.short	0x010a
        /*0b1e*/ 	.byte	0xff
	.zero		1


	//   ....[154]....
        /*0b20*/ 	.word	0x0000ee80
        /*0b24*/ 	.word	0x00000000
        /*0b28*/ 	.word	0x00000088
        /*0b2c*/ 	.short	0x010a
        /*0b2e*/ 	.byte	0xff
	.zero		1


	//   ....[155]....
        /*0b30*/ 	.word	0x0000eee0
        /*0b34*/ 	.word	0x00000000
        /*0b38*/ 	.word	0x00000090
        /*0b3c*/ 	.short	0x010a
        /*0b3e*/ 	.byte	0xff
	.zero		1


	//   ....[156]....
        /*0b40*/ 	.word	0x0000ef40
        /*0b44*/ 	.word	0x00000000
        /*0b48*/ 	.word	0x00000098
        /*0b4c*/ 	.short	0x010a
        /*0b4e*/ 	.byte	0xff
	.zero		1


	//   ....[157]....
        /*0b50*/ 	.word	0x0000efa0
        /*0b54*/ 	.word	0x00000000
        /*0b58*/ 	.word	0x00000080
        /*0b5c*/ 	.short	0x010a
        /*0b5e*/ 	.byte	0xff
	.zero		1


	//   ....[158]....
        /*0b60*/ 	.word	0x0000f000
        /*0b64*/ 	.word	0x00000000
        /*0b68*/ 	.word	0x00000088
        /*0b6c*/ 	.short	0x010a
        /*0b6e*/ 	.byte	0xff
	.zero		1


	//   ....[159]....
        /*0b70*/ 	.word	0x0000f060
        /*0b74*/ 	.word	0x00000002
        /*0b78*/ 	.word	0x00000090
        /*0b7c*/ 	.short	0x010a
        /*0b7e*/ 	.byte	0xff
	.zero		1


	//   ....[160]....
        /*0b80*/ 	.word	0x0000f0b0
        /*0b84*/ 	.word	0x00000000
        /*0b88*/ 	.word	0x000000b0
        /*0b8c*/ 	.short	0x010a
        /*0b8e*/ 	.byte	0xff
	.zero		1


	//   ....[161]....
        /*0b90*/ 	.word	0x0000f110
        /*0b94*/ 	.word	0x00000004
        /*0b98*/ 	.word	0x00000060
        /*0b9c*/ 	.short	0x010a
        /*0b9e*/ 	.byte	0xff
	.zero		1


	//   ....[162]....
        /*0ba0*/ 	.word	0x0000f160
        /*0ba4*/ 	.word	0x0000003a
        /*0ba8*/ 	.word	0x000000d0
        /*0bac*/ 	.short	0x010a
        /*0bae*/ 	.byte	0xff
	.zero		1


	//   ....[163]....
        /*0bb0*/ 	.word	0x0000f1b0
        /*0bb4*/ 	.word	0x00000002
        /*0bb8*/ 	.word	0x00000060
        /*0bbc*/ 	.short	0x010a
        /*0bbe*/ 	.byte	0xff
	.zero		1


	//   ....[164]....
        /*0bc0*/ 	.word	0x0000f200
        /*0bc4*/ 	.word	0x00000000
        /*0bc8*/ 	.word	0x00000060
        /*0bcc*/ 	.short	0x010a
        /*0bce*/ 	.byte	0xff
	.zero		1


	//   ....[165]....
        /*0bd0*/ 	.word	0x0000f250
        /*0bd4*/ 	.word	0x00000000
        /*0bd8*/ 	.word	0x00000060
        /*0bdc*/ 	.short	0x010a
        /*0bde*/ 	.byte	0xff
	.zero		1


	//   ....[166]....
        /*0be0*/ 	.word	0x0000f2a0
        /*0be4*/ 	.word	0x00000000
        /*0be8*/ 	.word	0x00000060
        /*0bec*/ 	.short	0x010a
        /*0bee*/ 	.byte	0xff
	.zero		1


	//   ....[167]....
        /*0bf0*/ 	.word	0x0000f2f0
        /*0bf4*/ 	.word	0x00000000
        /*0bf8*/ 	.word	0x00000060
        /*0bfc*/ 	.short	0x010a
        /*0bfe*/ 	.byte	0xff
	.zero		1


	//   ....[168]....
        /*0c00*/ 	.word	0x0000f340
        /*0c04*/ 	.word	0x00000000
        /*0c08*/ 	.word	0x00000060
        /*0c0c*/ 	.short	0x010a
        /*0c0e*/ 	.byte	0xff
	.zero		1


	//   ....[169]....
        /*0c10*/ 	.word	0x0000f390
        /*0c14*/ 	.word	0x00000000
        /*0c18*/ 	.word	0x00000060
        /*0c1c*/ 	.short	0x010a
        /*0c1e*/ 	.byte	0xff
	.zero		1


	//----- nvinfo : EIATTR_NUM_MBARRIERS
	.align		4
.L_47:
        /*0c20*/ 	.byte	0x03, 0x38
        /*0c22*/ 	.short	0x0022


	//----- nvinfo : EIATTR_EXIT_INSTR_OFFSETS
	.align		4
        /*0c24*/ 	.byte	0x04, 0x1c
        /*0c26*/ 	.short	(.L_49 - .L_48)


	//   ....[0]....
.L_48:
        /*0c28*/ 	.word	0x00002e90


	//   ....[1]....
        /*0c2c*/ 	.word	0x00003380


	//   ....[2]....
        /*0c30*/ 	.word	0x000033e0


	//   ....[3]....
        /*0c34*/ 	.word	0x000044c0


	//   ....[4]....
        /*0c38*/ 	.word	0x00005db0


	//   ....[5]....
        /*0c3c*/ 	.word	0x00005df0


	//   ....[6]....
        /*0c40*/ 	.word	0x0000e450


	//   ....[7]....
        /*0c44*/ 	.word	0x0000e4c0


	//   ....[8]....
        /*0c48*/ 	.word	0x0000e4f0


	//   ....[9]....
        /*0c4c*/ 	.word	0x0000e560


	//----- nvinfo : EIATTR_MAX_THREADS
	.align		4
.L_49:
        /*0c50*/ 	.byte	0x04, 0x05
        /*0c52*/ 	.short	(.L_51 - .L_50)
.L_50:
        /*0c54*/ 	.word	0x00000100
        /*0c58*/ 	.word	0x00000001
        /*0c5c*/ 	.word	0x00000001


	//----- nvinfo : EIATTR_CRS_STACK_SIZE
	.align		4
.L_51:
        /*0c60*/ 	.byte	0x04, 0x1e
        /*0c62*/ 	.short	(.L_53 - .L_52)
.L_52:
        /*0c64*/ 	.word	0x00000000


	//----- nvinfo : EIATTR_CBANK_PARAM_SIZE
	.align		4
.L_53:
        /*0c68*/ 	.byte	0x03, 0x19
        /*0c6a*/ 	.short	0x0c00


	//----- nvinfo : EIATTR_PARAM_CBANK
	.align		4
        /*0c6c*/ 	.byte	0x04, 0x0a
        /*0c6e*/ 	.short	(.L_55 - .L_54)
	.align		4
.L_54:
        /*0c70*/ 	.word	index@(.nv.constant0._ZN7cutlass13device_kernelINS_4gemm6kernel13GemmUniversalIN4cute5tupleIJiiiiEEENS1_10collective13CollectiveMmaINS1_46MainloopSm100TmaUmmaWarpSpecializedBlockScaledILi6ELi2ELi2ENS5_IJNS4_1CILi2EEENSA_ILi4EEENSA_ILi1EEEEEEEENS5_IJNSA_ILi128EEESG_SG_EEENS5_IJNS_12float_e5m2_tENS_13float_ue8m0_tEEEENS5_IJNS5_IJlSD_lEEENS4_6LayoutINS5_IJNS5_IJNS5_IJNSA_ILi32EEESC_EEEiEEESP_NS5_IJSD_iEEEEEENS5_IJNS5_IJNS5_IJNSA_ILi16EEESC_EEEiEEENS5_IJNS5_IJNSA_ILi0EEESD_EEENSA_ILi512EEEEEENS5_IJSV_iEEEEEEEEEEESK_S12_NS4_8TiledMMAINS4_8MMA_AtomIJNS4_21SM100_MMA_MXF8F6F4_SSISI_SI_fSJ_Li128ELi128ELNS4_4UMMA5MajorE0ELS17_0ELNS16_7ScaleInE0ELS18_0EEEEEENSM_INS5_IJSD_SD_SD_EEENS5_IJSV_SV_SV_EEEEENS5_IJNS4_10UnderscoreES1E_S1E_EEEEENS5_IJNS4_23SM90_TMA_LOAD_MULTICASTES1H_EEENS5_IJNS4_14ComposedLayoutINS4_7SwizzleILi3ELi4ELi3EEENS4_18smem_ptr_flag_bitsILi8EEENSM_INS5_IJNSA_ILi8EEESG_EEENS5_IJSG_SD_EEEEEEENSM_INS5_IJNS5_IJNS5_IJSO_SD_EEENS5_IJSN_SD_EEEEEESD_NS5_IJSC_SD_EEEEEENS5_IJNS5_IJNS5_IJST_SX_EEESW_EEESV_NS5_IJSD_SX_EEEEEEEEEEEvNS4_8identityES1I_S23_vS24_EENS_8epilogue10collective18CollectiveEpilogueINS26_23Sm100TmaWarpSpecializedILi4ELi2ELi16ELb1ELb0EEEJNS5_IJNSA_ILi64EEESG_SG_EEENS5_IJNSM_IS2B_SD_EENSM_INS5_IJSS_SB_EEENS5_IJSD_S2B_EEEEEEEENS_10bfloat16_tESL_S2I_SL_NS26_6fusion15FusionCallbacksIS2A_NS2J_17LinearCombinationIS2I_fS2I_fLNS_15FloatRoundStyleE2EEES2C_S2H_JEEENS4_5SM1004TMEM4LOAD26SM100_TMEM_LOAD_32dp32b16xENS4_13SM90_TMA_LOADENS1J_INS1K_ILi1ELi4ELi3EEENS1M_ILi16EEENSM_INS5_IJS1O_SS_EEENS5_IJSS_SD_EEEEEEENS4_39AutoVectorizingCopyWithAssumedAlignmentILi128EEENS4_14SM90_TMA_STOREES2Z_S31_S31_EEEvvEEEEvNT_6ParamsE)
        /*0c74*/ 	.short	0x0380
        /*0c76*/ 	.short	0x0c00


	//----- nvinfo : EIATTR_SW_WAR
	.align		4
.L_55:
        /*0c78*/ 	.byte	0x04, 0x36
        /*0c7a*/ 	.short	(.L_57 - .L_56)
.L_56:
        /*0c7c*/ 	.word	0x00000008
.L_57:


//--------------------- .nv.callgraph             --------------------------
	.section	.nv.callgraph,"",@"SHT_CUDA_CALLGRAPH"
	.align	4
	.sectionentsize	8
	.align		4
        /*0000*/ 	.word	0x00000000
	.align		4
        /*0004*/ 	.word	0xffffffff
	.align		4
        /*0008*/ 	.word	index@(_ZN7cutlass13device_kernelINS_4gemm6kernel13GemmUniversalIN4cute5tupleIJiiiiEEENS1_10collective13CollectiveMmaINS1_46MainloopSm100TmaUmmaWarpSpecializedBlockScaledILi6ELi2ELi2ENS5_IJNS4_1CILi2EEENSA_ILi4EEENSA_ILi1EEEEEEEENS5_IJNSA_ILi128EEESG_SG_EEENS5_IJNS_12float_e5m2_tENS_13float_ue8m0_tEEEENS5_IJNS5_IJlSD_lEEENS4_6LayoutINS5_IJNS5_IJNS5_IJNSA_ILi32EEESC_EEEiEEESP_NS5_IJSD_iEEEEEENS5_IJNS5_IJNS5_IJNSA_ILi16EEESC_EEEiEEENS5_IJNS5_IJNSA_ILi0EEESD_EEENSA_ILi512EEEEEENS5_IJSV_iEEEEEEEEEEESK_S12_NS4_8TiledMMAINS4_8MMA_AtomIJNS4_21SM100_MMA_MXF8F6F4_SSISI_SI_fSJ_Li128ELi128ELNS4_4UMMA5MajorE0ELS17_0ELNS16_7ScaleInE0ELS18_0EEEEEENSM_INS5_IJSD_SD_SD_EEENS5_IJSV_SV_SV_EEEEENS5_IJNS4_10UnderscoreES1E_S1E_EEEEENS5_IJNS4_23SM90_TMA_LOAD_MULTICASTES1H_EEENS5_IJNS4_14ComposedLayoutINS4_7SwizzleILi3ELi4ELi3EEENS4_18smem_ptr_flag_bitsILi8EEENSM_INS5_IJNSA_ILi8EEESG_EEENS5_IJSG_SD_EEEEEEENSM_INS5_IJNS5_IJNS5_IJSO_SD_EEENS5_IJSN_SD_EEEEEESD_NS5_IJSC_SD_EEEEEENS5_IJNS5_IJNS5_IJST_SX_EEESW_EEESV_NS5_IJSD_SX_EEEEEEEEEEEvNS4_8identityES1I_S23_vS24_EENS_8epilogue10collective18CollectiveEpilogueINS26_23Sm100TmaWarpSpecializedILi4ELi2ELi16ELb1ELb0EEEJNS5_IJNSA_ILi64EEESG_SG_EEENS5_IJNSM_IS2B_SD_EENSM_INS5_IJSS_SB_EEENS5_IJSD_S2B_EEEEEEEENS_10bfloat16_tESL_S2I_SL_NS26_6fusion15FusionCallbacksIS2A_NS2J_17LinearCombinationIS2I_fS2I_fLNS_15FloatRoundStyleE2EEES2C_S2H_JEEENS4_5SM1004TMEM4LOAD26SM100_TMEM_LOAD_32dp32b16xENS4_13SM90_TMA_LOADENS1J_INS1K_ILi1ELi4ELi3EEENS1M_ILi16EEENSM_INS5_IJS1O_SS_EEENS5_IJSS_SD_EEEEEEENS4_39AutoVectorizingCopyWithAssumedAlignmentILi128EEENS4_14SM90_TMA_STOREES2Z_S31_S31_EEEvvEEEEvNT_6ParamsE)
	.align		4
        /*000c*/ 	.word	index@(__assertfail)
	.align		4
        /*0010*/ 	.word	0x00000000
	.align		4
        /*0014*/ 	.word	0xfffffffe
	.align		4
        /*0018*/ 	.word	0x00000000
	.align		4
        /*001c*/ 	.word	0xfffffffd
	.align		4
        /*0020*/ 	.word	0x00000000
	.align		4
        /*0024*/ 	.word	0xfffffffc


//--------------------- .nv.constant4             --------------------------
	.section	.nv.constant4,"a",@progbits
	.align	8
	.align		8
.nv.constant4:
        /*0000*/ 	.dword	__assertfail
	.align		8
        /*0008*/ 	.dword	__unnamed_1
	.align		8
        /*0010*/ 	.dword	__unnamed_2
	.align		8
        /*0018*/ 	.dword	_ZN40_INTERNAL_0b834791_4_k_cu_8aaf42ce_210094cuda3std3__45__cpo5beginE
	.align		8
        /*0020*/ 	.dword	_ZN40_INTERNAL_0b834791_4_k_cu_8aaf42ce_210094cuda3std3__45__cpo3endE
	.align		8
        /*0028*/ 	.dword	_ZN40_INTERNAL_0b834791_4_k_cu_8aaf42ce_210094cuda3std3__45__cpo6cbeginE
	.align		8
        /*0030*/ 	.dword	_ZN40_INTERNAL_0b834791_4_k_cu_8aaf42ce_210094cuda3std3__45__cpo4cendE
	.align		8
        /*0038*/ 	.dword	_ZN40_INTERNAL_0b834791_4_k_cu_8aaf42ce_210094cuda3std3__442_GLOBAL__N__0b834791_4_k_cu_8aaf42ce_210096ignoreE
	.align		8
        /*0040*/ 	.dword	_ZN40_INTERNAL_0b834791_4_k_cu_8aaf42ce_210094cuda3std3__419piecewise_constructE
	.align		8
        /*0048*/ 	.dword	_ZN40_INTERNAL_0b834791_4_k_cu_8aaf42ce_210094cuda3std3__48in_placeE
	.align		8
        /*0050*/ 	.dword	_ZN40_INTERNAL_0b834791_4_k_cu_8aaf42ce_210094cuda3std6ranges3__45__cpo4swapE
	.align		8
        /*0058*/ 	.dword	_ZN40_INTERNAL_0b834791_4_k_cu_8aaf42ce_210094cuda3std6ranges3__45__cpo9iter_moveE
	.align		8
        /*0060*/ 	.dword	_ZN40_INTERNAL_0b834791_4_k_cu_8aaf42ce_210094cute7productE
	.align		8
        /*0068*/ 	.dword	_ZN40_INTERNAL_0b834791_4_k_cu_8aaf42ce_210094cute1_E
	.align		8
        /*0070*/ 	.dword	$str$25
	.align		8
        /*0078*/ 	.dword	$str$26
	.align		8
        /*0080*/ 	.dword	$str$27
	.align		8
        /*0088*/ 	.dword	$str$28


//--------------------- .text._ZN7cutlass13device_kernelINS_4gemm6kernel13GemmUniversalIN4cute5tupleIJiiiiEEENS1_10collective13CollectiveMmaINS1_46MainloopSm100TmaUmmaWarpSpecializedBlockScaledILi6ELi2ELi2ENS5_IJNS4_1CILi2EEENSA_ILi4EEENSA_ILi1EEEEEEEENS5_IJNSA_ILi128EEESG_SG_EEENS5_IJNS_12float_e5m2_tENS_13float_ue8m0_tEEEENS5_IJNS5_IJlSD_lEEENS4_6LayoutINS5_IJNS5_IJNS5_IJNSA_ILi32EEESC_EEEiEEESP_NS5_IJSD_iEEEEEENS5_IJNS5_IJNS5_IJNSA_ILi16EEESC_EEEiEEENS5_IJNS5_IJNSA_ILi0EEESD_EEENSA_ILi512EEEEEENS5_IJSV_iEEEEEEEEEEESK_S12_NS4_8TiledMMAINS4_8MMA_AtomIJNS4_21SM100_MMA_MXF8F6F4_SSISI_SI_fSJ_Li128ELi128ELNS4_4UMMA5MajorE0ELS17_0ELNS16_7ScaleInE0ELS18_0EEEEEENSM_INS5_IJSD_SD_SD_EEENS5_IJSV_SV_SV_EEEEENS5_IJNS4_10UnderscoreES1E_S1E_EEEEENS5_IJNS4_23SM90_TMA_LOAD_MULTICASTES1H_EEENS5_IJNS4_14ComposedLayoutINS4_7SwizzleILi3ELi4ELi3EEENS4_18smem_ptr_flag_bitsILi8EEENSM_INS5_IJNSA_ILi8EEESG_EEENS5_IJSG_SD_EEEEEEENSM_INS5_IJNS5_IJNS5_IJSO_SD_EEENS5_IJSN_SD_EEEEEESD_NS5_IJSC_SD_EEEEEENS5_IJNS5_IJNS5_IJST_SX_EEESW_EEESV_NS5_IJSD_SX_EEEEEEEEEEEvNS4_8identityES1I_S23_vS24_EENS_8epilogue10collective18CollectiveEpilogueINS26_23Sm100TmaWarpSpecializedILi4ELi2ELi16ELb1ELb0EEEJNS5_IJNSA_ILi64EEESG_SG_EEENS5_IJNSM_IS2B_SD_EENSM_INS5_IJSS_SB_EEENS5_IJSD_S2B_EEEEEEEENS_10bfloat16_tESL_S2I_SL_NS26_6fusion15FusionCallbacksIS2A_NS2J_17LinearCombinationIS2I_fS2I_fLNS_15FloatRoundStyleE2EEES2C_S2H_JEEENS4_5SM1004TMEM4LOAD26SM100_TMEM_LOAD_32dp32b16xENS4_13SM90_TMA_LOADENS1J_INS1K_ILi1ELi4ELi3EEENS1M_ILi16EEENSM_INS5_IJS1O_SS_EEENS5_IJSS_SD_EEEEEEENS4_39AutoVectorizingCopyWithAssumedAlignmentILi128EEENS4_14SM90_TMA_STOREES2Z_S31_S31_EEEvvEEEEvNT_6ParamsE --------------------------
	.section	.text._ZN7cutlass13device_kernelINS_4gemm6kernel13GemmUniversalIN4cute5tupleIJiiiiEEENS1_10collective13CollectiveMmaINS1_46MainloopSm100TmaUmmaWarpSpecializedBlockScaledILi6ELi2ELi2ENS5_IJNS4_1CILi2EEENSA_ILi4EEENSA_ILi1EEEEEEEENS5_IJNSA_ILi128EEESG_SG_EEENS5_IJNS_12float_e5m2_tENS_13float_ue8m0_tEEEENS5_IJNS5_IJlSD_lEEENS4_6LayoutINS5_IJNS5_IJNS5_IJNSA_ILi32EEESC_EEEiEEESP_NS5_IJSD_iEEEEEENS5_IJNS5_IJNS5_IJNSA_ILi16EEESC_EEEiEEENS5_IJNS5_IJNSA_ILi0EEESD_EEENSA_ILi512EEEEEENS5_IJSV_iEEEEEEEEEEESK_S12_NS4_8TiledMMAINS4_8MMA_AtomIJNS4_21SM100_MMA_MXF8F6F4_SSISI_SI_fSJ_Li128ELi128ELNS4_4UMMA5MajorE0ELS17_0ELNS16_7ScaleInE0ELS18_0EEEEEENSM_INS5_IJSD_SD_SD_EEENS5_IJSV_SV_SV_EEEEENS5_IJNS4_10UnderscoreES1E_S1E_EEEEENS5_IJNS4_23SM90_TMA_LOAD_MULTICASTES1H_EEENS5_IJNS4_14ComposedLayoutINS4_7SwizzleILi3ELi4ELi3EEENS4_18smem_ptr_flag_bitsILi8EEENSM_INS5_IJNSA_ILi8EEESG_EEENS5_IJSG_SD_EEEEEEENSM_INS5_IJNS5_IJNS5_IJSO_SD_EEENS5_IJSN_SD_EEEEEESD_NS5_IJSC_SD_EEEEEENS5_IJNS5_IJNS5_IJST_SX_EEESW_EEESV_NS5_IJSD_SX_EEEEEEEEEEEvNS4_8identityES1I_S23_vS24_EENS_8epilogue10collective18CollectiveEpilogueINS26_23Sm100TmaWarpSpecializedILi4ELi2ELi16ELb1ELb0EEEJNS5_IJNSA_ILi64EEESG_SG_EEENS5_IJNSM_IS2B_SD_EENSM_INS5_IJSS_SB_EEENS5_IJSD_S2B_EEEEEEEENS_10bfloat16_tESL_S2I_SL_NS26_6fusion15FusionCallbacksIS2A_NS2J_17LinearCombinationIS2I_fS2I_fLNS_15FloatRoundStyleE2EEES2C_S2H_JEEENS4_5SM1004TMEM4LOAD26SM100_TMEM_LOAD_32dp32b16xENS4_13SM90_TMA_LOADENS1J_INS1K_ILi1ELi4ELi3EEENS1M_ILi16EEENSM_INS5_IJS1O_SS_EEENS5_IJSS_SD_EEEEEEENS4_39AutoVectorizingCopyWithAssumedAlignmentILi128EEENS4_14SM90_TMA_STOREES2Z_S31_S31_EEEvvEEEEvNT_6ParamsE,"ax",@progbits
	.align	128
.text._ZN7cutlass13device_kernelINS_4gemm6kernel13GemmUniversalIN4cute5tupleIJiiiiEEENS1_10collective13CollectiveMmaINS1_46MainloopSm100TmaUmmaWarpSpecializedBlockScaledILi6ELi2ELi2ENS5_IJNS4_1CILi2EEENSA_ILi4EEENSA_ILi1EEEEEEEENS5_IJNSA_ILi128EEESG_SG_EEENS5_IJNS_12float_e5m2_tENS_13float_ue8m0_tEEEENS5_IJNS5_IJlSD_lEEENS4_6LayoutINS5_IJNS5_IJNS5_IJNSA_ILi32EEESC_EEEiEEESP_NS5_IJSD_iEEEEEENS5_IJNS5_IJNS5_IJNSA_ILi16EEESC_EEEiEEENS5_IJNS5_IJNSA_ILi0EEESD_EEENSA_ILi512EEEEEENS5_IJSV_iEEEEEEEEEEESK_S12_NS4_8TiledMMAINS4_8MMA_AtomIJNS4_21SM100_MMA_MXF8F6F4_SSISI_SI_fSJ_Li128ELi128ELNS4_4UMMA5MajorE0ELS17_0ELNS16_7ScaleInE0ELS18_0EEEEEENSM_INS5_IJSD_SD_SD_EEENS5_IJSV_SV_SV_EEEEENS5_IJNS4_10UnderscoreES1E_S1E_EEEEENS5_IJNS4_23SM90_TMA_LOAD_MULTICASTES1H_EEENS5_IJNS4_14ComposedLayoutINS4_7SwizzleILi3ELi4ELi3EEENS4_18smem_ptr_flag_bitsILi8EEENSM_INS5_IJNSA_ILi8EEESG_EEENS5_IJSG_SD_EEEEEEENSM_INS5_IJNS5_IJNS5_IJSO_SD_EEENS5_IJSN_SD_EEEEEESD_NS5_IJSC_SD_EEEEEENS5_IJNS5_IJNS5_IJST_SX_EEESW_EEESV_NS5_IJSD_SX_EEEEEEEEEEEvNS4_8identityES1I_S23_vS24_EENS_8epilogue10collective18CollectiveEpilogueINS26_23Sm100TmaWarpSpecializedILi4ELi2ELi16ELb1ELb0EEEJNS5_IJNSA_ILi64EEESG_SG_EEENS5_IJNSM_IS2B_SD_EENSM_INS5_IJSS_SB_EEENS5_IJSD_S2B_EEEEEEEENS_10bfloat16_tESL_S2I_SL_NS26_6fusion15FusionCallbacksIS2A_NS2J_17LinearCombinationIS2I_fS2I_fLNS_15FloatRoundStyleE2EEES2C_S2H_JEEENS4_5SM1004TMEM4LOAD26SM100_TMEM_LOAD_32dp32b16xENS4_13SM90_TMA_LOADENS1J_INS1K_ILi1ELi4ELi3EEENS1M_ILi16EEENSM_INS5_IJS1O_SS_EEENS5_IJSS_SD_EEEEEEENS4_39AutoVectorizingCopyWithAssumedAlignmentILi128EEENS4_14SM90_TMA_STOREES2Z_S31_S31_EEEvvEEEEvNT_6ParamsE:
        .type           _ZN7cutlass13device_kernelINS_4gemm6kernel13GemmUniversalIN4cute5tupleIJiiiiEEENS1_10collective13CollectiveMmaINS1_46MainloopSm100TmaUmmaWarpSpecializedBlockScaledILi6ELi2ELi2ENS5_IJNS4_1CILi2EEENSA_ILi4EEENSA_ILi1EEEEEEEENS5_IJNSA_ILi128EEESG_SG_EEENS5_IJNS_12float_e5m2_tENS_13float_ue8m0_tEEEENS5_IJNS5_IJlSD_lEEENS4_6LayoutINS5_IJNS5_IJNS5_IJNSA_ILi32EEESC_EEEiEEESP_NS5_IJSD_iEEEEEENS5_IJNS5_IJNS5_IJNSA_ILi16EEESC_EEEiEEENS5_IJNS5_IJNSA_ILi0EEESD_EEENSA_ILi512EEEEEENS5_IJSV_iEEEEEEEEEEESK_S12_NS4_8TiledMMAINS4_8MMA_AtomIJNS4_21SM100_MMA_MXF8F6F4_SSISI_SI_fSJ_Li128ELi128ELNS4_4UMMA5MajorE0ELS17_0ELNS16_7ScaleInE0ELS18_0EEEEEENSM_INS5_IJSD_SD_SD_EEENS5_IJSV_SV_SV_EEEEENS5_IJNS4_10UnderscoreES1E_S1E_EEEEENS5_IJNS4_23SM90_TMA_LOAD_MULTICASTES1H_EEENS5_IJNS4_14ComposedLayoutINS4_7SwizzleILi3ELi4ELi3EEENS4_18smem_ptr_flag_bitsILi8EEENSM_INS5_IJNSA_ILi8EEESG_EEENS5_IJSG_SD_EEEEEEENSM_INS5_IJNS5_IJNS5_IJSO_SD_EEENS5_IJSN_SD_EEEEEESD_NS5_IJSC_SD_EEEEEENS5_IJNS5_IJNS5_IJST_SX_EEESW_EEESV_NS5_IJSD_SX_EEEEEEEEEEEvNS4_8identityES1I_S23_vS24_EENS_8epilogue10collective18CollectiveEpilogueINS26_23Sm100TmaWarpSpecializedILi4ELi2ELi16ELb1ELb0EEEJNS5_IJNSA_ILi64EEESG_SG_EEENS5_IJNSM_IS2B_SD_EENSM_INS5_IJSS_SB_EEENS5_IJSD_S2B_EEEEEEEENS_10bfloat16_tESL_S2I_SL_NS26_6fusion15FusionCallbacksIS2A_NS2J_17LinearCombinationIS2I_fS2I_fLNS_15FloatRoundStyleE2EEES2C_S2H_JEEENS4_5SM1004TMEM4LOAD26SM100_TMEM_LOAD_32dp32b16xENS4_13SM90_TMA_LOADENS1J_INS1K_ILi1ELi4ELi3EEENS1M_ILi16EEENSM_INS5_IJS1O_SS_EEENS5_IJSS_SD_EEEEEEENS4_39AutoVectorizingCopyWithAssumedAlignmentILi128EEENS4_14SM90_TMA_STOREES2Z_S31_S31_EEEvvEEEEvNT_6ParamsE,@function
        .size           _ZN7cutlass13device_kernelINS_4gemm6kernel13GemmUniversalIN4cute5tupleIJiiiiEEENS1_10collective13CollectiveMmaINS1_46MainloopSm100TmaUmmaWarpSpecializedBlockScaledILi6ELi2ELi2ENS5_IJNS4_1CILi2EEENSA_ILi4EEENSA_ILi1EEEEEEEENS5_IJNSA_ILi128EEESG_SG_EEENS5_IJNS_12float_e5m2_tENS_13float_ue8m0_tEEEENS5_IJNS5_IJlSD_lEEENS4_6LayoutINS5_IJNS5_IJNS5_IJNSA_ILi32EEESC_EEEiEEESP_NS5_IJSD_iEEEEEENS5_IJNS5_IJNS5_IJNSA_ILi16EEESC_EEEiEEENS5_IJNS5_IJNSA_ILi0EEESD_EEENSA_ILi512EEEEEENS5_IJSV_iEEEEEEEEEEESK_S12_NS4_8TiledMMAINS4_8MMA_AtomIJNS4_21SM100_MMA_MXF8F6F4_SSISI_SI_fSJ_Li128ELi128ELNS4_4UMMA5MajorE0ELS17_0ELNS16_7ScaleInE0ELS18_0EEEEEENSM_INS5_IJSD_SD_SD_EEENS5_IJSV_SV_SV_EEEEENS5_IJNS4_10UnderscoreES1E_S1E_EEEEENS5_IJNS4_23SM90_TMA_LOAD_MULTICASTES1H_EEENS5_IJNS4_14ComposedLayoutINS4_7SwizzleILi3ELi4ELi3EEENS4_18smem_ptr_flag_bitsILi8EEENSM_INS5_IJNSA_ILi8EEESG_EEENS5_IJSG_SD_EEEEEEENSM_INS5_IJNS5_IJNS5_IJSO_SD_EEENS5_IJSN_SD_EEEEEESD_NS5_IJSC_SD_EEEEEENS5_IJNS5_IJNS5_IJST_SX_EEESW_EEESV_NS5_IJSD_SX_EEEEEEEEEEEvNS4_8identityES1I_S23_vS24_EENS_8epilogue10collective18CollectiveEpilogueINS26_23Sm100TmaWarpSpecializedILi4ELi2ELi16ELb1ELb0EEEJNS5_IJNSA_ILi64EEESG_SG_EEENS5_IJNSM_IS2B_SD_EENSM_INS5_IJSS_SB_EEENS5_IJSD_S2B_EEEEEEEENS_10bfloat16_tESL_S2I_SL_NS26_6fusion15FusionCallbacksIS2A_NS2J_17LinearCombinationIS2I_fS2I_fLNS_15FloatRoundStyleE2EEES2C_S2H_JEEENS4_5SM1004TMEM4LOAD26SM100_TMEM_LOAD_32dp32b16xENS4_13SM90_TMA_LOADENS1J_INS1K_ILi1ELi4ELi3EEENS1M_ILi16EEENSM_INS5_IJS1O_SS_EEENS5_IJSS_SD_EEEEEEENS4_39AutoVectorizingCopyWithAssumedAlignmentILi128EEENS4_14SM90_TMA_STOREES2Z_S31_S31_EEEvvEEEEvNT_6ParamsE,(.L_x_247 - _ZN7cutlass13device_kernelINS_4gemm6kernel13GemmUniversalIN4cute5tupleIJiiiiEEENS1_10collective13CollectiveMmaINS1_46MainloopSm100TmaUmmaWarpSpecializedBlockScaledILi6ELi2ELi2ENS5_IJNS4_1CILi2EEENSA_ILi4EEENSA_ILi1EEEEEEEENS5_IJNSA_ILi128EEESG_SG_EEENS5_IJNS_12float_e5m2_tENS_13float_ue8m0_tEEEENS5_IJNS5_IJlSD_lEEENS4_6LayoutINS5_IJNS5_IJNS5_IJNSA_ILi32EEESC_EEEiEEESP_NS5_IJSD_iEEEEEENS5_IJNS5_IJNS5_IJNSA_ILi16EEESC_EEEiEEENS5_IJNS5_IJNSA_ILi0EEESD_EEENSA_ILi512EEEEEENS5_IJSV_iEEEEEEEEEEESK_S12_NS4_8TiledMMAINS4_8MMA_AtomIJNS4_21SM100_MMA_MXF8F6F4_SSISI_SI_fSJ_Li128ELi128ELNS4_4UMMA5MajorE0ELS17_0ELNS16_7ScaleInE0ELS18_0EEEEEENSM_INS5_IJSD_SD_SD_EEENS5_IJSV_SV_SV_EEEEENS5_IJNS4_10UnderscoreES1E_S1E_EEEEENS5_IJNS4_23SM90_TMA_LOAD_MULTICASTES1H_EEENS5_IJNS4_14ComposedLayoutINS4_7SwizzleILi3ELi4ELi3EEENS4_18smem_ptr_flag_bitsILi8EEENSM_INS5_IJNSA_ILi8EEESG_EEENS5_IJSG_SD_EEEEEEENSM_INS5_IJNS5_IJNS5_IJSO_SD_EEENS5_IJSN_SD_EEEEEESD_NS5_IJSC_SD_EEEEEENS5_IJNS5_IJNS5_IJST_SX_EEESW_EEESV_NS5_IJSD_SX_EEEEEEEEEEEvNS4_8identityES1I_S23_vS24_EENS_8epilogue10collective18CollectiveEpilogueINS26_23Sm100TmaWarpSpecializedILi4ELi2ELi16ELb1ELb0EEEJNS5_IJNSA_ILi64EEESG_SG_EEENS5_IJNSM_IS2B_SD_EENSM_INS5_IJSS_SB_EEENS5_IJSD_S2B_EEEEEEEENS_10bfloat16_tESL_S2I_SL_NS26_6fusion15FusionCallbacksIS2A_NS2J_17LinearCombinationIS2I_fS2I_fLNS_15FloatRoundStyleE2EEES2C_S2H_JEEENS4_5SM1004TMEM4LOAD26SM100_TMEM_LOAD_32dp32b16xENS4_13SM90_TMA_LOADENS1J_INS1K_ILi1ELi4ELi3EEENS1M_ILi16EEENSM_INS5_IJS1O_SS_EEENS5_IJSS_SD_EEEEEEENS4_39AutoVectorizingCopyWithAssumedAlignmentILi128EEENS4_14SM90_TMA_STOREES2Z_S31_S31_EEEvvEEEEvNT_6ParamsE)
        .other          _ZN7cutlass13device_kernelINS_4gemm6kernel13GemmUniversalIN4cute5tupleIJiiiiEEENS1_10collective13CollectiveMmaINS1_46MainloopSm100TmaUmmaWarpSpecializedBlockScaledILi6ELi2ELi2ENS5_IJNS4_1CILi2EEENSA_ILi4EEENSA_ILi1EEEEEEEENS5_IJNSA_ILi128EEESG_SG_EEENS5_IJNS_12float_e5m2_tENS_13float_ue8m0_tEEEENS5_IJNS5_IJlSD_lEEENS4_6LayoutINS5_IJNS5_IJNS5_IJNSA_ILi32EEESC_EEEiEEESP_NS5_IJSD_iEEEEEENS5_IJNS5_IJNS5_IJNSA_ILi16EEESC_EEEiEEENS5_IJNS5_IJNSA_ILi0EEESD_EEENSA_ILi512EEEEEENS5_IJSV_iEEEEEEEEEEESK_S12_NS4_8TiledMMAINS4_8MMA_AtomIJNS4_21SM100_MMA_MXF8F6F4_SSISI_SI_fSJ_Li128ELi128ELNS4_4UMMA5MajorE0ELS17_0ELNS16_7ScaleInE0ELS18_0EEEEEENSM_INS5_IJSD_SD_SD_EEENS5_IJSV_SV_SV_EEEEENS5_IJNS4_10UnderscoreES1E_S1E_EEEEENS5_IJNS4_23SM90_TMA_LOAD_MULTICASTES1H_EEENS5_IJNS4_14ComposedLayoutINS4_7SwizzleILi3ELi4ELi3EEENS4_18smem_ptr_flag_bitsILi8EEENSM_INS5_IJNSA_ILi8EEESG_EEENS5_IJSG_SD_EEEEEEENSM_INS5_IJNS5_IJNS5_IJSO_SD_EEENS5_IJSN_SD_EEEEEESD_NS5_IJSC_SD_EEEEEENS5_IJNS5_IJNS5_IJST_SX_EEESW_EEESV_NS5_IJSD_SX_EEEEEEEEEEEvNS4_8identityES1I_S23_vS24_EENS_8epilogue10collective18CollectiveEpilogueINS26_23Sm100TmaWarpSpecializedILi4ELi2ELi16ELb1ELb0EEEJNS5_IJNSA_ILi64EEESG_SG_EEENS5_IJNSM_IS2B_SD_EENSM_INS5_IJSS_SB_EEENS5_IJSD_S2B_EEEEEEEENS_10bfloat16_tESL_S2I_SL_NS26_6fusion15FusionCallbacksIS2A_NS2J_17LinearCombinationIS2I_fS2I_fLNS_15FloatRoundStyleE2EEES2C_S2H_JEEENS4_5SM1004TMEM4LOAD26SM100_TMEM_LOAD_32dp32b16xENS4_13SM90_TMA_LOADENS1J_INS1K_ILi1ELi4ELi3EEENS1M_ILi16EEENSM_INS5_IJS1O_SS_EEENS5_IJSS_SD_EEEEEEENS4_39AutoVectorizingCopyWithAssumedAlignmentILi128EEENS4_14SM90_TMA_STOREES2Z_S31_S31_EEEvvEEEEvNT_6ParamsE,@"STO_CUDA_ENTRY STV_DEFAULT"
_ZN7cutlass13device_kernelINS_4gemm6kernel13GemmUniversalIN4cute5tupleIJiiiiEEENS1_10collective13CollectiveMmaINS1_46MainloopSm100TmaUmmaWarpSpecializedBlockScaledILi6ELi2ELi2ENS5_IJNS4_1CILi2EEENSA_ILi4EEENSA_ILi1EEEEEEEENS5_IJNSA_ILi128EEESG_SG_EEENS5_IJNS_12float_e5m2_tENS_13float_ue8m0_tEEEENS5_IJNS5_IJlSD_lEEENS4_6LayoutINS5_IJNS5_IJNS5_IJNSA_ILi32EEESC_EEEiEEESP_NS5_IJSD_iEEEEEENS5_IJNS5_IJNS5_IJNSA_ILi16EEESC_EEEiEEENS5_IJNS5_IJNSA_ILi0EEESD_EEENSA_ILi512EEEEEENS5_IJSV_iEEEEEEEEEEESK_S12_NS4_8TiledMMAINS4_8MMA_AtomIJNS4_21SM100_MMA_MXF8F6F4_SSISI_SI_fSJ_Li128ELi128ELNS4_4UMMA5MajorE0ELS17_0ELNS16_7ScaleInE0ELS18_0EEEEEENSM_INS5_IJSD_SD_SD_EEENS5_IJSV_SV_SV_EEEEENS5_IJNS4_10UnderscoreES1E_S1E_EEEEENS5_IJNS4_23SM90_TMA_LOAD_MULTICASTES1H_EEENS5_IJNS4_14ComposedLayoutINS4_7SwizzleILi3ELi4ELi3EEENS4_18smem_ptr_flag_bitsILi8EEENSM_INS5_IJNSA_ILi8EEESG_EEENS5_IJSG_SD_EEEEEEENSM_INS5_IJNS5_IJNS5_IJSO_SD_EEENS5_IJSN_SD_EEEEEESD_NS5_IJSC_SD_EEEEEENS5_IJNS5_IJNS5_IJST_SX_EEESW_EEESV_NS5_IJSD_SX_EEEEEEEEEEEvNS4_8identityES1I_S23_vS24_EENS_8epilogue10collective18CollectiveEpilogueINS26_23Sm100TmaWarpSpecializedILi4ELi2ELi16ELb1ELb0EEEJNS5_IJNSA_ILi64EEESG_SG_EEENS5_IJNSM_IS2B_SD_EENSM_INS5_IJSS_SB_EEENS5_IJSD_S2B_EEEEEEEENS_10bfloat16_tESL_S2I_SL_NS26_6fusion15FusionCallbacksIS2A_NS2J_17LinearCombinationIS2I_fS2I_fLNS_15FloatRoundStyleE2EEES2C_S2H_JEEENS4_5SM1004TMEM4LOAD26SM100_TMEM_LOAD_32dp32b16xENS4_13SM90_TMA_LOADENS1J_INS1K_ILi1ELi4ELi3EEENS1M_ILi16EEENSM_INS5_IJS1O_SS_EEENS5_IJSS_SD_EEEEEEENS4_39AutoVectorizingCopyWithAssumedAlignmentILi128EEENS4_14SM90_TMA_STOREES2Z_S31_S31_EEEvvEEEEvNT_6ParamsE:
[----:B------:R-:W1:Y:S01]  /*0000*/  LDC R1, c[0x0][0x37c] ;  /* 0x0000df00ff017b82 */ /* 0x000e620000000800 */
[----:B------:R-:W2:Y:S01]  /*0010*/  S2R R0, SR_TID.X ;  /* 0x0000000000007919 */ /* 0x000ea20000002100 */
[----:B------:R-:W3:Y:S01]  /*0020*/  LDCU.64 UR6, c[0x0][0xc90] ;  /* 0x00019200ff0677ac */ /* 0x000ee20008000a00 */
[----:B------:R-:W-:Y:S01]  /*0030*/  PRMT R90, RZ, 0x7610, R90 ;  /* 0x00007610ff5a7816 */ /* 0x000fe2000000005a */
[----:B------:R-:W4:Y:S01]  /*0040*/  LDCU.64 UR46, c[0x0][0x358] ;  /* 0x00006b00ff2e77ac */ /* 0x000f220008000a00 */
[----:B------:R-:W-:Y:S02]  /*0050*/  ELECT P5, URZ, PT ;  /* 0x0000000000ff782f */ /* 0x000fe400038a0000 */
[----:B---3--:R-:W-:-:S04]  /*0060*/  ISETP.NE.U32.AND P0, PT, RZ, UR6, PT ;  /* 0x00000006ff007c0c */ /* 0x008fc8000bf05070 */
[----:B------:R-:W-:Y:S02]  /*0070*/  ISETP.NE.AND.EX P1, PT, RZ, UR7, PT, P0 ;  /* 0x00000007ff007c0c */ /* 0x000fe4000bf25300 */
[----:B--2---:R-:W-:-:S05]  /*0080*/  SHF.R.U32.HI R103, RZ, 0x5, R0 ;  /* 0x00000005ff677819 */ /* 0x004fca0000011600 */
[----:B------:R-:W2:Y:S02]  /*0090*/  SHFL.IDX PT, R2, R103, RZ, 0x1f ;  /* 0x00001fff67027589 */ /* 0x000ea400000e0000 */
[----:B--2---:R-:W-:-:S04]  /*00a0*/  R2UR UR16, R2 ;  /* 0x00000000021072ca */ /* 0x004fc800000e0000 */
[----:B-1--4-:R-:W-:Y:S05]  /*00b0*/  @P1 BRA `(.L_x_0) ;  /* 0x00000000002c1947 */ /* 0x012fea0003800000 */
[----:B------:R-:W1:Y:S02]  /*00c0*/  LDCU.64 UR4, c[0x0][0xc88] ;  /* 0x00019100ff0477ac */ /* 0x000e640008000a00 */
[----:B-1----:R-:W-:-:S04]  /*00d0*/  UISETP.NE.U32.AND UP0, UPT, UR4, URZ, UPT ;  /* 0x000000ff0400728c */ /* 0x002fc8000bf05070 */
[----:B------:R-:W-:-:S09]  /*00e0*/  UISETP.NE.AND.EX UP0, UPT, UR5, URZ, UPT, UP0 ;  /* 0x000000ff0500728c */ /* 0x000fd2000bf05300 */
[----:B------:R-:W-:Y:S05]  /*00f0*/  BRA.U !UP0, `(.L_x_1) ;  /* 0x0000000108107547 */ /* 0x000fea000b800000 */
[----:B------:R-:W1:Y:S02]  /*0100*/  LDC.64 R2, c[0x0][0xc88] ;  /* 0x00032200ff027b82 */ /* 0x000e640000000a00 */
[----:B-1----:R1:W5:Y:S01]  /*0110*/  LDG.E R53, desc[UR46][R2.64] ;  /* 0x0000002e02357981 */ /* 0x002362000c1e1900 */
[----:B------:R-:W-:Y:S01]  /*0120*/  HFMA2 R90, -RZ, RZ, 0, 5.9604644775390625e-08 ;  /* 0x00000001ff5a7431 */ /* 0x000fe200000001ff */
[----:B------:R-:W-:Y:S05]  /*0130*/  BRA `(.L_x_0) ;  /* 0x00000000000c7947 */ /* 0x000fea0003800000 */
.L_x_1:
[----:B------:R-:W1:Y:S01]  /*0140*/  LDCU UR4, c[0x0][0xc80] ;  /* 0x00019000ff0477ac */ /* 0x000e620008000800 */
[----:B------:R-:W-:Y:S01]  /*0150*/  HFMA2 R90, -RZ, RZ, 0, 5.9604644775390625e-08 ;  /* 0x00000001ff5a7431 */ /* 0x000fe200000001ff */
[----:B-1----:R-:W-:-:S07]  /*0160*/  MOV R53, UR4 ;  /* 0x0000000400357c02 */ /* 0x002fce0008000f00 */
.L_x_0:
[----:B------:R-:W2:Y:S02]  /*0170*/  LDCU.64 UR4, c[0x0][0xcb0] ;  /* 0x00019600ff0477ac */ /* 0x000ea40008000a00 */
[----:B--2---:R-:W-:-:S04]  /*0180*/  UISETP.NE.U32.AND UP0, UPT, UR4, URZ, UPT ;  /* 0x000000ff0400728c */ /* 0x004fc8000bf05070 */
[----:B------:R-:W-:-:S09]  /*0190*/  UISETP.NE.AND.EX UP0, UPT, UR5, URZ, UPT, UP0 ;  /* 0x000000ff0500728c */ /* 0x000fd2000bf05300 */
[----:B------:R-:W-:Y:S05]  /*01a0*/  BRA.U UP0, `(.L_x_2) ;  /* 0x0000000100247547 */ /* 0x000fea000b800000 */
[----:B------:R-:W2:Y:S02]  /*01b0*/  LDCU.64 UR4, c[0x0][0xca8] ;  /* 0x00019500ff0477ac */ /* 0x000ea40008000a00 */
[----:B--2---:R-:W-:-:S04]  /*01c0*/  UISETP.NE.U32.AND UP0, UPT, UR4, URZ, UPT ;  /* 0x000000ff0400728c */ /* 0x004fc8000bf05070 */
[----:B------:R-:W-:-:S09]  /*01d0*/  UISETP.NE.AND.EX UP0, UPT, UR5, URZ, UPT, UP0 ;  /* 0x000000ff0500728c */ /* 0x000fd2000bf05300 */
[----:B------:R-:W-:Y:S05]  /*01e0*/  BRA.U !UP0, `(.L_x_3) ;  /* 0x00000001080c7547 */ /* 0x000fea000b800000 */
[----:B-1----:R-:W1:Y:S02]  /*01f0*/  LDC.64 R2, c[0x0][0xca8] ;  /* 0x00032a00ff027b82 */ /* 0x002e640000000a00 */
[----:B-1----:R2:W5:Y:S01]  /*0200*/  LDG.E R52, desc[UR46][R2.64] ;  /* 0x0000002e02347981 */ /* 0x002562000c1e1900 */
[----:B------:R-:W-:Y:S05]  /*0210*/  BRA `(.L_x_2) ;  /* 0x0000000000087947 */ /* 0x000fea0003800000 */
.L_x_3:
[----:B------:R-:W2:Y:S02]  /*0220*/  LDCU UR4, c[0x0][0xca0] ;  /* 0x00019400ff0477ac */ /* 0x000ea40008000800 */
[----:B--2---:R-:W-:Y:S02]  /*0230*/  MOV R52, UR4 ;  /* 0x0000000400347c02 */ /* 0x004fe40008000f00 */
.L_x_2:
[----:B-12---:R-:W-:Y:S01]  /*0240*/  IMAD.U32 R2, RZ, RZ, UR16 ;  /* 0x00000010ff027e24 */ /* 0x006fe2000f8e00ff */
[----:B------:R-:W-:Y:S04]  /*0250*/  BSSY.RECONVERGENT B0, `(.L_x_4) ;  /* 0x0000012000007945 */ /* 0x000fe80003800200 */
[C---:B------:R-:W-:Y:S02]  /*0260*/  ISETP.NE.OR P2, PT, R2.reuse, 0x1, !P5 ;  /* 0x000000010200780c */ /* 0x040fe40006f45670 */
[----:B------:R-:W-:-:S11]  /*0270*/  ISETP.NE.OR P1, PT, R2, 0x3, !P5 ;  /* 0x000000030200780c */ /* 0x000fd60006f25670 */
[----:B------:R-:W-:Y:S05]  /*0280*/  @P2 BRA `(.L_x_5) ;  /* 0x0000000000382947 */ /* 0x000fea0003800000 */
[----:B------:R-:W1:Y:S02]  /*0290*/  LDCU.64 UR4, c[0x0][0x348] ;  /* 0x00006900ff0477ac */ /* 0x000e640008000a00 */
[----:B-1----:R-:W-:Y:S02]  /*02a0*/  UIADD3 UR12, UP3, UPT, UR4, 0x80, URZ ;  /* 0x00000080040c7890 */ /* 0x002fe4000ff7e0ff */
[----:B------:R-:W-:Y:S02]  /*02b0*/  UIADD3 UR10, UP2, UPT, UR4, 0x180, URZ ;  /* 0x00000180040a7890 */ /* 0x000fe4000ff5e0ff */
[----:B------:R-:W-:Y:S02]  /*02c0*/  UIADD3 UR8, UP1, UPT, UR4, 0x280, URZ ;  /* 0x0000028004087890 */ /* 0x000fe4000ff3e0ff */
[----:B------:R-:W-:Y:S02]  /*02d0*/  UIADD3 UR4, UP0, UPT, UR4, 0x380, URZ ;  /* 0x0000038004047890 */ /* 0x000fe4000ff1e0ff */
[----:B------:R-:W-:-:S02]  /*02e0*/  UIADD3.X UR13, UPT, UPT, URZ, UR5, URZ, UP3, !UPT ;  /* 0x00000005ff0d7290 */ /* 0x000fc40009ffe4ff */
[----:B------:R-:W-:Y:S02]  /*02f0*/  UIADD3.X UR11, UPT, UPT, URZ, UR5, URZ, UP2, !UPT ;  /* 0x00000005ff0b7290 */ /* 0x000fe400097fe4ff */
[----:B------:R-:W-:Y:S02]  /*0300*/  UIADD3.X UR9, UPT, UPT, URZ, UR5, URZ, UP1, !UPT ;  /* 0x00000005ff097290 */ /* 0x000fe40008ffe4ff */
[----:B------:R-:W-:-:S03]  /*0310*/  UIADD3.X UR5, UPT, UPT, URZ, UR5, URZ, UP0, !UPT ;  /* 0x00000005ff057290 */ /* 0x000fc600087fe4ff */
[----:B------:R1:W-:Y:S02]  /*0320*/  UTMACCTL.PF [UR12] ;  /* 0x000000000c0079b9 */ /* 0x0003e40008040000 */
[----:B------:R1:W-:Y:S02]  /*0330*/  UTMACCTL.PF [UR10] ;  /* 0x000000000a0079b9 */ /* 0x0003e40008040000 */
[----:B------:R1:W-:Y:S02]  /*0340*/  UTMACCTL.PF [UR8] ;  /* 0x00000000080079b9 */ /* 0x0003e40008040000 */
[----:B------:R1:W-:Y:S02]  /*0350*/  UTMACCTL.PF [UR4] ;  /* 0x00000000040079b9 */ /* 0x0003e40008040000 */
[----:B-1----:R-:W-:Y:S01]  /*0360*/  NOP ;  /* 0x0000000000007918 */ /* 0x002fe20000000000 */
.L_x_5:
[----:B------:R-:W-:Y:S05]  /*0370*/  BSYNC.RECONVERGENT B0 ;  /* 0x0000000000007941 */ /* 0x000fea0003800200 */
.L_x_4:
[----:B------:R-:W-:Y:S04]  /*0380*/  BSSY.RECONVERGENT B0, `(.L_x_6) ;  /* 0x000000a000007945 */ /* 0x000fe80003800200 */
[----:B------:R-:W-:Y:S05]  /*0390*/  @P1 BRA `(.L_x_7) ;  /* 0x0000000000201947 */ /* 0x000fea0003800000 */
[----:B------:R-:W1:Y:S02]  /*03a0*/  LDCU.64 UR4, c[0x0][0x348] ;  /* 0x00006900ff0477ac */ /* 0x000e640008000a00 */
[----:B-1----:R-:W-:Y:S02]  /*03b0*/  UIADD3 UR8, UP1, UPT, UR4, 0x980, URZ ;  /* 0x0000098004087890 */ /* 0x002fe4000ff3e0ff */
[----:B------:R-:W-:Y:S02]  /*03c0*/  UIADD3 UR4, UP0, UPT, UR4, 0xa80, URZ ;  /* 0x00000a8004047890 */ /* 0x000fe4000ff1e0ff */
[----:B------:R-:W-:Y:S02]  /*03d0*/  UIADD3.X UR9, UPT, UPT, URZ, UR5, URZ, UP1, !UPT ;  /* 0x00000005ff097290 */ /* 0x000fe40008ffe4ff */
[----:B------:R-:W-:-:S07]  /*03e0*/  UIADD3.X UR5, UPT, UPT, URZ, UR5, URZ, UP0, !UPT ;  /* 0x00000005ff057290 */ /* 0x000fce00087fe4ff */
[----:B------:R1:W-:Y:S02]  /*03f0*/  UTMACCTL.PF [UR8] ;  /* 0x00000000080079b9 */ /* 0x0003e40008040000 */
[----:B------:R1:W-:Y:S02]  /*0400*/  UTMACCTL.PF [UR4] ;  /* 0x00000000040079b9 */ /* 0x0003e40008040000 */
[----:B-1----:R-:W-:Y:S01]  /*0410*/  NOP ;  /* 0x0000000000007918 */ /* 0x002fe20000000000 */
.L_x_7:
[----:B------:R-:W-:Y:S05]  /*0420*/  BSYNC.RECONVERGENT B0 ;  /* 0x0000000000007941 */ /* 0x000fea0003800200 */
.L_x_6:
[----:B------:R-:W1:Y:S01]  /*0430*/  LDCU.64 UR4, c[0x0][0xc88] ;  /* 0x00019100ff0477ac */ /* 0x000e620008000a00 */
[----:B------:R-:W-:Y:S01]  /*0440*/  ISETP.NE.AND.EX P0, PT, RZ, UR7, PT, P0 ;  /* 0x00000007ff007c0c */ /* 0x000fe2000bf05300 */
[----:B------:R-:W-:Y:S01]  /*0450*/  UPLOP3.LUT UP6, UPT, UPT, UPT, UPT, 0x80, 0x8 ;  /* 0x000000000008789c */ /* 0x000fe20003fcf070 */
[----:B-1----:R-:W-:-:S04]  /*0460*/  ISETP.NE.U32.AND P1, PT, RZ, UR4, PT ;  /* 0x00000004ff007c0c */ /* 0x002fc8000bf25070 */
[----:B------:R-:W-:-:S13]  /*0470*/  ISETP.NE.AND.EX P1, PT, RZ, UR5, PT, P1 ;  /* 0x00000005ff007c0c */ /* 0x000fda000bf25310 */
[----:B------:R-:W-:Y:S05]  /*0480*/  @P1 BRA P0, `(.L_x_8) ;  /* 0x0000000000281947 */ /* 0x000fea0000000000 */
[----:B------:R-:W-:Y:S01]  /*0490*/  UISETP.NE.U32.AND UP1, UPT, UR6, URZ, UPT ;  /* 0x000000ff0600728c */ /* 0x000fe2000bf25070 */
[----:B-----5:R-:W-:Y:S01]  /*04a0*/  FSETP.NEU.AND P0, PT, R53, RZ, PT ;  /* 0x000000ff3500720b */ /* 0x020fe20003f0d000 */
[----:B------:R-:W-:Y:S02]  /*04b0*/  UISETP.NE.U32.AND UP0, UPT, UR4, URZ, UPT ;  /* 0x000000ff0400728c */ /* 0x000fe4000bf05070 */
[----:B------:R-:W-:Y:S02]  /*04c0*/  UISETP.NE.AND.EX UP1, UPT, UR7, URZ, UPT, UP1 ;  /* 0x000000ff0700728c */ /* 0x000fe4000bf25310 */
[----:B------:R-:W-:-:S04]  /*04d0*/  UISETP.NE.AND.EX UP0, UPT, UR5, URZ, UPT, UP0 ;  /* 0x000000ff0500728c */ /* 0x000fc8000bf05300 */
[----:B------:R-:W-:-:S04]  /*04e0*/  USEL UR4, URZ, 0xffffffff, UP0 ;  /* 0xffffffffff047887 */ /* 0x000fc80008000000 */
[----:B------:R-:W-:Y:S01]  /*04f0*/  VOTEU.ANY UP0, P0 ;  /* 0x0000000000ff7886 */ /* 0x000fe20000000100 */
[----:B------:R-:W-:-:S04]  /*0500*/  @!UP1 USEL UR4, URZ, 0xffffffff, UP0 ;  /* 0xffffffffff049887 */ /* 0x000fc80008000000 */
[----:B------:R-:W-:-:S04]  /*0510*/  ULOP3.LUT UR4, UR4, 0x1, URZ, 0xc0, !UPT ;  /* 0x0000000104047892 */ /* 0x000fc8000f8ec0ff */
[----:B------:R-:W-:-:S11]  /*0520*/  UISETP.NE.U32.AND UP6, UPT, UR4, 0x1, UPT ;  /* 0x000000010400788c */ /* 0x000fd6000bfc5070 */
.L_x_8:
[----:B------:R-:W1:Y:S01]  /*0530*/  SHFL.IDX PT, R3, R103, RZ, 0x1f ;  /* 0x00001fff67037589 */ /* 0x000e6200000e0000 */
[----:B------:R-:W-:-:S04]  /*0540*/  UISETP.NE.AND UP0, UPT, UR16, 0x2, UPT ;  /* 0x000000021000788c */ /* 0x000fc8000bf05270 */
[----:B------:R-:W-:Y:S01]  /*0550*/  USEL UR4, URZ, 0x1, UP0 ;  /* 0x00000001ff047887 */ /* 0x000fe20008000000 */
[----:B-1----:R-:W-:-:S13]  /*0560*/  ISETP.NE.AND P0, PT, R3, RZ, PT ;  /* 0x000000ff0300720c */ /* 0x002fda0003f05270 */
[----:B------:R-:W-:Y:S05]  /*0570*/  @P0 BRA `(.L_x_9) ;  /* 0x0000000000680947 */ /* 0x000fea0003800000 */
[----:B------:R-:W1:Y:S01]  /*0580*/  S2UR UR7, SR_CgaCtaId ;  /* 0x00000000000779c3 */ /* 0x000e620000008800 */
[----:B------:R-:W-:Y:S01]  /*0590*/  UMOV UR8, 0x400 ;  /* 0x0000040000087882 */ /* 0x000fe20000000000 */
[----:B------:R-:W-:Y:S01]  /*05a0*/  UMOV UR6, 0x1 ;  /* 0x0000000100067882 */ /* 0x000fe20000000000 */
[----:B------:R-:W-:Y:S01]  /*05b0*/  UMOV UR5, 0x5 ;  /* 0x0000000500057882 */ /* 0x000fe20000000000 */
[----:B------:R-:W-:Y:S01]  /*05c0*/  ELECT P0, URZ, PT ;  /* 0x0000000000ff782f */ /* 0x000fe20003800000 */
[----:B------:R-:W-:-:S04]  /*05d0*/  UIADD3 UR10, UPT, UPT, -UR5, 0x100000, URZ ;  /* 0x00100000050a7890 */ /* 0x000fc8000fffe1ff */
[----:B------:R-:W-:Y:S02]  /*05e0*/  USHF.L.U32 UR11, UR10, 0xb, URZ ;  /* 0x0000000b0a0b7899 */ /* 0x000fe400080006ff */
[----:B------:R-:W-:Y:S02]  /*05f0*/  USHF.L.U32 UR10, UR10, 0x1, URZ ;  /* 0x000000010a0a7899 */ /* 0x000fe400080006ff */
[----:B-1----:R-:W-:Y:S02]  /*0600*/  ULEA UR7, UR7, UR8, 0x18 ;  /* 0x0000000807077291 */ /* 0x002fe4000f8ec0ff */
[----:B------:R-:W-:-:S04]  /*0610*/  UIADD3 UR8, UPT, UPT, -UR6, 0x100000, URZ ;  /* 0x0010000006087890 */ /* 0x000fc8000fffe1ff */
[----:B------:R-:W-:Y:S02]  /*0620*/  USHF.L.U32 UR9, UR8, 0xb, URZ ;  /* 0x0000000b08097899 */ /* 0x000fe400080006ff */
[----:B------:R-:W-:Y:S01]  /*0630*/  USHF.L.U32 UR8, UR8, 0x1, URZ ;  /* 0x0000000108087899 */ /* 0x000fe200080006ff */
[----:B------:R-:W1:Y:S11]  /*0640*/  FENCE.VIEW.ASYNC.S ;  /* 0x00000000000073c6 */ /* 0x000e760000000000 */
[----:B-1----:R1:W2:Y:S01]  /*0650*/  SYNCS.EXCH.64 URZ, [UR7], UR8 ;  /* 0x0000000807ff75b2 */ /* 0x0022a20008000100 */
[----:B------:R1:W3:Y:S01]  /*0660*/  SYNCS.EXCH.64 URZ, [UR7+0x30], UR10 ;  /* 0x0000300a07ff75b2 */ /* 0x0002e20008000100 */
[----:B------:R1:W4:Y:S01]  /*0670*/  SYNCS.EXCH.64 URZ, [UR7+0x8], UR8 ;  /* 0x0000080807ff75b2 */ /* 0x0003220008000100 */
[----:B------:R1:W1:Y:S01]  /*0680*/  SYNCS.EXCH.64 URZ, [UR7+0x38], UR10 ;  /* 0x0000380a07ff75b2 */ /* 0x0002620008000100 */
        /* <DEDUP_REMOVED lines=8> */
[----:B------:R-:W-:Y:S01]  /*0710*/  NOP ;  /* 0x0000000000007918 */ /* 0x000fe20000000000 */
.L_x_9:
[----:B------:R-:W2:Y:S01]  /*0720*/  SHFL.IDX PT, R3, R103, RZ, 0x1f ;  /* 0x00001fff67037589 */ /* 0x000ea200000e0000 */
[----:B------:R-:W-:Y:S01]  /*0730*/  NOP ;  /* 0x0000000000007918 */ /* 0x000fe20000000000 */
[----:B--2---:R-:W-:-:S13]  /*0740*/  ISETP.NE.AND P0, PT, R3, 0x1, PT ;  /* 0x000000010300780c */ /* 0x004fda0003f05270 */
[----:B------:R-:W-:Y:S05]  /*0750*/  @P0 BRA `(.L_x_10) ;  /* 0x0000000000580947 */ /* 0x000fea0003800000 */
[----:B-1----:R-:W1:Y:S01]  /*0760*/  S2UR UR7, SR_CgaCtaId ;  /* 0x00000000000779c3 */ /* 0x002e620000008800 */
        /* <DEDUP_REMOVED lines=12> */
[----:B-1----:R2:W1:Y:S01]  /*0830*/  SYNCS.EXCH.64 URZ, [UR7+0x60], UR8 ;  /* 0x0000600807ff75b2 */ /* 0x0024620008000100 */
[----:B------:R2:W1:Y:S01]  /*0840*/  SYNCS.EXCH.64 URZ, [UR7+0x80], UR10 ;  /* 0x0000800a07ff75b2 */ /* 0x0004620008000100 */
[----:B------:R2:W1:Y:S01]  /*0850*/  SYNCS.EXCH.64 URZ, [UR7+0x68], UR8 ;  /* 0x0000680807ff75b2 */ /* 0x0004620008000100 */
[----:B------:R2:W1:Y:S01]  /*0860*/  SYNCS.EXCH.64 URZ, [UR7+0x88], UR10 ;  /* 0x0000880a07ff75b2 */ /* 0x0004620008000100 */
[----:B------:R2:W1:Y:S01]  /*0870*/  SYNCS.EXCH.64 URZ, [UR7+0x70], UR8 ;  /* 0x0000700807ff75b2 */ /* 0x0004620008000100 */
[----:B------:R2:W1:Y:S01]  /*0880*/  SYNCS.EXCH.64 URZ, [UR7+0x90], UR10 ;  /* 0x0000900a07ff75b2 */ /* 0x0004620008000100 */
[----:B------:R2:W1:Y:S01]  /*0890*/  SYNCS.EXCH.64 URZ, [UR7+0x78], UR8 ;  /* 0x0000780807ff75b2 */ /* 0x0004620008000100 */
[----:B------:R2:W1:Y:S02]  /*08a0*/  SYNCS.EXCH.64 URZ, [UR7+0x98], UR10 ;  /* 0x0000980a07ff75b2 */ /* 0x0004640008000100 */
[----:B--2---:R-:W-:Y:S01]  /*08b0*/  NOP ;  /* 0x0000000000007918 */ /* 0x004fe20000000000 */
.L_x_10:
[----:B------:R-:W2:Y:S01]  /*08c0*/  SHFL.IDX PT, R3, R103, RZ, 0x1f ;  /* 0x00001fff67037589 */ /* 0x000ea200000e0000 */
[----:B------:R-:W-:Y:S01]  /*08d0*/  NOP ;  /* 0x0000000000007918 */ /* 0x000fe20000000000 */
[----:B--2---:R-:W-:-:S13]  /*08e0*/  ISETP.NE.AND P0, PT, R3, 0x3, PT ;  /* 0x000000030300780c */ /* 0x004fda0003f05270 */
[----:B------:R-:W-:Y:S05]  /*08f0*/  @P0 BRA `(.L_x_11) ;  /* 0x0000000000300947 */ /* 0x000fea0003800000 */
[----:B------:R-:W2:Y:S01]  /*0900*/  S2UR UR6, SR_CgaCtaId ;  /* 0x00000000000679c3 */ /* 0x000ea20000008800 */
[----:B-1----:R-:W-:Y:S01]  /*0910*/  UMOV UR7, 0x400 ;  /* 0x0000040000077882 */ /* 0x002fe20000000000 */
[----:B------:R-:W-:Y:S01]  /*0920*/  UMOV UR5, 0x20 ;  /* 0x0000002000057882 */ /* 0x000fe20000000000 */
[----:B------:R-:W-:Y:S01]  /*0930*/  ELECT P0, URZ, PT ;  /* 0x0000000000ff782f */ /* 0x000fe20003800000 */
[----:B------:R-:W-:-:S04]  /*0940*/  UIADD3 UR8, UPT, UPT, -UR5, 0x100000, URZ ;  /* 0x0010000005087890 */ /* 0x000fc8000fffe1ff */
[----:B------:R-:W-:Y:S02]  /*0950*/  USHF.L.U32 UR9, UR8, 0xb, URZ ;  /* 0x0000000b08097899 */ /* 0x000fe400080006ff */
[----:B------:R-:W-:Y:S02]  /*0960*/  USHF.L.U32 UR8, UR8, 0x1, URZ ;  /* 0x0000000108087899 */ /* 0x000fe400080006ff */
[----:B--2---:R-:W-:Y:S01]  /*0970*/  ULEA UR6, UR6, UR7, 0x18 ;  /* 0x0000000706067291 */ /* 0x004fe2000f8ec0ff */
[----:B------:R-:W1:Y:S11]  /*0980*/  FENCE.VIEW.ASYNC.S ;  /* 0x00000000000073c6 */ /* 0x000e760000000000 */
[----:B-1----:R2:W1:Y:S01]  /*0990*/  SYNCS.EXCH.64 URZ, [UR6+0xa0], UR8 ;  /* 0x0000a00806ff75b2 */ /* 0x0024620008000100 */
[----:B------:R2:W1:Y:S02]  /*09a0*/  SYNCS.EXCH.64 URZ, [UR6+0xa8], UR8 ;  /* 0x0000a80806ff75b2 */ /* 0x0004640008000100 */
[----:B--2---:R-:W-:Y:S01]  /*09b0*/  NOP ;  /* 0x0000000000007918 */ /* 0x004fe20000000000 */
.L_x_11:
[----:B------:R-:W2:Y:S01]  /*09c0*/  SHFL.IDX PT, R3, R103, RZ, 0x1f ;  /* 0x00001fff67037589 */ /* 0x000ea200000e0000 */
[----:B------:R-:W-:Y:S01]  /*09d0*/  NOP ;  /* 0x0000000000007918 */ /* 0x000fe20000000000 */
[----:B--2---:R-:W-:-:S13]  /*09e0*/  ISETP.NE.AND P0, PT, R3, 0x4, PT ;  /* 0x000000040300780c */ /* 0x004fda0003f05270 */
[----:B------:R-:W-:Y:S05]  /*09f0*/  @P0 BRA `(.L_x_12) ;  /* 0x00000000004c0947 */ /* 0x000fea0003800000 */
[----:B------:R-:W2:Y:S01]  /*0a00*/  S2UR UR6, SR_CgaCtaId ;  /* 0x00000000000679c3 */ /* 0x000ea20000008800 */
[----:B-1----:R-:W-:Y:S01]  /*0a10*/  UMOV UR8, 0x720 ;  /* 0x0000072000087882 */ /* 0x002fe20000000000 */
[----:B------:R-:W-:Y:S01]  /*0a20*/  UMOV UR7, 0x400 ;  /* 0x0000040000077882 */ /* 0x000fe20000000000 */
[----:B------:R-:W-:Y:S01]  /*0a30*/  USEL UR8, UR8, 0x620, UP6 ;  /* 0x0000062008087887 */ /* 0x000fe2000b000000 */
[----:B------:R-:W-:Y:S01]  /*0a40*/  UMOV UR5, 0x1 ;  /* 0x0000000100057882 */ /* 0x000fe20000000000 */
[----:B------:R-:W-:Y:S01]  /*0a50*/  ELECT P0, URZ, PT ;  /* 0x0000000000ff782f */ /* 0x000fe20003800000 */
[----:B------:R-:W-:-:S04]  /*0a60*/  UIADD3 UR10, UPT, UPT, -UR5, 0x100000, URZ ;  /* 0x00100000050a7890 */ /* 0x000fc8000fffe1ff */
[----:B------:R-:W-:Y:S02]  /*0a70*/  USHF.L.U32 UR11, UR10, 0xb, URZ ;  /* 0x0000000b0a0b7899 */ /* 0x000fe400080006ff */
[----:B------:R-:W-:Y:S02]  /*0a80*/  USHF.L.U32 UR10, UR10, 0x1, URZ ;  /* 0x000000010a0a7899 */ /* 0x000fe400080006ff */
[----:B------:R-:W-:-:S04]  /*0a90*/  UIADD3 UR8, UPT, UPT, -UR8, 0x100000, URZ ;  /* 0x0010000008087890 */ /* 0x000fc8000fffe1ff */
[----:B------:R-:W-:Y:S02]  /*0aa0*/  USHF.L.U32 UR9, UR8, 0xb, URZ ;  /* 0x0000000b08097899 */ /* 0x000fe400080006ff */
[----:B------:R-:W-:Y:S02]  /*0ab0*/  USHF.L.U32 UR8, UR8, 0x1, URZ ;  /* 0x0000000108087899 */ /* 0x000fe400080006ff */
[----:B--2---:R-:W-:Y:S01]  /*0ac0*/  ULEA UR6, UR6, UR7, 0x18 ;  /* 0x0000000706067291 */ /* 0x004fe2000f8ec0ff */
[----:B------:R-:W1:Y:S11]  /*0ad0*/  FENCE.VIEW.ASYNC.S ;  /* 0x00000000000073c6 */ /* 0x000e760000000000 */
[----:B-1----:R2:W1:Y:S01]  /*0ae0*/  SYNCS.EXCH.64 URZ, [UR6+0xb0], UR10 ;  /* 0x0000b00a06ff75b2 */ /* 0x0024620008000100 */
[----:B------:R2:W1:Y:S01]  /*0af0*/  SYNCS.EXCH.64 URZ, [UR6+0xc0], UR8 ;  /* 0x0000c00806ff75b2 */ /* 0x0004620008000100 */
[----:B------:R2:W1:Y:S01]  /*0b00*/  SYNCS.EXCH.64 URZ, [UR6+0xb8], UR10 ;  /* 0x0000b80a06ff75b2 */ /* 0x0004620008000100 */
[----:B------:R2:W1:Y:S02]  /*0b10*/  SYNCS.EXCH.64 URZ, [UR6+0xc8], UR8 ;  /* 0x0000c80806ff75b2 */ /* 0x0004640008000100 */
[----:B--2---:R-:W-:Y:S01]  /*0b20*/  NOP ;  /* 0x0000000000007918 */ /* 0x004fe20000000000 */
.L_x_12:
        /* <DEDUP_REMOVED lines=20> */
[----:B------:R2:W1:Y:S02]  /*0c70*/  SYNCS.EXCH.64 URZ, [UR7+0xe8], UR10 ;  /* 0x0000e80a07ff75b2 */ /* 0x0004640008000100 */
[----:B--2---:R-:W-:Y:S01]  /*0c80*/  NOP ;  /* 0x0000000000007918 */ /* 0x004fe20000000000 */
.L_x_13:
[----:B------:R-:W2:Y:S01]  /*0c90*/  SHFL.IDX PT, R3, R103, RZ, 0x1f ;  /* 0x00001fff67037589 */ /* 0x000ea200000e0000 */
[----:B------:R-:W1:Y:S01]  /*0ca0*/  S2UR UR37, SR_CgaCtaId ;  /* 0x00000000002579c3 */ /* 0x000e620000008800 */
[----:B------:R-:W-:Y:S01]  /*0cb0*/  NOP ;  /* 0x0000000000007918 */ /* 0x000fe20000000000 */
[----:B--2---:R-:W-:-:S13]  /*0cc0*/  ISETP.NE.AND P0, PT, R3, 0x3, PT ;  /* 0x000000030300780c */ /* 0x004fda0003f05270 */
[----:B-1----:R-:W-:Y:S05]  /*0cd0*/  @P0 BRA `(.L_x_14) ;  /* 0x0000000000340947 */ /* 0x002fea0003800000 */
[----:B------:R-:W-:Y:S01]  /*0ce0*/  UMOV UR6, 0x400 ;  /* 0x0000040000067882 */ /* 0x000fe20000000000 */
[----:B------:R-:W-:Y:S01]  /*0cf0*/  UMOV UR5, 0x20 ;  /* 0x0000002000057882 */ /* 0x000fe20000000000 */
[----:B------:R-:W-:Y:S02]  /*0d00*/  ULEA UR6, UR37, UR6, 0x18 ;  /* 0x0000000625067291 */ /* 0x000fe4000f8ec0ff */
[----:B------:R-:W-:-:S04]  /*0d10*/  UIADD3 UR8, UPT, UPT, -UR5, 0x100000, URZ ;  /* 0x0010000005087890 */ /* 0x000fc8000fffe1ff */
[----:B------:R-:W-:Y:S02]  /*0d20*/  USHF.L.U32 UR9, UR8, 0xb, URZ ;  /* 0x0000000b08097899 */ /* 0x000fe400080006ff */
[----:B------:R-:W-:Y:S01]  /*0d30*/  USHF.L.U32 UR8, UR8, 0x1, URZ ;  /* 0x0000000108087899 */ /* 0x000fe200080006ff */
[----:B------:R-:W-:Y:S01]  /*0d40*/  ELECT P0, URZ, PT ;  /* 0x0000000000ff782f */ /* 0x000fe20003800000 */
[----:B------:R-:W1:Y:S10]  /*0d50*/  FENCE.VIEW.ASYNC.S ;  /* 0x00000000000073c6 */ /* 0x000e740000000000 */
[----:B-1----:R1:W2:Y:S01]  /*0d60*/  SYNCS.EXCH.64 URZ, [UR6+0xf0], UR8 ;  /* 0x0000f00806ff75b2 */ /* 0x0022a20008000100 */
[----:B------:R1:W1:Y:S01]  /*0d70*/  SYNCS.EXCH.64 URZ, [UR6+0x100], UR8 ;  /* 0x0001000806ff75b2 */ /* 0x0002620008000100 */
[----:B------:R1:W1:Y:S01]  /*0d80*/  SYNCS.EXCH.64 URZ, [UR6+0xf8], UR8 ;  /* 0x0000f80806ff75b2 */ /* 0x0002620008000100 */
[----:B------:R1:W1:Y:S01]  /*0d90*/  SYNCS.EXCH.64 URZ, [UR6+0x108], UR8 ;  /* 0x0001080806ff75b2 */ /* 0x0002620008000100 */
[----:B------:R-:W-:Y:S01]  /*0da0*/  NOP ;  /* 0x0000000000007918 */ /* 0x000fe20000000000 */
.L_x_14:
[----:B------:R-:W3:Y:S01]  /*0db0*/  LDCU UR5, c[0x0][0x36c] ;  /* 0x00006d80ff0577ac */ /* 0x000ee20008000800 */
[----:B------:R-:W-:Y:S01]  /*0dc0*/  ISETP.NE.OR P5, PT, R2, 0x2, !P5 ;  /* 0x000000020200780c */ /* 0x000fe20006fa5670 */
[----:B------:R-:W-:Y:S01]  /*0dd0*/  NOP ;  /* 0x0000000000007918 */ /* 0x000fe20000000000 */
[----:B------:R-:W-:Y:S01]  /*0de0*/  LOP3.LUT R2, R0, 0x1f, RZ, 0xc0, !PT ;  /* 0x0000001f00027812 */ /* 0x000fe200078ec0ff */
[----:B------:R-:W-:Y:S02]  /*0df0*/  UISETP.NE.AND UP5, UPT, UR16, URZ, UPT ;  /* 0x000000ff1000728c */ /* 0x000fe4000bfa5270 */
[----:B---3--:R-:W-:-:S09]  /*0e00*/  UISETP.EQ.U32.AND UP0, UPT, UR5, 0x1, UPT ;  /* 0x000000010500788c */ /* 0x008fd2000bf02070 */
[----:B------:R-:W-:Y:S05]  /*0e10*/  BRA.U !UP0, `(.L_x_15) ;  /* 0x0000000108087547 */ /* 0x000fea000b800000 */
[----:B-12-4-:R-:W-:Y:S01]  /*0e20*/  UCGABAR_ARV ;  /* 0x00000000000079c7 */ /* 0x016fe20008000000 */
[----:B------:R-:W-:Y:S05]  /*0e30*/  BRA `(.L_x_16) ;  /* 0x0000000000047947 */ /* 0x000fea0003800000 */
.L_x_15:
[----:B-12-4-:R-:W-:Y:S01]  /*0e40*/  NOP ;  /* 0x0000000000007918 */ /* 0x016fe20000000000 */
.L_x_16:
[----:B------:R-:W1:Y:S01]  /*0e50*/  S2UR UR27, SR_CTAID.X ;  /* 0x00000000001b79c3 */ /* 0x000e620000002500 */
[----:B------:R-:W-:-:S05]  /*0e60*/  CS2R.32 R4, SR_CgaSize ;  /* 0x0000000000047805 */ /* 0x000fca0000008a00 */
[----:B------:R-:W-:-:S05]  /*0e70*/  IMAD R4, R4, -0xa0, RZ ;  /* 0xffffff6004047824 */ /* 0x000fca00078e02ff */
[----:B------:R-:W-:-:S14]  /*0e80*/  R2UR UR6, R4 ;  /* 0x00000000040672ca */ /* 0x000fdc00000e0000 */
[----:B------:R-:W2:Y:S01]  /*0e90*/  LDCU UR6, c[0x0][UR6+0x2b0] ;  /* 0x00005600060677ac */ /* 0x000ea20008000800 */
[----:B------:R-:W-:-:S05]  /*0ea0*/  CS2R.32 R4, SR_CgaSize ;  /* 0x0000000000047805 */ /* 0x000fca0000008a00 */
[----:B------:R-:W-:-:S05]  /*0eb0*/  IMAD R4, R4, -0xa0, RZ ;  /* 0xffffff6004047824 */ /* 0x000fca00078e02ff */
[----:B------:R-:W-:-:S14]  /*0ec0*/  R2UR UR5, R4 ;  /* 0x00000000040572ca */ /* 0x000fdc00000e0000 */
[----:B------:R-:W3:Y:S01]  /*0ed0*/  LDCU UR5, c[0x0][UR5+0x2b4] ;  /* 0x00005680050577ac */ /* 0x000ee20008000800 */
[----:B------:R-:W4:Y:S01]  /*0ee0*/  S2UR UR11, SR_CTAID.Y ;  /* 0x00000000000b79c3 */ /* 0x000f220000002600 */
[----:B------:R-:W-:-:S05]  /*0ef0*/  CS2R.32 R4, SR_CgaSize ;  /* 0x0000000000047805 */ /* 0x000fca0000008a00 */
[----:B------:R-:W-:-:S05]  /*0f00*/  IMAD R4, R4, -0xa0, RZ ;  /* 0xffffff6004047824 */ /* 0x000fca00078e02ff */
[----:B------:R-:W-:-:S14]  /*0f10*/  R2UR UR12, R4 ;  /* 0x00000000040c72ca */ /* 0x000fdc00000e0000 */
[----:B------:R-:W3:Y:S01]  /*0f20*/  LDCU UR12, c[0x0][UR12+0x2a0] ;  /* 0x000054000c0c77ac */ /* 0x000ee20008000800 */
[----:B------:R-:W-:-:S05]  /*0f30*/  CS2R.32 R4, SR_CgaSize ;  /* 0x0000000000047805 */ /* 0x000fca0000008a00 */
[----:B------:R-:W-:-:S05]  /*0f40*/  IMAD R4, R4, -0xa0, RZ ;  /* 0xffffff6004047824 */ /* 0x000fca00078e02ff */
[----:B------:R-:W-:-:S14]  /*0f50*/  R2UR UR10, R4 ;  /* 0x00000000040a72ca */ /* 0x000fdc00000e0000 */
[----:B------:R-:W3:Y:S01]  /*0f60*/  LDCU UR10, c[0x0][UR10+0x2a4] ;  /* 0x000054800a0a77ac */ /* 0x000ee20008000800 */
[----:B------:R-:W-:Y:S02]  /*0f70*/  ULOP3.LUT UR31, UR37, 0x1, URZ, 0xc0, !UPT ;  /* 0x00000001251f7892 */ /* 0x000fe4000f8ec0ff */
[----:B------:R-:W-:Y:S02]  /*0f80*/  ULOP3.LUT UR8, UR37, 0x6, URZ, 0xc0, !UPT ;  /* 0x0000000625087892 */ /* 0x000fe4000f8ec0ff */
[----:B------:R-:W-:Y:S02]  /*0f90*/  UISETP.GT.U32.AND UP2, UPT, UR31, 0xffff, UPT ;  /* 0x0000ffff1f00788c */ /* 0x000fe4000bf44070 */
[----:B------:R-:W-:Y:S01]  /*0fa0*/  UISETP.GT.U32.AND UP1, UPT, UR8, 0xffff, UPT ;  /* 0x0000ffff0800788c */ /* 0x000fe2000bf24070 */
[----:B-1----:R-:W-:Y:S01]  /*0fb0*/  I2FP.F32.U32 R4, UR27 ;  /* 0x0000001b00047c45 */ /* 0x002fe20008201000 */
[----:B------:R-:W-:Y:S02]  /*0fc0*/  USHF.R.U32.HI UR17, URZ, 0x1, UR37 ;  /* 0x00000001ff117899 */ /* 0x000fe40008011625 */
[----:B------:R-:W-:-:S02]  /*0fd0*/  USHF.L.U32 UR30, UR37, 0xb, URZ ;  /* 0x0000000b251e7899 */ /* 0x000fc400080006ff */
[----:B--2---:R-:W-:Y:S01]  /*0fe0*/  FMUL R4, R4, UR6 ;  /* 0x0000000604047c20 */ /* 0x004fe20008400000 */
[----:B------:R-:W-:Y:S01]  /*0ff0*/  USHF.L.U32 UR23, UR37, 0xd, URZ ;  /* 0x0000000d25177899 */ /* 0x000fe200080006ff */
[----:B----4-:R-:W-:Y:S01]  /*1000*/  I2FP.F32.U32 R3, UR11 ;  /* 0x0000000b00037c45 */ /* 0x010fe20008201000 */
[----:B------:R-:W-:-:S03]  /*1010*/  USHF.L.U32 UR22, UR37, 0x6, URZ ;  /* 0x0000000625167899 */ /* 0x000fc600080006ff */
[----:B------:R-:W1:Y:S01]  /*1020*/  F2I.U32.TRUNC.NTZ R4, R4 ;  /* 0x0000000400047305 */ /* 0x000e62000020f000 */
[----:B------:R-:W-:Y:S01]  /*1030*/  USHF.L.U32 UR26, UR37, 0x5, URZ ;  /* 0x00000005251a7899 */ /* 0x000fe200080006ff */
[----:B---3--:R-:W-:Y:S01]  /*1040*/  FMUL R3, R3, UR5 ;  /* 0x0000000503037c20 */ /* 0x008fe20008400000 */
[----:B------:R-:W-:Y:S01]  /*1050*/  USHF.L.U32 UR7, UR37, 0x8, URZ ;  /* 0x0000000825077899 */ /* 0x000fe200080006ff */
[----:B------:R-:W2:Y:S04]  /*1060*/  LDCU UR21, c[0x0][0xf24] ;  /* 0x0001e480ff1577ac */ /* 0x000ea80008000800 */
[----:B------:R-:W3:Y:S01]  /*1070*/  F2I.U32.TRUNC.NTZ R3, R3 ;  /* 0x0000000300037305 */ /* 0x000ee2000020f000 */
[----:B------:R-:W4:Y:S01]  /*1080*/  LDCU UR18, c[0x0][0xf30] ;  /* 0x0001e600ff1277ac */ /* 0x000f220008000800 */
[----:B------:R-:W-:Y:S01]  /*1090*/  UMOV UR6, 0x55 ;  /* 0x0000005500067882 */ /* 0x000fe20000000000 */
[----:B------:R-:W-:Y:S01]  /*10a0*/  UMOV UR5, 0x3 ;  /* 0x0000000300057882 */ /* 0x000fe20000000000 */
[----:B-1----:R-:W-:Y:S01]  /*10b0*/  R2UR UR39, R4 ;  /* 0x00000000042772ca */ /* 0x002fe200000e0000 */
[----:B------:R-:W-:-:S02]  /*10c0*/  USEL UR9, UR31, 0xffff, !UP2 ;  /* 0x0000ffff1f097887 */ /* 0x000fc4000d000000 */
[----:B------:R-:W-:Y:S01]  /*10d0*/  USEL UR8, UR8, 0xffff, !UP1 ;  /* 0x0000ffff08087887 */ /* 0x000fe2000c800000 */
[----:B---3--:R-:W-:Y:S02]  /*10e0*/  R2UR UR38, R3 ;  /* 0x00000000032672ca */ /* 0x008fe400000e0000 */
[----:B------:R-:W-:-:S07]  /*10f0*/  PRMT R3, RZ, 0x7610, R3 ;  /* 0x00007610ff037816 */ /* 0x000fce0000000003 */
[----:B------:R-:W-:-:S04]  /*1100*/  UIADD3 UR39, UPT, UPT, -UR39, URZ, URZ ;  /* 0x000000ff27277290 */ /* 0x000fc8000fffe1ff */
[----:B------:R-:W-:Y:S02]  /*1110*/  UIMAD UR39, UR12, UR39, UR27 ;  /* 0x000000270c2772a4 */ /* 0x000fe4000f8e021b */
[----:B------:R-:W-:-:S04]  /*1120*/  UIADD3 UR38, UPT, UPT, -UR38, URZ, URZ ;  /* 0x000000ff26267290 */ /* 0x000fc8000fffe1ff */
[----:B------:R-:W-:Y:S01]  /*1130*/  UIMAD UR38, UR10, UR38, UR11 ;  /* 0x000000260a2672a4 */ /* 0x000fe2000f8e020b */
[----:B--2-4-:R-:W-:Y:S11]  /*1140*/  BRA.U UP5, `(.L_x_17) ;  /* 0x00000001056c7547 */ /* 0x014ff6000b800000 */
[----:B------:R-:W-:Y:S02]  /*1150*/  UISETP.NE.AND UP4, UPT, UR38, URZ, UPT ;  /* 0x000000ff2600728c */ /* 0x000fe4000bf85270 */
[----:B------:R-:W-:Y:S02]  /*1160*/  UISETP.NE.AND UP2, UPT, UR38, 0x1, UPT ;  /* 0x000000012600788c */ /* 0x000fe4000bf45270 */
[----:B------:R-:W-:Y:S02]  /*1170*/  UISETP.NE.AND UP1, UPT, UR38, 0x2, UPT ;  /* 0x000000022600788c */ /* 0x000fe4000bf25270 */
[----:B------:R-:W-:Y:S02]  /*1180*/  USEL UR20, URZ, 0x4, UP2 ;  /* 0x00000004ff147887 */ /* 0x000fe40009000000 */
[----:B------:R-:W-:Y:S02]  /*1190*/  USEL UR13, URZ, 0x8, UP2 ;  /* 0x00000008ff0d7887 */ /* 0x000fe40009000000 */
[----:B------:R-:W-:-:S02]  /*11a0*/  USEL UR14, URZ, 0x2, UP4 ;  /* 0x00000002ff0e7887 */ /* 0x000fc4000a000000 */
[----:B------:R-:W-:Y:S02]  /*11b0*/  UISETP.NE.AND UP3, UPT, UR39, URZ, UPT ;  /* 0x000000ff2700728c */ /* 0x000fe4000bf65270 */
[----:B------:R-:W-:Y:S02]  /*11c0*/  UISETP.NE.AND UP2, UPT, UR38, 0x3, UPT ;  /* 0x000000032600788c */ /* 0x000fe4000bf45270 */
[----:B------:R-:W-:Y:S02]  /*11d0*/  USEL UR19, URZ, 0x10, UP1 ;  /* 0x00000010ff137887 */ /* 0x000fe40008800000 */
[----:B------:R-:W-:Y:S02]  /*11e0*/  UISETP.NE.AND UP4, UPT, UR39, URZ, UP4 ;  /* 0x000000ff2700728c */ /* 0x000fe4000a785270 */
[----:B------:R-:W-:Y:S02]  /*11f0*/  USEL UR12, URZ, 0x20, UP1 ;  /* 0x00000020ff0c7887 */ /* 0x000fe40008800000 */
[----:B------:R-:W-:-:S02]  /*1200*/  UISETP.NE.AND UP1, UPT, UR39, 0x1, UPT ;  /* 0x000000012700788c */ /* 0x000fc4000bf25270 */
[----:B------:R-:W-:Y:S02]  /*1210*/  USEL UR15, URZ, 0x40, UP2 ;  /* 0x00000040ff0f7887 */ /* 0x000fe40009000000 */
[----:B------:R-:W-:Y:S02]  /*1220*/  USEL UR24, URZ, 0x1, UP4 ;  /* 0x00000001ff187887 */ /* 0x000fe4000a000000 */
[----:B------:R-:W-:Y:S02]  /*1230*/  USEL UR20, UR20, 0x4, UP3 ;  /* 0x0000000414147887 */ /* 0x000fe40009800000 */
[----:B------:R-:W-:Y:S02]  /*1240*/  USEL UR19, UR19, 0x10, UP3 ;  /* 0x0000001013137887 */ /* 0x000fe40009800000 */
[----:B------:R-:W-:Y:S02]  /*1250*/  USEL UR15, UR15, 0x40, UP3 ;  /* 0x000000400f0f7887 */ /* 0x000fe40009800000 */
[----:B------:R-:W-:-:S02]  /*1260*/  USEL UR14, UR14, 0x2, UP1 ;  /* 0x000000020e0e7887 */ /* 0x000fc40008800000 */
[----:B------:R-:W-:Y:S02]  /*1270*/  UIADD3 UR19, UPT, UPT, UR19, UR20, UR24 ;  /* 0x0000001413137290 */ /* 0x000fe4000fffe018 */
[----:B------:R-:W-:Y:S02]  /*1280*/  USEL UR10, URZ, 0x80, UP2 ;  /* 0x00000080ff0a7887 */ /* 0x000fe40009000000 */
[----:B------:R-:W-:Y:S02]  /*1290*/  USEL UR13, UR13, 0x8, UP1 ;  /* 0x000000080d0d7887 */ /* 0x000fe40008800000 */
[----:B------:R-:W-:Y:S02]  /*12a0*/  USEL UR12, UR12, 0x20, UP1 ;  /* 0x000000200c0c7887 */ /* 0x000fe40008800000 */
[----:B------:R-:W-:Y:S02]  /*12b0*/  UIADD3 UR14, UPT, UPT, UR14, UR15, UR19 ;  /* 0x0000000f0e0e7290 */ /* 0x000fe4000fffe013 */
[----:B------:R-:W-:-:S02]  /*12c0*/  USEL UR10, UR10, 0x80, UP1 ;  /* 0x000000800a0a7887 */ /* 0x000fc40008800000 */
[----:B------:R-:W-:-:S04]  /*12d0*/  UIADD3 UR12, UPT, UPT, UR12, UR13, UR14 ;  /* 0x0000000d0c0c7290 */ /* 0x000fc8000fffe00e */
[----:B------:R-:W-:-:S06]  /*12e0*/  UIADD3 UR10, UPT, UPT, UR12, UR10, URZ ;  /* 0x0000000a0c0a7290 */ /* 0x000fcc000fffe0ff */
[----:B------:R-:W-:-:S07]  /*12f0*/  MOV R3, UR10 ;  /* 0x0000000a00037c02 */ /* 0x000fce0008000f00 */
.L_x_17:
[----:B------:R-:W1:Y:S01]  /*1300*/  LDC R43, c[0x0][0xf24] ;  /* 0x0003c900ff2b7b82 */ /* 0x000e620000000800 */
[----:B------:R-:W-:Y:S02]  /*1310*/  UISETP.GE.AND UP2, UPT, UR21, 0x1, UPT ;  /* 0x000000011500788c */ /* 0x000fe4000bf46270 */
[----:B------:R-:W-:Y:S02]  /*1320*/  ULOP3.LUT UR7, UR7, 0x100, URZ, 0xc0, !UPT ;  /* 0x0000010007077892 */ /* 0x000fe4000f8ec0ff */
[----:B------:R-:W-:Y:S02]  /*1330*/  ULOP3.LUT UR9, UR9, 0xffff, URZ, 0xc0, !UPT ;  /* 0x0000ffff09097892 */ /* 0x000fe4000f8ec0ff */
[----:B------:R-:W-:Y:S01]  /*1340*/  ULOP3.LUT UR8, UR8, 0xffff, URZ, 0xc0, !UPT ;  /* 0x0000ffff08087892 */ /* 0x000fe2000f8ec0ff */
[----:B------:R-:W2:Y:S01]  /*1350*/  S2UR UR44, SR_CTAID.Z ;  /* 0x00000000002c79c3 */ /* 0x000ea20000002700 */
[----:B------:R-:W-:Y:S02]  /*1360*/  UISETP.NE.AND UP1, UPT, UR16, 0x2, UPT ;  /* 0x000000021000788c */ /* 0x000fe4000bf25270 */
[----:B------:R-:W-:-:S02]  /*1370*/  ULOP3.LUT UR30, UR30, 0x3000, URZ, 0xc0, !UPT ;  /* 0x000030001e1e7892 */ /* 0x000fc4000f8ec0ff */
[----:B------:R-:W-:Y:S02]  /*1380*/  ULOP3.LUT UR23, UR23, 0x2000, URZ, 0xc0, !UPT ;  /* 0x0000200017177892 */ /* 0x000fe4000f8ec0ff */
[----:B------:R-:W-:Y:S02]  /*1390*/  ULOP3.LUT UR22, UR22, 0x180, URZ, 0xc0, !UPT ;  /* 0x0000018016167892 */ /* 0x000fe4000f8ec0ff */
[----:B------:R-:W-:Y:S02]  /*13a0*/  ULOP3.LUT UR26, UR26, 0xc0, URZ, 0xc0, !UPT ;  /* 0x000000c01a1a7892 */ /* 0x000fe4000f8ec0ff */
[----:B------:R-:W-:Y:S02]  /*13b0*/  USHF.R.U32.HI UR10, URZ, 0x1, UR7 ;  /* 0x00000001ff0a7899 */ /* 0x000fe40008011607 */
[----:B------:R-:W-:Y:S02]  /*13c0*/  USHF.L.U32 UR6, UR6, UR9, URZ ;  /* 0x0000000906067299 */ /* 0x000fe400080006ff */
[----:B------:R-:W-:Y:S01]  /*13d0*/  USHF.L.U32 UR5, UR5, UR8, URZ ;  /* 0x0000000805057299 */ /* 0x000fe200080006ff */
[----:B------:R-:W-:Y:S11]  /*13e0*/  BRA.U !UP2, `(.L_x_18) ;  /* 0x000000010ab87547 */ /* 0x000ff6000b800000 */
[----:B------:R-:W3:Y:S01]  /*13f0*/  LDCU.128 UR12, c[0x0][0xf10] ;  /* 0x0001e200ff0c77ac */ /* 0x000ee20008000c00 */
[----:B------:R-:W4:Y:S01]  /*1400*/  LDCU UR25, c[0x0][0x370] ;  /* 0x00006e00ff1977ac */ /* 0x000f220008000800 */
[----:B------:R-:W2:Y:S01]  /*1410*/  LDCU UR24, c[0x0][0x374] ;  /* 0x00006e80ff1877ac */ /* 0x000ea20008000800 */
[----:B------:R-:W1:Y:S01]  /*1420*/  LDCU UR20, c[0x0][0xf0c] ;  /* 0x0001e180ff1477ac */ /* 0x000e620008000800 */
[----:B------:R-:W4:Y:S01]  /*1430*/  LDCU UR19, c[0x0][0xf20] ;  /* 0x0001e400ff1377ac */ /* 0x000f220008000800 */
[----:B------:R-:W4:Y:S01]  /*1440*/  LDCU.64 UR8, c[0x0][0xf28] ;  /* 0x0001e500ff0877ac */ /* 0x000f220008000a00 */
[----:B---3--:R-:W-:Y:S02]  /*1450*/  UISETP.NE.AND UP3, UPT, UR14, 0x1, UPT ;  /* 0x000000010e00788c */ /* 0x008fe4000bf65270 */
[----:B--2---:R-:W-:Y:S02]  /*1460*/  UIMAD.WIDE.U32 UR32, UR24, UR15, URZ ;  /* 0x0000000f182072a5 */ /* 0x004fe4000f8e00ff */
[----:B------:R-:W-:-:S02]  /*1470*/  UISETP.NE.AND UP2, UPT, UR21, 0x1, UPT ;  /* 0x000000011500788c */ /* 0x000fc4000bf45270 */
[----:B-1----:R-:W-:Y:S02]  /*1480*/  UISETP.NE.AND UP4, UPT, UR20, 0x1, UPT ;  /* 0x000000011400788c */ /* 0x002fe4000bf85270 */
[----:B------:R-:W-:Y:S02]  /*1490*/  UIMAD.WIDE.U32 UR34, UR11, UR15, URZ ;  /* 0x0000000f0b2272a5 */ /* 0x000fe4000f8e00ff */
[----:B----4-:R-:W-:Y:S01]  /*14a0*/  UIMAD.WIDE.U32 UR28, UR25, UR12, URZ ;  /* 0x0000000c191c72a5 */ /* 0x010fe2000f8e00ff */
[----:B------:R-:W-:Y:S01]  /*14b0*/  UMOV UR15, UR33 ;  /* 0x00000021000f7c82 */ /* 0x000fe20008000000 */
[----:B------:R-:W-:Y:S02]  /*14c0*/  UIMAD.WIDE.U32 UR32, UR27, UR12, URZ ;  /* 0x0000000c1b2072a5 */ /* 0x000fe4000f8e00ff */
[----:B------:R-:W-:-:S03]  /*14d0*/  @UP3 USHF.R.U32.HI UR24, URZ, UR19, UR15 ;  /* 0x00000013ff183299 */ /* 0x000fc6000801160f */
[----:B------:R-:W-:Y:S02]  /*14e0*/  @UP4 USHF.R.U32.HI UR25, URZ, UR13, UR29 ;  /* 0x0000000dff194299 */ /* 0x000fe4000801161d */
[----:B------:R-:W-:Y:S02]  /*14f0*/  UIMAD.WIDE.U32 UR28, UR24, UR8, URZ ;  /* 0x00000008181c72a5 */ /* 0x000fe4000f8e00ff */
[----:B------:R-:W-:Y:S02]  /*1500*/  USHF.R.U32.HI UR35, URZ, UR19, UR35 ;  /* 0x00000013ff237299 */ /* 0x000fe40008011623 */
[----:B------:R-:W-:Y:S02]  /*1510*/  UIMAD.WIDE.U32 UR40, UR25, UR8, URZ ;  /* 0x00000008192872a5 */ /* 0x000fe4000f8e00ff */
[----:B------:R-:W-:Y:S02]  /*1520*/  @UP2 USHF.R.U32.HI UR24, URZ, UR9, UR29 ;  /* 0x00000009ff182299 */ /* 0x000fe4000801161d */
[----:B------:R-:W-:-:S02]  /*1530*/  USHF.R.U32.HI UR33, URZ, UR13, UR33 ;  /* 0x0000000dff217299 */ /* 0x000fc40008011621 */
[----:B------:R-:W-:Y:S02]  /*1540*/  USEL UR35, UR11, UR35, !UP3 ;  /* 0x000000230b237287 */ /* 0x000fe4000d800000 */
[----:B------:R-:W-:Y:S02]  /*1550*/  @UP2 USHF.R.U32.HI UR25, URZ, UR9, UR41 ;  /* 0x00000009ff192299 */ /* 0x000fe40008011629 */
[----:B------:R-:W-:Y:S02]  /*1560*/  UIMAD UR24, UR24, UR21, URZ ;  /* 0x00000015181872a4 */ /* 0x000fe4000f8e02ff */
[----:B------:R-:W-:Y:S02]  /*1570*/  USEL UR33, UR27, UR33, !UP4 ;  /* 0x000000211b217287 */ /* 0x000fe4000e000000 */
[----:B------:R-:W-:Y:S02]  /*1580*/  UIMAD UR12, UR25, UR21, URZ ;  /* 0x00000015190c72a4 */ /* 0x000fe4000f8e02ff */
[----:B------:R-:W-:-:S02]  /*1590*/  UISETP.GE.AND UP3, UPT, UR35, UR24, UPT ;  /* 0x000000182300728c */ /* 0x000fc4000bf66270 */
[----:B------:R-:W-:Y:S02]  /*15a0*/  UIMAD.WIDE.U32 UR40, UR35, UR8, URZ ;  /* 0x00000008232872a5 */ /* 0x000fe4000f8e00ff */
[----:B------:R-:W-:Y:S02]  /*15b0*/  UISETP.GE.OR UP3, UPT, UR33, UR12, UP3 ;  /* 0x0000000c2100728c */ /* 0x000fe40009f66670 */
[----:B------:R-:W-:Y:S02]  /*15c0*/  UIMAD.WIDE.U32 UR28, UR33, UR8, URZ ;  /* 0x00000008211c72a5 */ /* 0x000fe4000f8e00ff */
[----:B------:R-:W-:Y:S02]  /*15d0*/  USHF.R.U32.HI UR8, URZ, UR9, UR41 ;  /* 0x00000009ff087299 */ /* 0x000fe40008011629 */
[----:B------:R-:W-:Y:S02]  /*15e0*/  UIADD3 UR12, UPT, UPT, -UR35, URZ, URZ ;  /* 0x000000ff230c7290 */ /* 0x000fe4000fffe1ff */
[----:B------:R-:W-:-:S02]  /*15f0*/  USEL UR8, UR35, UR8, !UP2 ;  /* 0x0000000823087287 */ /* 0x000fc4000d000000 */
[----:B------:R-:W-:Y:S02]  /*1600*/  UIMAD UR11, UR14, UR12, UR11 ;  /* 0x0000000c0e0b72a4 */ /* 0x000fe4000f8e020b */
[----:B------:R-:W-:Y:S02]  /*1610*/  @!UP3 USHF.R.U32.HI UR13, URZ, UR9, UR29 ;  /* 0x00000009ff0db299 */ /* 0x000fe4000801161d */
[----:B------:R-:W-:Y:S02]  /*1620*/  UIADD3 UR12, UPT, UPT, -UR8, URZ, URZ ;  /* 0x000000ff080c7290 */ /* 0x000fe4000fffe1ff */
[----:B------:R-:W-:Y:S02]  /*1630*/  @!UP3 USEL UR13, UR33, UR13, !UP2 ;  /* 0x0000000d210db287 */ /* 0x000fe4000d000000 */
[----:B------:R-:W-:Y:S02]  /*1640*/  UIMAD UR12, UR21, UR12, UR35 ;  /* 0x0000000c150c72a4 */ /* 0x000fe4000f8e0223 */
[----:B------:R-:W-:-:S02]  /*1650*/  UIADD3 UR9, UPT, UPT, -UR33, URZ, URZ ;  /* 0x000000ff21097290 */ /* 0x000fc4000fffe1ff */
[----:B------:R-:W-:Y:S02]  /*1660*/  @!UP3 UIMAD UR12, UR12, UR25, UR13 ;  /* 0x000000190c0cb2a4 */ /* 0x000fe4000f8e020d */
[----:B------:R-:W-:Y:S02]  /*1670*/  @!UP3 UIADD3 UR8, UPT, UPT, UR8, -UR13, URZ ;  /* 0x8000000d0808b290 */ /* 0x000fe4000fffe0ff */
[----:B------:R-:W-:Y:S02]  /*1680*/  UIMAD UR9, UR20, UR9, UR27 ;  /* 0x00000009140972a4 */ /* 0x000fe4000f8e021b */
[----:B------:R-:W-:-:S03]  /*1690*/  @!UP3 UIMAD UR35, UR8, UR21, UR33 ;  /* 0x000000150823b2a4 */ /* 0x000fc6000f8e0221 */
[----:B------:R-:W-:Y:S01]  /*16a0*/  @!UP3 UMOV UR33, UR12 ;  /* 0x0000000c0021bc82 */ /* 0x000fe20008000000 */
[----:B------:R-:W-:Y:S02]  /*16b0*/  UIMAD UR11, UR35, UR14, UR11 ;  /* 0x0000000e230b72a4 */ /* 0x000fe4000f8e020b */
[----:B------:R-:W-:-:S12]  /*16c0*/  UIMAD UR27, UR33, UR20, UR9 ;  /* 0x00000014211b72a4 */ /* 0x000fd8000f8e0209 */
.L_x_18:
[----:B------:R-:W-:-:S09]  /*16d0*/  UISETP.NE.AND UP2, UPT, UR18, 0x1, UPT ;  /* 0x000000011200788c */ /* 0x000fd2000bf45270 */
[----:B------:R-:W-:Y:S05]  /*16e0*/  BRA.U UP2, `(.L_x_19) ;  /* 0x0000000102407547 */ /* 0x000fea000b800000 */
[----:B------:R-:W3:Y:S01]  /*16f0*/  LDCU.128 UR12, c[0x0][0xf10] ;  /* 0x0001e200ff0c77ac */ /* 0x000ee20008000c00 */
[----:B------:R-:W4:Y:S01]  /*1700*/  LDCU UR9, c[0x0][0xf0c] ;  /* 0x0001e180ff0977ac */ /* 0x000f220008000800 */
[----:B------:R-:W1:Y:S01]  /*1710*/  LDCU UR8, c[0x0][0xf20] ;  /* 0x0001e400ff0877ac */ /* 0x000e620008000800 */
[----:B---3--:R-:W-:Y:S02]  /*1720*/  UIMAD.WIDE.U32 UR20, UR27, UR12, URZ ;  /* 0x0000000c1b1472a5 */ /* 0x008fe4000f8e00ff */
[----:B------:R-:W-:Y:S02]  /*1730*/  UIMAD.WIDE.U32 UR18, UR11, UR15, URZ ;  /* 0x0000000f0b1272a5 */ /* 0x000fe4000f8e00ff */
[----:B----4-:R-:W-:Y:S02]  /*1740*/  UISETP.NE.AND UP3, UPT, UR9, 0x1, UPT ;  /* 0x000000010900788c */ /* 0x010fe4000bf65270 */
[----:B------:R-:W-:Y:S01]  /*1750*/  UISETP.NE.AND UP2, UPT, UR14, 0x1, UPT ;  /* 0x000000010e00788c */ /* 0x000fe2000bf45270 */
[----:B------:R-:W-:Y:S01]  /*1760*/  UMOV UR15, UR21 ;  /* 0x00000015000f7c82 */ /* 0x000fe20008000000 */
[----:B-1----:R-:W-:-:S02]  /*1770*/  USHF.R.U32.HI UR8, URZ, UR8, UR19 ;  /* 0x00000008ff087299 */ /* 0x002fc40008011613 */
[----:B------:R-:W-:Y:S02]  /*1780*/  USHF.R.U32.HI UR13, URZ, UR13, UR15 ;  /* 0x0000000dff0d7299 */ /* 0x000fe4000801160f */
[----:B------:R-:W-:Y:S02]  /*1790*/  USEL UR8, UR11, UR8, !UP2 ;  /* 0x000000080b087287 */ /* 0x000fe4000d000000 */
[----:B------:R-:W-:-:S04]  /*17a0*/  USEL UR13, UR27, UR13, !UP3 ;  /* 0x0000000d1b0d7287 */ /* 0x000fc8000d800000 */
[----:B------:R-:W-:Y:S02]  /*17b0*/  UIADD3 UR12, UPT, UPT, UR13, -UR8, URZ ;  /* 0x800000080d0c7290 */ /* 0x000fe4000fffe0ff */
[----:B------:R-:W-:Y:S02]  /*17c0*/  UIADD3 UR8, UPT, UPT, -UR13, UR8, URZ ;  /* 0x000000080d087290 */ /* 0x000fe4000fffe1ff */
[----:B------:R-:W-:Y:S02]  /*17d0*/  UIMAD UR11, UR12, UR14, UR11 ;  /* 0x0000000e0c0b72a4 */ /* 0x000fe4000f8e020b */
[----:B------:R-:W-:-:S12]  /*17e0*/  UIMAD UR27, UR8, UR9, UR27 ;  /* 0x00000009081b72a4 */ /* 0x000fd8000f8e021b */
.L_x_19:
[----:B------:R-:W-:Y:S05]  /*17f0*/  BRA.U !UP0, `(.L_x_20) ;  /* 0x00000001080c7547 */ /* 0x000fea000b800000 */
[----:B------:R-:W-:Y:S01]  /*1800*/  UCGABAR_WAIT ;  /* 0x0000000000007dc7 */ /* 0x000fe20008000000 */
[----:B------:R-:W-:Y:S01]  /*1810*/  CCTL.IVALL ;  /* 0x00000000ff00798f */ /* 0x000fe20002000000 */
[----:B------:R-:W-:Y:S05]  /*1820*/  BRA `(.L_x_21) ;  /* 0x0000000000047947 */ /* 0x000fea0003800000 */
.L_x_20:
[----:B------:R-:W-:Y:S06]  /*1830*/  BAR.SYNC.DEFER_BLOCKING 0x0 ;  /* 0x0000000000007b1d */ /* 0x000fec0000010000 */
.L_x_21:
[----:B------:R-:W-:Y:S05]  /*1840*/  BRA.U UP1, `(.L_x_22) ;  /* 0x0000001501987547 */ /* 0x000fea000b800000 */
[----:B------:R-:W3:Y:S01]  /*1850*/  LDCU UR15, c[0x0][0x38c] ;  /* 0x00007180ff0f77ac */ /* 0x000ee20008000800 */
[----:B------:R-:W4:Y:S01]  /*1860*/  LDC R8, c[0x0][0x370] ;  /* 0x0000dc00ff087b82 */ /* 0x000f220000000800 */
[----:B------:R-:W-:Y:S01]  /*1870*/  PLOP3.LUT P1, PT, PT, PT, UP6, 0x80, 0x8 ;  /* 0x000000000008781c */ /* 0x000fe20003f2f068 */
[----:B------:R-:W-:Y:S01]  /*1880*/  IMAD.MOV.U32 R15, RZ, RZ, 0x1 ;  /* 0x00000001ff0f7424 */ /* 0x000fe200078e00ff */
[----:B------:R-:W-:Y:S01]  /*1890*/  USHF.L.U32 UR14, UR17, 0x5, URZ ;  /* 0x00000005110e7899 */ /* 0x000fe200080006ff */
[----:B------:R-:W-:Y:S01]  /*18a0*/  ISETP.EQ.OR P4, PT, R2, RZ, P5 ;  /* 0x000000ff0200720c */ /* 0x000fe20002f82670 */
[----:B------:R-:W-:Y:S01]  /*18b0*/  UISETP.NE.AND UP1, UPT, UR16, URZ, UPT ;  /* 0x000000ff1000728c */ /* 0x000fe2000bf25270 */
[----:B------:R-:W-:Y:S01]  /*18c0*/  PLOP3.LUT P1, PT, P1, PT, PT, 0x8, 0x80 ;  /* 0x000000000080781c */ /* 0x000fe20000f2e170 */
[----:B------:R-:W-:Y:S01]  /*18d0*/  IMAD.MOV.U32 R14, RZ, RZ, RZ ;  /* 0x000000ffff0e7224 */ /* 0x000fe200078e00ff */
[----:B------:R-:W1:Y:S01]  /*18e0*/  LDC R0, c[0x0][0x374] ;  /* 0x0000dd00ff007b82 */ /* 0x000e620000000800 */
[----:B------:R-:W-:Y:S01]  /*18f0*/  CS2R R12, SRZ ;  /* 0x00000000000c7805 */ /* 0x000fe2000001ff00 */
[----:B------:R-:W-:Y:S01]  /*1900*/  IMAD.MOV.U32 R11, RZ, RZ, 0x1 ;  /* 0x00000001ff0b7424 */ /* 0x000fe200078e00ff */
[----:B------:R-:W1:Y:S01]  /*1910*/  LDCU.64 UR48, c[0x0][0x348] ;  /* 0x00006900ff3077ac */ /* 0x000e620008000a00 */
[----:B------:R-:W-:-:S02]  /*1920*/  ULOP3.LUT UR14, UR14, 0x60, URZ, 0xe2, !UPT ;  /* 0x000000600e0e7892 */ /* 0x000fc4000f8ee2ff */
[----:B---3--:R-:W-:Y:S02]  /*1930*/  UIADD3 UR8, UPT, UPT, UR15, 0x7f, URZ ;  /* 0x0000007f0f087890 */ /* 0x008fe4000fffe0ff */
[----:B------:R-:W-:Y:S02]  /*1940*/  USEL UR50, UR4, 0x2, UP1 ;  /* 0x0000000204327887 */ /* 0x000fe40008800000 */
[----:B------:R-:W-:Y:S01]  /*1950*/  USHF.R.S32.HI UR46, URZ, 0x1f, UR8 ;  /* 0x0000001fff2e7899 */ /* 0x000fe20008011408 */
[----:B------:R-:W-:-:S03]  /*1960*/  UMOV UR51, URZ ;  /* 0x000000ff00337c82 */ /* 0x000fc60008000000 */
[----:B------:R-:W-:Y:S02]  /*1970*/  ULEA.HI UR46, UR46, UR8, URZ, 0x7 ;  /* 0x000000082e2e7291 */ /* 0x000fe4000f8f38ff */
[----:B------:R-:W-:Y:S02]  /*1980*/  UIADD3 UR8, UPT, UPT, UR15, -0x1, URZ ;  /* 0xffffffff0f087890 */ /* 0x000fe4000fffe0ff */
[----:B------:R-:W-:Y:S02]  /*1990*/  USHF.R.S32.HI UR46, URZ, 0x7, UR46 ;  /* 0x00000007ff2e7899 */ /* 0x000fe4000801142e */
[----:B------:R-:W-:Y:S02]  /*19a0*/  UISETP.GE.U32.AND UP2, UPT, UR8, -0xff, UPT ;  /* 0xffffff010800788c */ /* 0x000fe4000bf46070 */
[----:B------:R-:W-:Y:S02]  /*19b0*/  UISETP.LT.U32.AND UP0, UPT, UR46, 0x6, UPT ;  /* 0x000000062e00788c */ /* 0x000fe4000bf01070 */
[----:B------:R-:W-:-:S02]  /*19c0*/  UIADD3 UR15, UPT, UPT, UR15, 0xfe, URZ ;  /* 0x000000fe0f0f7890 */ /* 0x000fc4000fffe0ff */
[----:B------:R-:W-:-:S04]  /*19d0*/  USEL UR45, UR46, 0x6, UP0 ;  /* 0x000000062e2d7887 */ /* 0x000fc80008000000 */
[----:B------:R-:W-:Y:S02]  /*19e0*/  UIADD3 UR47, UPT, UPT, UR45, -0x1, URZ ;  /* 0xffffffff2d2f7890 */ /* 0x000fe4000fffe0ff */
[----:B------:R-:W-:Y:S02]  /*19f0*/  @UP2 UIADD3 UR47, UPT, UPT, UR45, URZ, URZ ;  /* 0x000000ff2d2f2290 */ /* 0x000fe4000fffe0ff */
[----:B------:R-:W-:Y:S02]  /*1a00*/  UIADD3 UR52, UPT, UPT, UR46, -UR45, URZ ;  /* 0x8000002d2e347290 */ /* 0x000fe4000fffe0ff */
[----:B------:R-:W-:-:S12]  /*1a10*/  UIADD3 UR47, UPT, UPT, UR47, 0x1, URZ ;  /* 0x000000012f2f7890 */ /* 0x000fd8000fffe0ff */
.L_x_46:
[----:B------:R-:W-:Y:S01]  /*1a20*/  UISETP.NE.AND UP0, UPT, UR37, URZ, UPT ;  /* 0x000000ff2500728c */ /* 0x000fe2000bf05270 */
[----:B------:R-:W3:Y:S08]  /*1a30*/  S2UR UR37, SR_CgaCtaId ;  /* 0x00000000002579c3 */ /* 0x000ef00000008800 */
[----:B------:R-:W-:Y:S05]  /*1a40*/  BRA.U UP0, `(.L_x_23) ;  /* 0x0000000100347547 */ /* 0x000fea000b800000 */
[----:B------:R-:W1:Y:S01]  /*1a50*/  S2R R2, SR_CgaCtaId ;  /* 0x0000000000027919 */ /* 0x000e620000008800 */
[----:B------:R-:W-:-:S04]  /*1a60*/  MOV R3, 0x400 ;  /* 0x0000040000037802 */ /* 0x000fc80000000f00 */
[----:B-1----:R-:W-:Y:S02]  /*1a70*/  LEA R2, R2, R3, 0x18 ;  /* 0x0000000302027211 */ /* 0x002fe400078ec0ff */
[----:B------:R-:W-:-:S03]  /*1a80*/  SHF.L.U32 R3, R11, 0x1f, RZ ;  /* 0x0000001f0b037819 */ /* 0x000fc600000006ff */
[----:B------:R-:W-:-:S04]  /*1a90*/  IMAD R2, R12, 0x8, R2 ;  /* 0x000000080c027824 */ /* 0x000fc800078e0202 */
[----:B------:R-:W1:Y:S02]  /*1aa0*/  SYNCS.PHASECHK.TRANS64.TRYWAIT P0, [R2+URZ+0x100], R3 ;  /* 0x00010003020075a7 */ /* 0x000e6400080011ff */
[----:B-1----:R-:W-:Y:S05]  /*1ab0*/  @!P0 BRA `(.L_x_24) ;  /* 0x000000c800ac8947 */ /* 0x002fea0003800000 */
.L_x_194:
[----:B------:R-:W-:Y:S01]  /*1ac0*/  VIADD R12, R12, 0x1 ;  /* 0x000000010c0c7836 */ /* 0x000fe20000000000 */
[----:B------:R1:W-:Y:S04]  /*1ad0*/  SYNCS.ARRIVE.TRANS64.A1T0 RZ, [R2+URZ+0xf0], RZ ;  /* 0x0000f0ff02ff79a7 */ /* 0x0003e800081000ff */
[----:B------:R-:W-:-:S04]  /*1ae0*/  ISETP.NE.AND P0, PT, R12, 0x2, PT ;  /* 0x000000020c00780c */ /* 0x000fc80003f05270 */
[----:B------:R-:W-:Y:S02]  /*1af0*/  SEL R12, R12, RZ, P0 ;  /* 0x000000ff0c0c7207 */ /* 0x000fe40000000000 */
[----:B-1----:R-:W-:-:S04]  /*1b00*/  SEL R2, RZ, 0x1, P0 ;  /* 0x00000001ff027807 */ /* 0x002fc80000000000 */
[----:B------:R-:W-:-:S07]  /*1b10*/  LOP3.LUT R11, R11, R2, RZ, 0x3c, !PT ;  /* 0x000000020b0b7212 */ /* 0x000fce00078e3cff */
.L_x_23:
[----:B------:R-:W-:Y:S01]  /*1b20*/  UMOV UR4, 0x400 ;  /* 0x0000040000047882 */ /* 0x000fe20000000000 */
[----:B------:R-:W-:Y:S01]  /*1b30*/  SHF.L.U32 R2, R15, 0x1f, RZ ;  /* 0x0000001f0f027819 */ /* 0x000fe200000006ff */
[----:B---3--:R-:W-:Y:S02]  /*1b40*/  ULEA UR4, UR37, UR4, 0x18 ;  /* 0x0000000425047291 */ /* 0x008fe4000f8ec0ff */
[----:B------:R-:W-:Y:S02]  /*1b50*/  UISETP.GE.U32.AND UP0, UPT, UR15, 0xff, UPT ;  /* 0x000000ff0f00788c */ /* 0x000fe4000bf06070 */
[----:B------:R-:W-:Y:S02]  /*1b60*/  ULEA UR8, UR51, UR4, 0x3 ;  /* 0x0000000433087291 */ /* 0x000fe4000f8e18ff */
[----:B------:R-:W-:Y:S02]  /*1b70*/  ULEA UR35, UR11, UR31, 0x1 ;  /* 0x0000001f0b237291 */ /* 0x000fe4000f8e08ff */
[----:B------:R-:W-:-:S02]  /*1b80*/  ULEA UR43, UR27, UR14, 0x7 ;  /* 0x0000000e1b2b7291 */ /* 0x000fc4000f8e38ff */
[----:B------:R-:W-:Y:S01]  /*1b90*/  USHF.L.U32 UR35, UR35, 0x6, URZ ;  /* 0x0000000623237899 */ /* 0x000fe200080006ff */
[----:B------:R-:W-:Y:S02]  /*1ba0*/  UMOV UR20, URZ ;  /* 0x000000ff00147c82 */ /* 0x000fe40008000000 */
[----:B------:R3:W1:Y:S01]  /*1bb0*/  SYNCS.PHASECHK.TRANS64.TRYWAIT P2, [UR8+0x30], R2 ;  /* 0x00003002ff0075a7 */ /* 0x0006620008041108 */
[----:B------:R-:W-:Y:S08]  /*1bc0*/  BRA.U !UP0, `(.L_x_25) ;  /* 0x0000000508187547 */ /* 0x000ff0000b800000 */
[----:B------:R-:W-:Y:S01]  /*1bd0*/  UMOV UR16, UR51 ;  /* 0x0000003300107c82 */ /* 0x000fe20008000000 */
[----:B------:R-:W-:-:S05]  /*1be0*/  UMOV UR28, URZ ;  /* 0x000000ff001c7c82 */ /* 0x000fca0008000000 */
.L_x_33:
[----:B------:R-:W-:Y:S01]  /*1bf0*/  ULEA UR41, UR16, UR4, 0x3 ;  /* 0x0000000410297291 */ /* 0x000fe2000f8e18ff */
[----:B------:R-:W-:Y:S01]  /*1c00*/  @!P5 MOV R3, 0x8400 ;  /* 0x000084000003d802 */ /* 0x000fe20000000f00 */
[----:B-12---:R-:W-:Y:S10]  /*1c10*/  @P2 BRA `(.L_x_26) ;  /* 0x00000000000c2947 */ /* 0x006ff40003800000 */
[----:B------:R-:W-:-:S04]  /*1c20*/  SHF.L.U32 R4, R15, 0x1f, RZ ;  /* 0x0000001f0f047819 */ /* 0x000fc800000006ff */
[----:B------:R-:W1:Y:S02]  /*1c30*/  SYNCS.PHASECHK.TRANS64.TRYWAIT P0, [UR41+0x30], R4 ;  /* 0x00003004ff0075a7 */ /* 0x000e640008001129 */
[----:B-1----:R-:W-:Y:S05]  /*1c40*/  @!P0 BRA `(.L_x_27) ;  /* 0x000000c8005c8947 */ /* 0x002fea0003800000 */
.L_x_26:
[----:B------:R1:W-:Y:S01]  /*1c50*/  @!P5 SYNCS.ARRIVE.TRANS64 RZ, [UR41], R3 ;  /* 0x00000003ffffd9a7 */ /* 0x0003e20008000029 */
[----:B------:R-:W-:-:S04]  /*1c60*/  ULOP3.LUT UR8, UR50, 0x2, URZ, 0xfc, !UPT ;  /* 0x0000000232087892 */ /* 0x000fc8000f8efcff */
[----:B------:R-:W-:-:S09]  /*1c70*/  UISETP.NE.AND UP0, UPT, UR8, 0x2, UPT ;  /* 0x000000020800788c */ /* 0x000fd2000bf05270 */
[----:B------:R-:W-:Y:S05]  /*1c80*/  BRA.U UP0, `(.L_x_28) ;  /* 0x0000000100047547 */ /* 0x000fea000b800000 */
[----:B--2---:R-:W-:Y:S05]  /*1c90*/  BPT.TRAP 0x1 ;  /* 0x000000040000795c */ /* 0x004fea0000300000 */
.L_x_28:
[----:B------:R-:W-:Y:S04]  /*1ca0*/  BSSY.RECONVERGENT B0, `(.L_x_29) ;  /* 0x0000003000007945 */ /* 0x000fe80003800200 */
[----:B------:R-:W-:Y:S05]  /*1cb0*/  @P4 BRA `(.L_x_30) ;  /* 0x0000000000044947 */ /* 0x000fea0003800000 */
[----:B--2---:R-:W-:Y:S05]  /*1cc0*/  BPT.TRAP 0x1 ;  /* 0x000000040000795c */ /* 0x004fea0000300000 */
.L_x_30:
[----:B--2---:R-:W-:Y:S05]  /*1cd0*/  BSYNC.RECONVERGENT B0 ;  /* 0x0000000000007941 */ /* 0x004fea0003800200 */
.L_x_29:
[----:B------:R-:W-:Y:S01]  /*1ce0*/  UIADD3 UR51, UPT, UPT, UR16, 0x1, URZ ;  /* 0x0000000110337890 */ /* 0x000fe2000fffe0ff */
[----:B------:R-:W-:Y:S01]  /*1cf0*/  BSSY.RECONVERGENT B0, `(.L_x_31) ;  /* 0x000002e000007945 */ /* 0x000fe20003800200 */
[----:B------:R-:W-:Y:S02]  /*1d00*/  ELECT P0, URZ, PT ;  /* 0x0000000000ff782f */ /* 0x000fe40003800000 */
[----:B------:R-:W-:-:S04]  /*1d10*/  UISETP.NE.AND UP0, UPT, UR51, 0x6, UPT ;  /* 0x000000063300788c */ /* 0x000fc8000bf05270 */
[----:B------:R-:W-:Y:S02]  /*1d20*/  USEL UR9, URZ, 0x1, UP0 ;  /* 0x00000001ff097887 */ /* 0x000fe40008000000 */
[----:B------:R-:W-:-:S04]  /*1d30*/  USEL UR51, UR51, URZ, UP0 ;  /* 0x000000ff33337287 */ /* 0x000fc80008000000 */
[----:B------:R-:W-:Y:S01]  /*1d40*/  ULEA UR8, UR51, UR4, 0x3 ;  /* 0x0000000433087291 */ /* 0x000fe2000f8e18ff */
[----:B------:R-:W-:-:S04]  /*1d50*/  LOP3.LUT R15, R15, UR9, RZ, 0x3c, !PT ;  /* 0x000000090f0f7c12 */ /* 0x000fc8000f8e3cff */
[----:B-1-3--:R-:W-:-:S04]  /*1d60*/  SHF.L.U32 R2, R15, 0x1f, RZ ;  /* 0x0000001f0f027819 */ /* 0x00afc800000006ff */
[----:B------:R1:W2:Y:S01]  /*1d70*/  SYNCS.PHASECHK.TRANS64.TRYWAIT P2, [UR8+0x30], R2 ;  /* 0x00003002ff0075a7 */ /* 0x0002a20008041108 */
[----:B------:R-:W-:Y:S05]  /*1d80*/  @!P0 BRA `(.L_x_32) ;  /* 0x0000000000908947 */ /* 0x000fea0003800000 */
[----:B------:R-:W-:Y:S02]  /*1d90*/  USHF.L.U32 UR32, UR16, 0xe, URZ ;  /* 0x0000000e10207899 */ /* 0x000fe400080006ff */
[----:B------:R-:W-:Y:S02]  /*1da0*/  USHF.L.U32 UR8, UR16, 0x9, URZ ;  /* 0x0000000910087899 */ /* 0x000fe400080006ff */
[----:B------:R-:W-:Y:S02]  /*1db0*/  UIADD3 UR60, UP3, UPT, UR48, 0x80, URZ ;  /* 0x00000080303c7890 */ /* 0x000fe4000ff7e0ff */
[----:B------:R-:W-:Y:S02]  /*1dc0*/  ULOP3.LUT UR40, UR30, UR32, URZ, 0xfc, !UPT ;  /* 0x000000201e287292 */ /* 0x000fe4000f8efcff */
[----:B------:R-:W-:Y:S02]  /*1dd0*/  UIADD3 UR58, UP2, UPT, UR48, 0x180, URZ ;  /* 0x00000180303a7890 */ /* 0x000fe4000ff5e0ff */
[----:B------:R-:W-:-:S02]  /*1de0*/  ULOP3.LUT UR32, UR23, UR32, URZ, 0xfc, !UPT ;  /* 0x0000002017207292 */ /* 0x000fc4000f8efcff */
[----:B------:R-:W-:Y:S02]  /*1df0*/  UIADD3 UR56, UP1, UPT, UR48, 0x280, URZ ;  /* 0x0000028030387890 */ /* 0x000fe4000ff3e0ff */
[----:B------:R-:W-:Y:S02]  /*1e00*/  ULOP3.LUT UR24, UR22, UR8, URZ, 0xfc, !UPT ;  /* 0x0000000816187292 */ /* 0x000fe4000f8efcff */
[----:B------:R-:W-:Y:S02]  /*1e10*/  UIADD3 UR54, UP0, UPT, UR48, 0x380, URZ ;  /* 0x0000038030367890 */ /* 0x000fe4000ff1e0ff */
[----:B------:R-:W-:Y:S02]  /*1e20*/  ULOP3.LUT UR8, UR8, UR7, URZ, 0xfc, !UPT ;  /* 0x0000000708087292 */ /* 0x000fe4000f8efcff */
[----:B------:R-:W-:Y:S02]  /*1e30*/  USHF.L.U32 UR42, UR28, 0x7, URZ ;  /* 0x000000071c2a7899 */ /* 0x000fe400080006ff */
[----:B------:R-:W-:-:S02]  /*1e40*/  UIADD3.X UR61, UPT, UPT, URZ, UR49, URZ, UP3, !UPT ;  /* 0x00000031ff3d7290 */ /* 0x000fc40009ffe4ff */
[----:B------:R-:W-:Y:S02]  /*1e50*/  UIADD3 UR40, UPT, UPT, UR4, 0x4300, UR40 ;  /* 0x0000430004287890 */ /* 0x000fe4000fffe028 */
[----:B------:R-:W-:Y:S02]  /*1e60*/  UPRMT UR18, URZ, 0x5410, UR6 ;  /* 0x00005410ff127896 */ /* 0x000fe40008000006 */
[----:B------:R-:W-:Y:S02]  /*1e70*/  UIADD3.X UR59, UPT, UPT, URZ, UR49, URZ, UP2, !UPT ;  /* 0x00000031ff3b7290 */ /* 0x000fe400097fe4ff */
[----:B------:R-:W-:Y:S02]  /*1e80*/  UIADD3 UR32, UPT, UPT, UR4, 0x1c300, UR32 ;  /* 0x0001c30004207890 */ /* 0x000fe4000fffe020 */
[----:B------:R-:W-:Y:S02]  /*1e90*/  UPRMT UR17, URZ, 0x5410, UR5 ;  /* 0x00005410ff117896 */ /* 0x000fe40008000005 */
[----:B------:R-:W-:-:S02]  /*1ea0*/  UIADD3.X UR57, UPT, UPT, URZ, UR49, URZ, UP1, !UPT ;  /* 0x00000031ff397290 */ /* 0x000fc40008ffe4ff */
[----:B------:R-:W-:Y:S02]  /*1eb0*/  UIADD3 UR24, UPT, UPT, UR4, 0x34300, UR24 ;  /* 0x0003430004187890 */ /* 0x000fe4000fffe018 */
[----:B------:R-:W-:Y:S02]  /*1ec0*/  UIADD3.X UR55, UPT, UPT, URZ, UR49, URZ, UP0, !UPT ;  /* 0x00000031ff377290 */ /* 0x000fe400087fe4ff */
[----:B------:R-:W-:Y:S01]  /*1ed0*/  UIADD3 UR8, UPT, UPT, UR4, 0x34f00, UR8 ;  /* 0x00034f0004087890 */ /* 0x000fe2000fffe008 */
[----:B------:R-:W-:Y:S01]  /*1ee0*/  UMOV UR20, 0x0 ;  /* 0x0000000000147882 */ /* 0x000fe20000000000 */
[----:B------:R-:W-:Y:S01]  /*1ef0*/  UMOV UR21, 0x10000000 ;  /* 0x1000000000157882 */ /* 0x000fe20000000000 */
[----:B------:R-:W-:Y:S01]  /*1f00*/  UMOV UR33, UR41 ;  /* 0x0000002900217c82 */ /* 0x000fe20008000000 */
[----:B------:R-:W-:Y:S01]  /*1f10*/  UMOV UR36, UR44 ;  /* 0x0000002c00247c82 */ /* 0x000fe20008000000 */
[----:B------:R-:W-:Y:S01]  /*1f20*/  UMOV UR34, UR42 ;  /* 0x0000002a00227c82 */ /* 0x000fe20008000000 */
[----:B------:R-:W-:Y:S01]  /*1f30*/  UMOV UR25, UR41 ;  /* 0x0000002900197c82 */ /* 0x000fe20008000000 */
[----:B------:R-:W-:Y:S01]  /*1f40*/  UMOV UR29, UR44 ;  /* 0x0000002c001d7c82 */ /* 0x000fe20008000000 */
[----:B------:R3:W-:Y:S01]  /*1f50*/  UTMALDG.3D.MULTICAST [UR40], [UR60], UR18, desc[UR20] ;  /* 0x000014283c0073b4 */ /* 0x0007e20008011812 */
[----:B------:R-:W-:Y:S01]  /*1f60*/  UMOV UR9, UR41 ;  /* 0x0000002900097c82 */ /* 0x000fe20008000000 */
[----:B------:R-:W-:Y:S01]  /*1f70*/  UMOV UR12, UR28 ;  /* 0x0000001c000c7c82 */ /* 0x000fe20008000000 */
[----:B------:R-:W-:Y:S01]  /*1f80*/  UMOV UR13, UR44 ;  /* 0x0000002c000d7c82 */ /* 0x000fe20008000000 */
[----:B------:R3:W-:Y:S01]  /*1f90*/  UTMALDG.3D.MULTICAST [UR32], [UR58], UR17, desc[UR20] ;  /* 0x000014203a0073b4 */ /* 0x0007e20008011811 */
[----:B------:R3:W-:Y:S01]  /*1fa0*/  UTMALDG.4D.MULTICAST [UR24], [UR56], UR18, desc[UR20] ;  /* 0x00001418380073b4 */ /* 0x0007e20008019812 */
[----:B------:R3:W-:Y:S02]  /*1fb0*/  UTMALDG.4D.MULTICAST [UR8], [UR54], UR17, desc[UR20] ;  /* 0x00001408360073b4 */ /* 0x0007e40008019811 */
[----:B---3--:R-:W-:Y:S01]  /*1fc0*/  NOP ;  /* 0x0000000000007918 */ /* 0x008fe20000000000 */
.L_x_32:
[----:B------:R-:W-:Y:S05]  /*1fd0*/  BSYNC.RECONVERGENT B0 ;  /* 0x0000000000007941 */ /* 0x000fea0003800200 */
.L_x_31:
[----:B------:R-:W-:Y:S01]  /*1fe0*/  UIADD3 UR28, UPT, UPT, UR28, 0x1, URZ ;  /* 0x000000011c1c7890 */ /* 0x000fe2000fffe0ff */
[----:B------:R-:W-:Y:S01]  /*1ff0*/  UMOV UR16, UR51 ;  /* 0x0000003300107c82 */ /* 0x000fe20008000000 */
[----:B------:R-:W-:Y:S02]  /*2000*/  UMOV UR20, UR47 ;  /* 0x0000002f00147c82 */ /* 0x000fe40008000000 */
[----:B------:R-:W-:-:S09]  /*2010*/  UISETP.NE.AND UP0, UPT, UR28, UR47, UPT ;  /* 0x0000002f1c00728c */ /* 0x000fd2000bf05270 */
[----:B------:R-:W-:Y:S05]  /*2020*/  BRA.U UP0, `(.L_x_33) ;  /* 0xfffffff900f07547 */ /* 0x000fea000b83ffff */
.L_x_25:
[----:B------:R-:W-:Y:S01]  /*2030*/  ULEA UR8, UR51, UR4, 0x3 ;  /* 0x0000000433087291 */ /* 0x000fe2000f8e18ff */
[----:B-1-3--:R-:W-:Y:S01]  /*2040*/  SHF.L.U32 R2, R15, 0x1f, RZ ;  /* 0x0000001f0f027819 */ /* 0x00afe200000006ff */
[----:B------:R-:W-:Y:S01]  /*2050*/  @!P1 SYNCS.ARRIVE.TRANS64.A1T0 RZ, [UR4+0xa8], RZ ;  /* 0x0000a8ffffff99a7 */ /* 0x000fe20008100004 */
[----:B------:R-:W-:-:S06]  /*2060*/  UISETP.GT.AND UP0, UPT, UR46, UR45, UPT ;  /* 0x0000002d2e00728c */ /* 0x000fcc000bf04270 */
[----:B------:R1:W3:Y:S03]  /*2070*/  SYNCS.PHASECHK.TRANS64.TRYWAIT P1, [UR8+0x30], R2 ;  /* 0x00003002ff0075a7 */ /* 0x0002e60008021108 */
[----:B------:R-:W-:Y:S05]  /*2080*/  BRA.U !UP0, `(.L_x_34) ;  /* 0x00000005081c7547 */ /* 0x000fea000b800000 */
[----:B------:R-:W-:Y:S01]  /*2090*/  UIADD3 UR28, UPT, UPT, UR52, UR20, URZ ;  /* 0x00000014341c7290 */ /* 0x000fe2000fffe0ff */
[----:B------:R-:W-:-:S11]  /*20a0*/  UMOV UR29, UR51 ;  /* 0x00000033001d7c82 */ /* 0x000fd60008000000 */
.L_x_42:
[----:B------:R-:W-:Y:S01]  /*20b0*/  ULEA UR41, UR29, UR4, 0x3 ;  /* 0x000000041d297291 */ /* 0x000fe2000f8e18ff */
[----:B---3--:R-:W-:Y:S01]  /*20c0*/  @!P5 MOV R3, 0x8400 ;  /* 0x000084000003d802 */ /* 0x008fe20000000f00 */
[----:B--23--:R-:W-:Y:S10]  /*20d0*/  @P1 BRA `(.L_x_35) ;  /* 0x00000000000c1947 */ /* 0x00cff40003800000 */
[----:B------:R-:W-:-:S04]  /*20e0*/  SHF.L.U32 R4, R15, 0x1f, RZ ;  /* 0x0000001f0f047819 */ /* 0x000fc800000006ff */
[----:B------:R-:W3:Y:S02]  /*20f0*/  SYNCS.PHASECHK.TRANS64.TRYWAIT P0, [UR41+0x30], R4 ;  /* 0x00003004ff0075a7 */ /* 0x000ee40008001129 */
[----:B---3--:R-:W-:Y:S05]  /*2100*/  @!P0 BRA `(.L_x_36) ;  /* 0x000000c400448947 */ /* 0x008fea0003800000 */
.L_x_35:
[----:B------:R3:W-:Y:S01]  /*2110*/  @!P5 SYNCS.ARRIVE.TRANS64 RZ, [UR41], R3 ;  /* 0x00000003ffffd9a7 */ /* 0x0007e20008000029 */
[----:B------:R-:W-:-:S04]  /*2120*/  ULOP3.LUT UR8, UR50, 0x2, URZ, 0xfc, !UPT ;  /* 0x0000000232087892 */ /* 0x000fc8000f8efcff */
[----:B------:R-:W-:-:S09]  /*2130*/  UISETP.NE.AND UP0, UPT, UR8, 0x2, UPT ;  /* 0x000000020800788c */ /* 0x000fd2000bf05270 */
[----:B------:R-:W-:Y:S05]  /*2140*/  BRA.U UP0, `(.L_x_37) ;  /* 0x0000000100047547 */ /* 0x000fea000b800000 */
[----:B--2---:R-:W-:Y:S05]  /*2150*/  BPT.TRAP 0x1 ;  /* 0x000000040000795c */ /* 0x004fea0000300000 */
.L_x_37:
[----:B------:R-:W-:Y:S04]  /*2160*/  BSSY.RECONVERGENT B0, `(.L_x_38) ;  /* 0x0000003000007945 */ /* 0x000fe80003800200 */
[----:B------:R-:W-:Y:S05]  /*2170*/  @P4 BRA `(.L_x_39) ;  /* 0x0000000000044947 */ /* 0x000fea0003800000 */
[----:B--2---:R-:W-:Y:S05]  /*2180*/  BPT.TRAP 0x1 ;  /* 0x000000040000795c */ /* 0x004fea0000300000 */
.L_x_39:
[----:B--2---:R-:W-:Y:S05]  /*2190*/  BSYNC.RECONVERGENT B0 ;  /* 0x0000000000007941 */ /* 0x004fea0003800200 */
.L_x_38:
        /* <DEDUP_REMOVED lines=8> */
[----:B-1----:R-:W-:-:S04]  /*2220*/  SHF.L.U32 R2, R15, 0x1f, RZ ;  /* 0x0000001f0f027819 */ /* 0x002fc800000006ff */
        /* <DEDUP_REMOVED lines=21> */
[----:B------:R-:W-:Y:S02]  /*2380*/  UIADD3 UR8, UPT, UPT, UR4, 0x34f00, UR8 ;  /* 0x00034f0004087890 */ /* 0x000fe4000fffe008 */
[----:B------:R-:W-:Y:S01]  /*2390*/  UIADD3.X UR57, UPT, UPT, URZ, UR49, URZ, UP0, !UPT ;  /* 0x00000031ff397290 */ /* 0x000fe200087fe4ff */
[----:B------:R-:W-:Y:S01]  /*23a0*/  UMOV UR54, 0x0 ;  /* 0x0000000000367882 */ /* 0x000fe20000000000 */
[----:B------:R-:W-:Y:S01]  /*23b0*/  UMOV UR55, 0x10000000 ;  /* 0x1000000000377882 */ /* 0x000fe20000000000 */
[----:B------:R-:W-:Y:S01]  /*23c0*/  UMOV UR33, UR41 ;  /* 0x0000002900217c82 */ /* 0x000fe20008000000 */
[----:B------:R-:W-:Y:S01]  /*23d0*/  UMOV UR36, UR44 ;  /* 0x0000002c00247c82 */ /* 0x000fe20008000000 */
        /* <DEDUP_REMOVED lines=12> */
[----:B-1----:R-:W-:Y:S01]  /*24a0*/  NOP ;  /* 0x0000000000007918 */ /* 0x002fe20000000000 */
.L_x_41:
[----:B------:R-:W-:Y:S05]  /*24b0*/  BSYNC.RECONVERGENT B0 ;  /* 0x0000000000007941 */ /* 0x000fea0003800200 */
.L_x_40:
[----:B------:R-:W-:Y:S01]  /*24c0*/  UIADD3 UR20, UPT, UPT, UR20, 0x1, URZ ;  /* 0x0000000114147890 */ /* 0x000fe2000fffe0ff */
[----:B------:R-:W-:-:S03]  /*24d0*/  UMOV UR29, UR51 ;  /* 0x00000033001d7c82 */ /* 0x000fc60008000000 */
[----:B------:R-:W-:-:S09]  /*24e0*/  UISETP.NE.AND UP0, UPT, UR20, UR28, UPT ;  /* 0x0000001c1400728c */ /* 0x000fd2000bf05270 */
[----:B------:R-:W-:Y:S05]  /*24f0*/  BRA.U UP0, `(.L_x_42) ;  /* 0xfffffff900ec7547 */ /* 0x000fea000b83ffff */
.L_x_34:
[C---:B-1----:R-:W-:Y:S01]  /*2500*/  LEA R2, R14.reuse, UR4, 0x3 ;  /* 0x000000040e027c11 */ /* 0x042fe2000f8e18ff */
[----:B------:R-:W-:Y:S01]  /*2510*/  NOP ;  /* 0x0000000000007918 */ /* 0x000fe20000000000 */
[----:B---3--:R-:W-:Y:S02]  /*2520*/  SHF.L.U32 R3, R13, 0x1f, RZ ;  /* 0x0000001f0d037819 */ /* 0x008fe400000006ff */
[----:B------:R-:W-:Y:S02]  /*2530*/  LEA R4, R14, UR4, 0x4 ;  /* 0x000000040e047c11 */ /* 0x000fe4000f8e20ff */
[----:B------:R-:W1:Y:S02]  /*2540*/  SYNCS.PHASECHK.TRANS64.TRYWAIT P0, [R2+URZ+0xb0], R3 ;  /* 0x0000b003020075a7 */ /* 0x000e6400080011ff */
[----:B-1----:R-:W-:Y:S05]  /*2550*/  @!P0 BRA `(.L_x_43) ;  /* 0x000000c000488947 */ /* 0x002fea0003800000 */
.L_x_197:
[----:B------:R-:W2:Y:S01]  /*2560*/  LDS.128 R4, [R4+0x120] ;  /* 0x0001200004047984 */ /* 0x000ea20000000c00 */
[----:B------:R-:W-:Y:S01]  /*2570*/  ISETP.GE.AND P0, PT, R43, 0x1, PT ;  /* 0x000000012b00780c */ /* 0x000fe20003f06270 */
[----:B-1----:R-:W-:Y:S01]  /*2580*/  VIADD R2, R2, 0xc0 ;  /* 0x000000c002027836 */ /* 0x002fe20000000000 */
[----:B------:R-:W-:Y:S01]  /*2590*/  @!PT LDS RZ, [RZ] ;  /* 0x00000000fffff984 */ /* 0x000fe20000000800 */
[----:B------:R-:W-:Y:S01]  /*25a0*/  @!PT LDS RZ, [RZ] ;  /* 0x00000000fffff984 */ /* 0x000fe20000000800 */
[----:B------:R-:W-:Y:S01]  /*25b0*/  @!PT LDS RZ, [RZ] ;  /* 0x00000000fffff984 */ /* 0x000fe20000000800 */
[----:B------:R-:W-:Y:S01]  /*25c0*/  @!PT LDS RZ, [RZ] ;  /* 0x00000000fffff984 */ /* 0x000fe20000000800 */
[----:B------:R1:W-:Y:S06]  /*25d0*/  MEMBAR.ALL.CTA ;  /* 0x0000000000007992 */ /* 0x0003ec0000008000 */
[----:B-1----:R-:W1:Y:S01]  /*25e0*/  FENCE.VIEW.ASYNC.S ;  /* 0x00000000000073c6 */ /* 0x002e620000000000 */
[----:B------:R-:W-:-:S04]  /*25f0*/  PRMT R2, RZ, 0x654, R2 ;  /* 0x00000654ff027816 */ /* 0x000fc80000000002 */
[----:B-1----:R1:W-:Y:S01]  /*2600*/  SYNCS.ARRIVE.TRANS64.RED.A1T0 RZ, [R2+URZ], RZ ;  /* 0x000000ff02ff79a7 */ /* 0x0023e200081004ff */
[----:B--2---:R-:W-:-:S13]  /*2610*/  LOP3.LUT P2, RZ, R6, 0x1, RZ, 0xc0, !PT ;  /* 0x0000000106ff7812 */ /* 0x004fda000784c0ff */
[----:B------:R-:W-:Y:S01]  /*2620*/  @P2 SHF.R.U32.HI R3, RZ, 0x10, R5 ;  /* 0x00000010ff032819 */ /* 0x000fe20000011605 */
[----:B------:R-:W-:Y:S01]  /*2630*/  VOTEU.ANY UP0, P2 ;  /* 0x0000000000ff7886 */ /* 0x000fe20001000100 */
[----:B------:R-:W-:Y:S02]  /*2640*/  @P2 MOV R10, R4 ;  /* 0x00000004000a2202 */ /* 0x000fe40000000f00 */
[----:B------:R-:W-:Y:S02]  /*2650*/  @P2 R2UR.BROADCAST UR8, R3 ;  /* 0x00000000030822ca */ /* 0x000fe400008e0000 */
[----:B------:R-:W-:-:S11]  /*2660*/  @P2 LOP3.LUT R9, R5, 0xffff, RZ, 0xc0, !PT ;  /* 0x0000ffff05092812 */ /* 0x000fd600078ec0ff */
[----:B------:R-:W-:Y:S01]  /*2670*/  @UP0 UMOV UR44, UR8 ;  /* 0x00000008002c0c82 */ /* 0x000fe20008000000 */
[----:B-1----:R-:W-:Y:S05]  /*2680*/  @!P0 BRA `(.L_x_44) ;  /* 0x0000000000b88947 */ /* 0x002fea0003800000 */
[----:B------:R-:W1:Y:S01]  /*2690*/  LDC.64 R4, c[0x0][0xf18] ;  /* 0x0003c600ff047b82 */ /* 0x000e620000000a00 */
[----:B------:R-:W-:-:S07]  /*26a0*/  ISETP.NE.AND P3, PT, R43, 0x1, PT ;  /* 0x000000012b00780c */ /* 0x000fce0003f65270 */
[----:B------:R-:W4:Y:S08]  /*26b0*/  LDC.64 R6, c[0x0][0xf10] ;  /* 0x0003c400ff067b82 */ /* 0x000f300000000a00 */
[----:B------:R-:W2:Y:S08]  /*26c0*/  LDC R16, c[0x0][0xf20] ;  /* 0x0003c800ff107b82 */ /* 0x000eb00000000800 */
[----:B------:R-:W3:Y:S01]  /*26d0*/  LDC R17, c[0x0][0xf0c] ;  /* 0x0003c300ff117b82 */ /* 0x000ee20000000800 */
[----:B-1----:R-:W-:Y:S01]  /*26e0*/  IMAD.HI.U32 R19, R0, R5, RZ ;  /* 0x0000000500137227 */ /* 0x002fe200078e00ff */
[----:B------:R-:W-:-:S03]  /*26f0*/  ISETP.NE.AND P0, PT, R4, 0x1, PT ;  /* 0x000000010400780c */ /* 0x000fc60003f05270 */
[----:B------:R-:W-:-:S03]  /*2700*/  IMAD.HI.U32 R5, R9, R5, RZ ;  /* 0x0000000509057227 */ /* 0x000fc600078e00ff */
[----:B------:R-:W1:Y:S01]  /*2710*/  LDC.64 R2, c[0x0][0xf28] ;  /* 0x0003ca00ff027b82 */ /* 0x000e620000000a00 */
[----:B----4-:R-:W-:-:S04]  /*2720*/  IMAD.HI.U32 R20, R8, R6, RZ ;  /* 0x0000000608147227 */ /* 0x010fc800078e00ff */
[----:B------:R-:W-:Y:S01]  /*2730*/  IMAD.HI.U32 R21, R10, R6, RZ ;  /* 0x000000060a157227 */ /* 0x000fe200078e00ff */
[----:B------:R-:W-:Y:S02]  /*2740*/  SHF.R.U32.HI R20, RZ, R7, R20 ;  /* 0x00000007ff147219 */ /* 0x000fe40000011614 */
[-C--:B--2---:R-:W-:Y:S02]  /*2750*/  SHF.R.U32.HI R19, RZ, R16.reuse, R19 ;  /* 0x00000010ff137219 */ /* 0x084fe40000011613 */
[----:B------:R-:W-:Y:S02]  /*2760*/  SHF.R.U32.HI R5, RZ, R16, R5 ;  /* 0x00000010ff057219 */ /* 0x000fe40000011605 */
[----:B------:R-:W-:Y:S02]  /*2770*/  SEL R19, R0, R19, !P0 ;  /* 0x0000001300137207 */ /* 0x000fe40004000000 */
[----:B------:R-:W-:Y:S02]  /*2780*/  SHF.R.U32.HI R21, RZ, R7, R21 ;  /* 0x00000007ff157219 */ /* 0x000fe40000011615 */
[----:B---3--:R-:W-:-:S02]  /*2790*/  ISETP.NE.AND P1, PT, R17, 0x1, PT ;  /* 0x000000011100780c */ /* 0x008fc40003f25270 */
[----:B------:R-:W-:Y:S02]  /*27a0*/  SEL R5, R9, R5, !P0 ;  /* 0x0000000509057207 */ /* 0x000fe40004000000 */
[----:B------:R-:W-:Y:S02]  /*27b0*/  SEL R20, R8, R20, !P1 ;  /* 0x0000001408147207 */ /* 0x000fe40004800000 */
[----:B------:R-:W-:Y:S01]  /*27c0*/  SEL R21, R10, R21, !P1 ;  /* 0x000000150a157207 */ /* 0x000fe20004800000 */
[----:B-1----:R-:W-:-:S04]  /*27d0*/  IMAD.HI.U32 R18, R19, R2, RZ ;  /* 0x0000000213127227 */ /* 0x002fc800078e00ff */
[----:B------:R-:W-:Y:S01]  /*27e0*/  IMAD.HI.U32 R6, R20, R2, RZ ;  /* 0x0000000214067227 */ /* 0x000fe200078e00ff */
[----:B------:R-:W-:-:S04]  /*27f0*/  @P3 SHF.R.U32.HI R19, RZ, R3, R18 ;  /* 0x00000003ff133219 */ /* 0x000fc80000011612 */
[----:B------:R-:W-:Y:S01]  /*2800*/  @P3 SHF.R.U32.HI R20, RZ, R3, R6 ;  /* 0x00000003ff143219 */ /* 0x000fe20000011606 */
[----:B------:R-:W-:-:S04]  /*2810*/  IMAD R19, R43, R19, RZ ;  /* 0x000000132b137224 */ /* 0x000fc800078e02ff */
[----:B------:R-:W-:Y:S01]  /*2820*/  IMAD R6, R43, R20, RZ ;  /* 0x000000142b067224 */ /* 0x000fe200078e02ff */
[----:B------:R-:W-:-:S04]  /*2830*/  ISETP.GE.AND P0, PT, R5, R19, PT ;  /* 0x000000130500720c */ /* 0x000fc80003f06270 */
[----:B------:R-:W-:Y:S01]  /*2840*/  ISETP.GE.OR P0, PT, R21, R6, P0 ;  /* 0x000000061500720c */ /* 0x000fe20000706670 */
[----:B------:R-:W-:-:S05]  /*2850*/  IMAD.HI.U32 R6, R5, R2, RZ ;  /* 0x0000000205067227 */ /* 0x000fca00078e00ff */
[----:B------:R-:W-:-:S04]  /*2860*/  SHF.R.U32.HI R6, RZ, R3, R6 ;  /* 0x00000003ff067219 */ /* 0x000fc80000011606 */
[----:B------:R-:W-:-:S03]  /*2870*/  SEL R6, R5, R6, !P3 ;  /* 0x0000000605067207 */ /* 0x000fc60005800000 */
[----:B------:R-:W-:-:S04]  /*2880*/  @!P0 IMAD.HI.U32 R7, R21, R2, RZ ;  /* 0x0000000215078227 */ /* 0x000fc800078e00ff */
[----:B------:R-:W-:Y:S01]  /*2890*/  IMAD.MOV R2, RZ, RZ, -R6 ;  /* 0x000000ffff027224 */ /* 0x000fe200078e0a06 */
[----:B------:R-:W-:Y:S02]  /*28a0*/  @!P0 SHF.R.U32.HI R3, RZ, R3, R7 ;  /* 0x00000003ff038219 */ /* 0x000fe40000011607 */
[----:B------:R-:W-:Y:S01]  /*28b0*/  IADD3 R7, PT, PT, -R5, RZ, RZ ;  /* 0x000000ff05077210 */ /* 0x000fe20007ffe1ff */
[----:B------:R-:W-:Y:S01]  /*28c0*/  IMAD R2, R43, R2, R5 ;  /* 0x000000022b027224 */ /* 0x000fe200078e0205 */
[----:B------:R-:W-:-:S03]  /*28d0*/  @!P0 SEL R3, R21, R3, !P3 ;  /* 0x0000000315038207 */ /* 0x000fc60005800000 */
[----:B------:R-:W-:Y:S02]  /*28e0*/  IMAD R7, R4, R7, R9 ;  /* 0x0000000704077224 */ /* 0x000fe400078e0209 */
[--C-:B------:R-:W-:Y:S02]  /*28f0*/  @!P0 IMAD.IADD R6, R6, 0x1, -R3.reuse ;  /* 0x0000000106068824 */ /* 0x100fe400078e0a03 */
[----:B------:R-:W-:Y:S01]  /*2900*/  @!P0 IMAD R3, R2, R20, R3 ;  /* 0x0000001402038224 */ /* 0x000fe200078e0203 */
[----:B------:R-:W-:Y:S01]  /*2910*/  IADD3 R2, PT, PT, -R21, RZ, RZ ;  /* 0x000000ff15027210 */ /* 0x000fe20007ffe1ff */
[----:B------:R-:W-:Y:S02]  /*2920*/  @!P0 IMAD R5, R43, R6, R21 ;  /* 0x000000062b058224 */ /* 0x000fe400078e0215 */
[----:B------:R-:W-:Y:S02]  /*2930*/  @!P0 IMAD.MOV.U32 R21, RZ, RZ, R3 ;  /* 0x000000ffff158224 */ /* 0x000fe400078e0003 */
[----:B------:R-:W-:-:S02]  /*2940*/  IMAD R2, R17, R2, R10 ;  /* 0x0000000211027224 */ /* 0x000fc400078e020a */
[----:B------:R-:W-:Y:S02]  /*2950*/  IMAD R9, R5, R4, R7 ;  /* 0x0000000405097224 */ /* 0x000fe400078e0207 */
[----:B------:R-:W-:Y:S02]  /*2960*/  IMAD R10, R21, R17, R2 ;  /* 0x00000011150a7224 */ /* 0x000fe400078e0202 */
.L_x_44:
[----:B------:R-:W1:Y:S02]  /*2970*/  LDCU UR8, c[0x0][0xf30] ;  /* 0x0001e600ff0877ac */ /* 0x000e640008000800 */
[----:B-1----:R-:W-:-:S09]  /*2980*/  UISETP.NE.AND UP0, UPT, UR8, 0x1, UPT ;  /* 0x000000010800788c */ /* 0x002fd2000bf05270 */
[----:B------:R-:W-:Y:S05]  /*2990*/  BRA.U UP0, `(.L_x_45) ;  /* 0x0000000100407547 */ /* 0x000fea000b800000 */
[----:B------:R-:W1:Y:S08]  /*29a0*/  LDC.64 R4, c[0x0][0xf10] ;  /* 0x0003c400ff047b82 */ /* 0x000e700000000a00 */
[----:B------:R-:W2:Y:S08]  /*29b0*/  LDC.64 R2, c[0x0][0xf18] ;  /* 0x0003c600ff027b82 */ /* 0x000eb00000000a00 */
[----:B------:R-:W3:Y:S08]  /*29c0*/  LDC R6, c[0x0][0xf20] ;  /* 0x0003c800ff067b82 */ /* 0x000ef00000000800 */
[----:B------:R-:W4:Y:S01]  /*29d0*/  LDC R7, c[0x0][0xf0c] ;  /* 0x0003c300ff077b82 */ /* 0x000f220000000800 */
[----:B-1----:R-:W-:-:S05]  /*29e0*/  IMAD.HI.U32 R4, R10, R4, RZ ;  /* 0x000000040a047227 */ /* 0x002fca00078e00ff */
[----:B------:R-:W-:Y:S01]  /*29f0*/  SHF.R.U32.HI R4, RZ, R5, R4 ;  /* 0x00000005ff047219 */ /* 0x000fe20000011604 */
[----:B--2---:R-:W-:Y:S01]  /*2a00*/  IMAD.HI.U32 R3, R9, R3, RZ ;  /* 0x0000000309037227 */ /* 0x004fe200078e00ff */
[----:B------:R-:W-:-:S04]  /*2a10*/  ISETP.NE.AND P0, PT, R2, 0x1, PT ;  /* 0x000000010200780c */ /* 0x000fc80003f05270 */
[----:B---3--:R-:W-:-:S04]  /*2a20*/  SHF.R.U32.HI R3, RZ, R6, R3 ;  /* 0x00000006ff037219 */ /* 0x008fc80000011603 */
[----:B------:R-:W-:Y:S02]  /*2a30*/  SEL R3, R9, R3, !P0 ;  /* 0x0000000309037207 */ /* 0x000fe40004000000 */
[----:B----4-:R-:W-:-:S04]  /*2a40*/  ISETP.NE.AND P1, PT, R7, 0x1, PT ;  /* 0x000000010700780c */ /* 0x010fc80003f25270 */
[----:B------:R-:W-:-:S05]  /*2a50*/  SEL R4, R10, R4, !P1 ;  /* 0x000000040a047207 */ /* 0x000fca0004800000 */
[----:B------:R-:W-:Y:S02]  /*2a60*/  IMAD.IADD R5, R3, 0x1, -R4 ;  /* 0x0000000103057824 */ /* 0x000fe400078e0a04 */
[----:B------:R-:W-:Y:S02]  /*2a70*/  IMAD.IADD R3, R4, 0x1, -R3 ;  /* 0x0000000104037824 */ /* 0x000fe400078e0a03 */
[----:B------:R-:W-:Y:S02]  /*2a80*/  IMAD R10, R5, R7, R10 ;  /* 0x00000007050a7224 */ /* 0x000fe400078e020a */
[----:B------:R-:W-:-:S07]  /*2a90*/  IMAD R9, R3, R2, R9 ;  /* 0x0000000203097224 */ /* 0x000fce00078e0209 */
.L_x_45:
[----:B------:R-:W-:Y:S01]  /*2aa0*/  VIADD R14, R14, 0x1 ;  /* 0x000000010e0e7836 */ /* 0x000fe20000000000 */
[----:B------:R-:W-:Y:S01]  /*2ab0*/  PLOP3.LUT P1, PT, PT, PT, PT, 0x80, 0x8 ;  /* 0x000000000008781c */ /* 0x000fe20003f2f070 */
[----:B------:R-:W-:Y:S02]  /*2ac0*/  VIADD R2, R10, UR39 ;  /* 0x000000270a027c36 */ /* 0x000fe40008000000 */
[----:B------:R-:W-:Y:S01]  /*2ad0*/  VIADD R3, R9, UR38 ;  /* 0x0000002609037c36 */ /* 0x000fe20008000000 */
[----:B------:R-:W-:Y:S02]  /*2ae0*/  ISETP.NE.AND P0, PT, R14, 0x2, PT ;  /* 0x000000020e00780c */ /* 0x000fe40003f05270 */
[----:B------:R-:W-:Y:S02]  /*2af0*/  R2UR UR27, R2 ;  /* 0x00000000021b72ca */ /* 0x000fe400000e0000 */
[----:B------:R-:W-:Y:S02]  /*2b00*/  SEL R2, RZ, 0x1, P0 ;  /* 0x00000001ff027807 */ /* 0x000fe40000000000 */
[----:B------:R-:W-:-:S02]  /*2b10*/  R2UR UR11, R3 ;  /* 0x00000000030b72ca */ /* 0x000fc400000e0000 */
[----:B------:R-:W-:Y:S02]  /*2b20*/  LOP3.LUT R13, R13, R2, RZ, 0x3c, !PT ;  /* 0x000000020d0d7212 */ /* 0x000fe400078e3cff */
[----:B------:R-:W-:Y:S01]  /*2b30*/  SEL R14, R14, RZ, P0 ;  /* 0x000000ff0e0e7207 */ /* 0x000fe20000000000 */
[----:B------:R-:W-:Y:S10]  /*2b40*/  @P2 BRA `(.L_x_46) ;  /* 0xffffffec00b42947 */ /* 0x000ff4000383ffff */
[----:B------:R-:W-:Y:S01]  /*2b50*/  UIADD3 UR4, UPT, UPT, UR4, 0x30, URZ ;  /* 0x0000003004047890 */ /* 0x000fe2000fffe0ff */
[----:B------:R-:W-:-:S03]  /*2b60*/  SHF.L.U32 R2, R15, 0x1f, RZ ;  /* 0x0000001f0f027819 */ /* 0x000fc600000006ff */
[----:B------:R-:W-:-:S09]  /*2b70*/  ULEA UR5, UR51, UR4, 0x3 ;  /* 0x0000000433057291 */ /* 0x000fd2000f8e18ff */
[----:B------:R-:W1:Y:S02]  /*2b80*/  SYNCS.PHASECHK.TRANS64.TRYWAIT P0, [UR5], R2 ;  /* 0x00000002ff0075a7 */ /* 0x000e640008001105 */
[----:B-1----:R-:W-:Y:S05]  /*2b90*/  @!P0 BRA `(.L_x_47) ;  /* 0x000000b800cc8947 */ /* 0x002fea0003800000 */
.L_x_199:
[----:B------:R-:W-:-:S04]  /*2ba0*/  UIADD3 UR6, UPT, UPT, UR51, 0x1, URZ ;  /* 0x0000000133067890 */ /* 0x000fc8000fffe0ff */
[----:B------:R-:W-:-:S04]  /*2bb0*/  UISETP.NE.AND UP0, UPT, UR6, 0x6, UPT ;  /* 0x000000060600788c */ /* 0x000fc8000bf05270 */
[----:B------:R-:W-:Y:S02]  /*2bc0*/  USEL UR7, URZ, 0x1, UP0 ;  /* 0x00000001ff077887 */ /* 0x000fe40008000000 */
[----:B------:R-:W-:-:S04]  /*2bd0*/  USEL UR6, UR6, URZ, UP0 ;  /* 0x000000ff06067287 */ /* 0x000fc80008000000 */
[----:B------:R-:W-:Y:S01]  /*2be0*/  ULEA UR5, UR6, UR4, 0x3 ;  /* 0x0000000406057291 */ /* 0x000fe2000f8e18ff */
[----:B-1----:R-:W-:-:S04]  /*2bf0*/  LOP3.LUT R2, R15, UR7, RZ, 0x3c, !PT ;  /* 0x000000070f027c12 */ /* 0x002fc8000f8e3cff */
[----:B------:R-:W-:-:S04]  /*2c00*/  SHF.L.U32 R3, R2, 0x1f, RZ ;  /* 0x0000001f02037819 */ /* 0x000fc800000006ff */
[----:B------:R-:W1:Y:S02]  /*2c10*/  SYNCS.PHASECHK.TRANS64.TRYWAIT P0, [UR5], R3 ;  /* 0x00000003ff0075a7 */ /* 0x000e640008001105 */
[----:B-1----:R-:W-:Y:S05]  /*2c20*/  @!P0 BRA `(.L_x_48) ;  /* 0x000000b800c08947 */ /* 0x002fea0003800000 */
.L_x_201:
[----:B------:R-:W-:-:S04]  /*2c30*/  UIADD3 UR6, UPT, UPT, UR6, 0x1, URZ ;  /* 0x0000000106067890 */ /* 0x000fc8000fffe0ff */
[----:B------:R-:W-:-:S04]  /*2c40*/  UISETP.NE.AND UP0, UPT, UR6, 0x6, UPT ;  /* 0x000000060600788c */ /* 0x000fc8000bf05270 */
[----:B------:R-:W-:Y:S02]  /*2c50*/  USEL UR7, URZ, 0x1, UP0 ;  /* 0x00000001ff077887 */ /* 0x000fe40008000000 */
[----:B------:R-:W-:-:S04]  /*2c60*/  USEL UR6, UR6, URZ, UP0 ;  /* 0x000000ff06067287 */ /* 0x000fc80008000000 */
[----:B------:R-:W-:Y:S01]  /*2c70*/  ULEA UR5, UR6, UR4, 0x3 ;  /* 0x0000000406057291 */ /* 0x000fe2000f8e18ff */
[----:B------:R-:W-:-:S04]  /*2c80*/  LOP3.LUT R2, R2, UR7, RZ, 0x3c, !PT ;  /* 0x0000000702027c12 */ /* 0x000fc8000f8e3cff */
[----:B-1----:R-:W-:-:S04]  /*2c90*/  SHF.L.U32 R3, R2, 0x1f, RZ ;  /* 0x0000001f02037819 */ /* 0x002fc800000006ff */
[----:B------:R-:W1:Y:S02]  /*2ca0*/  SYNCS.PHASECHK.TRANS64.TRYWAIT P0, [UR5], R3 ;  /* 0x00000003ff0075a7 */ /* 0x000e640008001105 */
[----:B-1----:R-:W-:Y:S05]  /*2cb0*/  @!P0 BRA `(.L_x_49) ;  /* 0x000000b800b48947 */ /* 0x002fea0003800000 */
.L_x_203:
        /* <DEDUP_REMOVED lines=9> */
.L_x_205:
        /* <DEDUP_REMOVED lines=9> */
.L_x_207:
[----:B------:R-:W-:-:S04]  /*2de0*/  UIADD3 UR6, UPT, UPT, UR6, 0x1, URZ ;  /* 0x0000000106067890 */ /* 0x000fc8000fffe0ff */
[----:B------:R-:W-:-:S04]  /*2df0*/  UISETP.NE.AND UP0, UPT, UR6, 0x6, UPT ;  /* 0x000000060600788c */ /* 0x000fc8000bf05270 */
[----:B------:R-:W-:Y:S02]  /*2e00*/  USEL UR5, URZ, 0x1, UP0 ;  /* 0x00000001ff057887 */ /* 0x000fe40008000000 */
[----:B------:R-:W-:-:S04]  /*2e10*/  USEL UR6, UR6, URZ, UP0 ;  /* 0x000000ff06067287 */ /* 0x000fc80008000000 */
[----:B------:R-:W-:Y:S01]  /*2e20*/  ULEA UR6, UR6, UR4, 0x3 ;  /* 0x0000000406067291 */ /* 0x000fe2000f8e18ff */
[----:B------:R-:W-:-:S04]  /*2e30*/  LOP3.LUT R2, R2, UR5, RZ, 0x3c, !PT ;  /* 0x0000000502027c12 */ /* 0x000fc8000f8e3cff */
[----:B------:R-:W-:Y:S01]  /*2e40*/  SHF.L.U32 R2, R2, 0x1f, RZ ;  /* 0x0000001f02027819 */ /* 0x000fe200000006ff */
[----:B-1----:R-:W-:-:S07]  /*2e50*/  IMAD.U32 R0, RZ, RZ, UR6 ;  /* 0x00000006ff007e24 */ /* 0x002fce000f8e00ff */
.L_x_52:
[----:B-1----:R1:W2:Y:S02]  /*2e60*/  SYNCS.PHASECHK.TRANS64.TRYWAIT P0, [R0+URZ], R2 ;  /* 0x00000002000075a7 */ /* 0x0022a400080011ff */
[----:B--2---:R-:W-:Y:S05]  /*2e70*/  @!P0 NANOSLEEP.SYNCS 0x989680 ;  /* 0x009896800000895d */ /* 0x004fea0003900000 */
[----:B------:R-:W2:Y:S02]  /*2e80*/  @!P0 SYNCS.PHASECHK.TRANS64 P0, [R0+URZ], R2 ;  /* 0x00000002000085a7 */ /* 0x000ea400080010ff */
[----:B--2---:R-:W-:Y:S05]  /*2e90*/  @P0 EXIT ;  /* 0x000000000000094d */ /* 0x004fea0003800000 */
[----:B------:R-:W-:Y:S05]  /*2ea0*/  BRA `(.L_x_52) ;  /* 0xfffffffc00ec7947 */ /* 0x000fea000383ffff */
.L_x_22:
[----:B------:R-:W-:-:S04]  /*2eb0*/  UISETP.NE.AND UP0, UPT, UR37, URZ, UPT ;  /* 0x000000ff2500728c */ /* 0x000fc8000bf05270 */
[----:B------:R-:W-:-:S09]  /*2ec0*/  UISETP.NE.OR UP0, UPT, UR16, 0x1, UP0 ;  /* 0x000000011000788c */ /* 0x000fd20008705670 */
[----:B------:R-:W-:Y:S05]  /*2ed0*/  BRA.U UP0, `(.L_x_53) ;  /* 0x0000000500487547 */ /* 0x000fea000b800000 */
[----:B------:R-:W-:Y:S01]  /*2ee0*/  ISETP.GE.U32.AND P2, PT, R2, 0x8, PT ;  /* 0x000000080200780c */ /* 0x000fe20003f46070 */
[----:B------:R-:W-:Y:S01]  /*2ef0*/  IMAD.MOV.U32 R12, RZ, RZ, 0x1 ;  /* 0x00000001ff0c7424 */ /* 0x000fe200078e00ff */
[----:B------:R-:W-:Y:S02]  /*2f00*/  CS2R R10, SRZ ;  /* 0x00000000000a7805 */ /* 0x000fe4000001ff00 */
[----:B------:R-:W-:Y:S01]  /*2f10*/  CS2R R8, SRZ ;  /* 0x0000000000087805 */ /* 0x000fe2000001ff00 */
[----:B------:R-:W-:Y:S01]  /*2f20*/  UMOV UR4, 0x400 ;  /* 0x0000040000047882 */ /* 0x000fe20000000000 */
[----:B------:R-:W-:Y:S01]  /*2f30*/  UMOV UR6, URZ ;  /* 0x000000ff00067c82 */ /* 0x000fe20008000000 */
[----:B------:R-:W-:-:S12]  /*2f40*/  ULEA UR37, UR37, UR4, 0x18 ;  /* 0x0000000425257291 */ /* 0x000fd8000f8ec0ff */
.L_x_57:
[----:B------:R-:W-:Y:S02]  /*2f50*/  LEA R0, R8, UR37, 0x3 ;  /* 0x0000002508007c11 */ /* 0x000fe4000f8e18ff */
[----:B------:R-:W-:-:S03]  /*2f60*/  SHF.L.U32 R4, R9, 0x1f, RZ ;  /* 0x0000001f09047819 */ /* 0x000fc600000006ff */
[----:B------:R-:W-:Y:S01]  /*2f70*/  VIADD R5, R0, 0x100 ;  /* 0x0000010000057836 */ /* 0x000fe20000000000 */
[----:B------:R-:W3:Y:S02]  /*2f80*/  SYNCS.PHASECHK.TRANS64.TRYWAIT P0, [R0+URZ+0xf0], R4 ;  /* 0x0000f004000075a7 */ /* 0x000ee400080011ff */
[----:B---3--:R-:W-:Y:S05]  /*2f90*/  @!P0 BRA `(.L_x_54) ;  /* 0x000000b800448947 */ /* 0x008fea0003800000 */
.L_x_208:
[----:B------:R-:W-:Y:S01]  /*2fa0*/  ULEA UR5, UR6, UR37, 0x3 ;  /* 0x0000002506057291 */ /* 0x000fe2000f8e18ff */
[----:B---3--:R-:W-:Y:S01]  /*2fb0*/  PRMT R0, RZ, 0x654, R5 ;  /* 0x00000654ff007816 */ /* 0x008fe20000000005 */
[----:B------:R-:W-:Y:S01]  /*2fc0*/  @!P2 IMAD.MOV.U32 R4, RZ, RZ, 0x10 ;  /* 0x00000010ff04a424 */ /* 0x000fe200078e00ff */
[----:B------:R-:W-:Y:S01]  /*2fd0*/  SHF.L.U32 R5, R12, 0x1f, RZ ;  /* 0x0000001f0c057819 */ /* 0x000fe200000006ff */
[----:B------:R-:W-:Y:S01]  /*2fe0*/  UIADD3 UR4, UPT, UPT, UR5, 0xb0, URZ ;  /* 0x000000b005047890 */ /* 0x000fe2000fffe0ff */
[----:B------:R3:W-:Y:S05]  /*2ff0*/  SYNCS.ARRIVE.TRANS64.RED.A1T0 RZ, [R0+URZ], RZ ;  /* 0x000000ff00ff79a7 */ /* 0x0007ea00081004ff */
[----:B------:R-:W-:Y:S01]  /*3000*/  IMAD.U32 R6, RZ, RZ, UR4 ;  /* 0x00000004ff067e24 */ /* 0x000fe2000f8e00ff */
[----:B------:R-:W4:Y:S04]  /*3010*/  SYNCS.PHASECHK.TRANS64.TRYWAIT P0, [UR5+0xc0], R5 ;  /* 0x0000c005ff0075a7 */ /* 0x000f280008001105 */
[----:B------:R-:W-:Y:S01]  /*3020*/  PRMT R6, R2, 0x654, R6 ;  /* 0x0000065402067816 */ /* 0x000fe20000000006 */
[----:B---34-:R-:W-:Y:S06]  /*3030*/  @!P0 BRA `(.L_x_55) ;  /* 0x000000b800308947 */ /* 0x018fec0003800000 */
.L_x_210:
[----:B------:R-:W-:Y:S01]  /*3040*/  ULEA UR4, UR6, UR37, 0x4 ;  /* 0x0000002506047291 */ /* 0x000fe2000f8e20ff */
[----:B------:R-:W-:Y:S01]  /*3050*/  SEL R3, R6, R3, !P2 ;  /* 0x0000000306037207 */ /* 0x000fe20005000000 */
[----:B------:R-:W-:Y:S01]  /*3060*/  UIADD3 UR5, UPT, UPT, UR5, 0xb0, URZ ;  /* 0x000000b005057890 */ /* 0x000fe2000fffe0ff */
[----:B---3--:R-:W-:Y:S01]  /*3070*/  LEA R0, R11, UR37, 0x3 ;  /* 0x000000250b007c11 */ /* 0x008fe2000f8e18ff */
[----:B------:R-:W-:Y:S01]  /*3080*/  UIADD3 UR4, UPT, UPT, UR4, 0x120, URZ ;  /* 0x0000012004047890 */ /* 0x000fe2000fffe0ff */
[----:B------:R3:W-:Y:S01]  /*3090*/  @!P2 SYNCS.ARRIVE.TRANS64.RED RZ, [R3+URZ], R4 ;  /* 0x0000000403ffa9a7 */ /* 0x0007e200080004ff */
[----:B------:R-:W-:Y:S01]  /*30a0*/  UIADD3 UR6, UPT, UPT, UR6, 0x1, URZ ;  /* 0x0000000106067890 */ /* 0x000fe2000fffe0ff */
[----:B------:R-:W-:-:S03]  /*30b0*/  VIADD R8, R8, 0x1 ;  /* 0x0000000108087836 */ /* 0x000fc60000000000 */
[----:B------:R-:W-:Y:S02]  /*30c0*/  UISETP.NE.AND UP0, UPT, UR6, 0x2, UPT ;  /* 0x000000020600788c */ /* 0x000fe4000bf05270 */
[----:B------:R-:W-:Y:S01]  /*30d0*/  ISETP.NE.AND P0, PT, R8, 0x2, PT ;  /* 0x000000020800780c */ /* 0x000fe20003f05270 */
[----:B------:R-:W-:Y:S06]  /*30e0*/  UGETNEXTWORKID.BROADCAST [UR4], [UR5] ;  /* 0x00000000040073ca */ /* 0x000fec0008000100 */
[----:B------:R-:W-:Y:S02]  /*30f0*/  USEL UR4, URZ, 0x1, UP0 ;  /* 0x00000001ff047887 */ /* 0x000fe40008000000 */
[----:B------:R-:W-:-:S04]  /*3100*/  USEL UR6, UR6, URZ, UP0 ;  /* 0x000000ff06067287 */ /* 0x000fc80008000000 */
[----:B------:R-:W-:Y:S02]  /*3110*/  LOP3.LUT R12, R12, UR4, RZ, 0x3c, !PT ;  /* 0x000000040c0c7c12 */ /* 0x000fe4000f8e3cff */
[----:B---3--:R-:W-:-:S04]  /*3120*/  SHF.L.U32 R4, R10, 0x1f, RZ ;  /* 0x0000001f0a047819 */ /* 0x008fc800000006ff */
[----:B------:R-:W3:Y:S02]  /*3130*/  SYNCS.PHASECHK.TRANS64.TRYWAIT P1, [R0+URZ+0xb0], R4 ;  /* 0x0000b004000075a7 */ /* 0x000ee400080211ff */
[----:B---3--:R-:W-:Y:S05]  /*3140*/  @!P1 BRA `(.L_x_56) ;  /* 0x000000b800049947 */ /* 0x008fea0003800000 */
.L_x_211:
[C---:B---3--:R-:W-:Y:S01]  /*3150*/  LEA R4, R11.reuse, UR37, 0x4 ;  /* 0x000000250b047c11 */ /* 0x048fe2000f8e20ff */
[----:B------:R-:W-:Y:S01]  /*3160*/  VIADD R0, R0, 0xc0 ;  /* 0x000000c000007836 */ /* 0x000fe20000000000 */
[----:B------:R-:W-:Y:S01]  /*3170*/  SEL R8, R8, RZ, P0 ;  /* 0x000000ff08087207 */ /* 0x000fe20000000000 */
[----:B------:R-:W-:-:S03]  /*3180*/  VIADD R11, R11, 0x1 ;  /* 0x000000010b0b7836 */ /* 0x000fc60000000000 */
[----:B------:R-:W3:Y:S01]  /*3190*/  LDS.128 R4, [R4+0x120] ;  /* 0x0001200004047984 */ /* 0x000ee20000000c00 */
[----:B------:R-:W-:Y:S02]  /*31a0*/  PRMT R0, RZ, 0x654, R0 ;  /* 0x00000654ff007816 */ /* 0x000fe40000000000 */
[C---:B------:R-:W-:Y:S01]  /*31b0*/  ISETP.NE.AND P1, PT, R11.reuse, 0x2, PT ;  /* 0x000000020b00780c */ /* 0x040fe20003f25270 */
[----:B------:R-:W-:Y:S01]  /*31c0*/  @!PT LDS RZ, [RZ] ;  /* 0x00000000fffff984 */ /* 0x000fe20000000800 */
[----:B------:R-:W-:Y:S01]  /*31d0*/  @!PT LDS RZ, [RZ] ;  /* 0x00000000fffff984 */ /* 0x000fe20000000800 */
[----:B------:R-:W-:Y:S01]  /*31e0*/  @!PT LDS RZ, [RZ] ;  /* 0x00000000fffff984 */ /* 0x000fe20000000800 */
[----:B------:R-:W-:Y:S01]  /*31f0*/  @!PT LDS RZ, [RZ] ;  /* 0x00000000fffff984 */ /* 0x000fe20000000800 */
[----:B------:R4:W-:Y:S06]  /*3200*/  MEMBAR.ALL.CTA ;  /* 0x0000000000007992 */ /* 0x0009ec0000008000 */
[----:B----4-:R-:W4:Y:S01]  /*3210*/  FENCE.VIEW.ASYNC.S ;  /* 0x00000000000073c6 */ /* 0x010f220000000000 */
[----:B------:R-:W-:Y:S01]  /*3220*/  SEL R11, R11, RZ, P1 ;  /* 0x000000ff0b0b7207 */ /* 0x000fe20000800000 */
[----:B----4-:R4:W-:Y:S01]  /*3230*/  SYNCS.ARRIVE.TRANS64.RED.A1T0 RZ, [R0+URZ], RZ ;  /* 0x000000ff00ff79a7 */ /* 0x0109e200081004ff */
[----:B---3--:R-:W-:-:S02]  /*3240*/  LOP3.LUT P3, RZ, R6, 0x1, RZ, 0xc0, !PT ;  /* 0x0000000106ff7812 */ /* 0x008fc4000786c0ff */
[----:B------:R-:W-:-:S04]  /*3250*/  SEL R4, RZ, 0x1, P1 ;  /* 0x00000001ff047807 */ /* 0x000fc80000800000 */
[----:B------:R-:W-:Y:S02]  /*3260*/  LOP3.LUT R10, R10, R4, RZ, 0x3c, !PT ;  /* 0x000000040a0a7212 */ /* 0x000fe400078e3cff */
[----:B----4-:R-:W-:-:S04]  /*3270*/  SEL R0, RZ, 0x1, P0 ;  /* 0x00000001ff007807 */ /* 0x010fc80000000000 */
[----:B------:R-:W-:Y:S01]  /*3280*/  LOP3.LUT R9, R9, R0, RZ, 0x3c, !PT ;  /* 0x0000000009097212 */ /* 0x000fe200078e3cff */
[----:B------:R-:W-:Y:S06]  /*3290*/  @P3 BRA `(.L_x_57) ;  /* 0xfffffffc002c3947 */ /* 0x000fec000383ffff */
[----:B------:R-:W-:Y:S01]  /*32a0*/  ULEA UR5, UR6, UR37, 0x3 ;  /* 0x0000002506057291 */ /* 0x000fe2000f8e18ff */
[----:B------:R-:W-:-:S08]  /*32b0*/  SHF.L.U32 R2, R12, 0x1f, RZ ;  /* 0x0000001f0c027819 */ /* 0x000fd000000006ff */
[----:B------:R-:W3:Y:S02]  /*32c0*/  SYNCS.PHASECHK.TRANS64 P0, [UR5+0xc0], R2 ;  /* 0x0000c002ff0075a7 */ /* 0x000ee40008001005 */
[----:B---3--:R-:W-:Y:S05]  /*32d0*/  @P0 BRA `(.L_x_58) ;  /* 0x0000000000080947 */ /* 0x008fea0003800000 */
[----:B------:R-:W3:Y:S02]  /*32e0*/  SYNCS.PHASECHK.TRANS64.TRYWAIT P0, [UR5+0xc0], R2 ;  /* 0x0000c002ff0075a7 */ /* 0x000ee40008001105 */
[----:B---3--:R-:W-:Y:S05]  /*32f0*/  @!P0 BRA `(.L_x_59) ;  /* 0x000000b400ac8947 */ /* 0x008fea0003800000 */
.L_x_58:
[----:B------:R-:W-:-:S04]  /*3300*/  UIADD3 UR4, UPT, UPT, UR6, 0x1, URZ ;  /* 0x0000000106047890 */ /* 0x000fc8000fffe0ff */
[----:B------:R-:W-:-:S04]  /*3310*/  UISETP.NE.AND UP0, UPT, UR4, 0x2, UPT ;  /* 0x000000020400788c */ /* 0x000fc8000bf05270 */
[----:B------:R-:W-:Y:S02]  /*3320*/  USEL UR7, URZ, 0x1, UP0 ;  /* 0x00000001ff077887 */ /* 0x000fe40008000000 */
[----:B------:R-:W-:-:S04]  /*3330*/  USEL UR4, UR4, URZ, UP0 ;  /* 0x000000ff04047287 */ /* 0x000fc80008000000 */
[----:B------:R-:W-:Y:S01]  /*3340*/  ULEA UR4, UR4, UR37, 0x3 ;  /* 0x0000002504047291 */ /* 0x000fe2000f8e18ff */
[----:B---3--:R-:W-:-:S04]  /*3350*/  LOP3.LUT R2, R12, UR7, RZ, 0x3c, !PT ;  /* 0x000000070c027c12 */ /* 0x008fc8000f8e3cff */
[----:B------:R-:W-:-:S04]  /*3360*/  SHF.L.U32 R0, R2, 0x1f, RZ ;  /* 0x0000001f02007819 */ /* 0x000fc800000006ff */
[----:B------:R-:W3:Y:S02]  /*3370*/  SYNCS.PHASECHK.TRANS64 P0, [UR4+0xc0], R0 ;  /* 0x0000c000ff0075a7 */ /* 0x000ee40008001004 */
[----:B--23--:R-:W-:Y:S05]  /*3380*/  @P0 EXIT ;  /* 0x000000000000094d */ /* 0x00cfea0003800000 */
[----:B------:R-:W-:Y:S02]  /*3390*/  SHF.L.U32 R2, R2, 0x1f, RZ ;  /* 0x0000001f02027819 */ /* 0x000fe400000006ff */
[----:B------:R-:W-:-:S07]  /*33a0*/  MOV R0, UR4 ;  /* 0x0000000400007c02 */ /* 0x000fce0008000f00 */
.L_x_60:
[----:B--2---:R2:W3:Y:S02]  /*33b0*/  SYNCS.PHASECHK.TRANS64.TRYWAIT P0, [R0+URZ+0xc0], R2 ;  /* 0x0000c002000075a7 */ /* 0x0044e400080011ff */
[----:B---3--:R-:W-:Y:S05]  /*33c0*/  @!P0 NANOSLEEP.SYNCS 0x989680 ;  /* 0x009896800000895d */ /* 0x008fea0003900000 */
[----:B------:R-:W3:Y:S02]  /*33d0*/  @!P0 SYNCS.PHASECHK.TRANS64 P0, [R0+URZ+0xc0], R2 ;  /* 0x0000c002000085a7 */ /* 0x000ee400080010ff */
[----:B---3--:R-:W-:Y:S05]  /*33e0*/  @P0 EXIT ;  /* 0x000000000000094d */ /* 0x008fea0003800000 */
[----:B------:R-:W-:Y:S05]  /*33f0*/  BRA `(.L_x_60) ;  /* 0xfffffffc00ec7947 */ /* 0x000fea000383ffff */
.L_x_53:
[----:B------:R-:W-:Y:S05]  /*3400*/  BRA.U UP5, `(.L_x_61) ;  /* 0x0000001105307547 */ /* 0x000fea000b800000 */
[----:B------:R-:W-:Y:S01]  /*3410*/  UMOV UR4, 0x40 ;  /* 0x0000004000047882 */ /* 0x000fe20000000000 */
[----:B------:R-:W-:Y:S01]  /*3420*/  NOP ;  /* 0x0000000000007918 */ /* 0x000fe20000000000 */
[----:B------:R-:W-:Y:S01]  /*3430*/  ULEA UR4, UR37, UR4, 0x18 ;  /* 0x0000000425047291 */ /* 0x000fe2000f8ec0ff */
[----:B------:R-:W-:Y:S02]  /*3440*/  UMOV UR5, 0x400 ;  /* 0x0000040000057882 */ /* 0x000fe40000000000 */
[----:B------:R-:W-:-:S06]  /*3450*/  ULEA UR37, UR37, UR5, 0x18 ;  /* 0x0000000525257291 */ /* 0x000fcc000f8ec0ff */
[----:B------:R-:W3:Y:S02]  /*3460*/  LDS.U8 R0, [UR4+0x1c] ;  /* 0x00001c04ff007984 */ /* 0x000ee40008000000 */
[----:B---3--:R-:W-:-:S13]  /*3470*/  ISETP.NE.AND P0, PT, R0, RZ, PT ;  /* 0x000000ff0000720c */ /* 0x008fda0003f05270 */
[----:B------:R-:W-:Y:S05]  /*3480*/  @P0 BRA `(.L_x_62) ;  /* 0x0000000000580947 */ /* 0x000fea0003800000 */
[----:B------:R-:W-:-:S13]  /*3490*/  ELECT P0, URZ, PT ;  /* 0x0000000000ff782f */ /* 0x000fda0003800000 */
[----:B------:R-:W-:Y:S05]  /*34a0*/  @!P0 BRA `(.L_x_63) ;  /* 0x0000000000608947 */ /* 0x000fea0003800000 */
[----:B------:R-:W-:Y:S01]  /*34b0*/  UMOV UR5, 0x10 ;  /* 0x0000001000057882 */ /* 0x000fe20000000000 */
[----:B------:R-:W-:Y:S01]  /*34c0*/  HFMA2 R0, -RZ, RZ, 0, 5.9604644775390625e-08 ;  /* 0x00000001ff007431 */ /* 0x000fe200000001ff */
[----:B------:R-:W-:-:S03]  /*34d0*/  MOV R2, 0xffff ;  /* 0x0000ffff00027802 */ /* 0x000fc60000000f00 */
[----:B------:R-:W-:Y:S04]  /*34e0*/  DEPBAR.LE SB3, 0x36 ;  /* 0x0000bd800000791a */ /* 0x000fe80000000000 */
[----:B------:R-:W3:Y:S02]  /*34f0*/  UTCATOMSWS.FIND_AND_SET.ALIGN UP0, UR5, UR5 ;  /* 0x00000005000575e3 */ /* 0x000ee40008000800 */
[----:B---3--:R-:W-:Y:S01]  /*3500*/  MOV R4, UR5 ;  /* 0x0000000500047c02 */ /* 0x008fe20008000f00 */
[----:B------:R-:W-:Y:S06]  /*3510*/  BRA.U UP0, `(.L_x_64) ;  /* 0x0000000100187547 */ /* 0x000fec000b800000 */
.L_x_65:
[----:B------:R-:W-:Y:S05]  /*3520*/  NANOSLEEP 0x64 ;  /* 0x000000640000795d */ /* 0x000fea0003800000 */
[----:B------:R-:W-:-:S05]  /*3530*/  UMOV UR5, 0x10 ;  /* 0x0000001000057882 */ /* 0x000fca0000000000 */
[----:B------:R-:W-:Y:S04]  /*3540*/  DEPBAR.LE SB3, 0x36 ;  /* 0x0000bd800000791a */ /* 0x000fe80000000000 */
[----:B------:R-:W3:Y:S02]  /*3550*/  UTCATOMSWS.FIND_AND_SET.ALIGN UP0, UR5, UR5 ;  /* 0x00000005000575e3 */ /* 0x000ee40008000800 */
[----:B---3--:R-:W-:Y:S01]  /*3560*/  MOV R4, UR5 ;  /* 0x0000000500047c02 */ /* 0x008fe20008000f00 */
[----:B------:R-:W-:Y:S05]  /*3570*/  BRA.U !UP0, `(.L_x_65) ;  /* 0xfffffffd08e87547 */ /* 0x000fea000b83ffff */
.L_x_64:
[-C--:B------:R-:W-:Y:S02]  /*3580*/  SHF.L.U32 R2, R2, R4.reuse, RZ ;  /* 0x0000000402027219 */ /* 0x080fe400000006ff */
[----:B------:R-:W-:Y:S01]  /*3590*/  SHF.L.U32 R0, R0, R4, RZ ;  /* 0x0000000400007219 */ /* 0x000fe200000006ff */
[----:B------:R-:W-:Y:S02]  /*35a0*/  IMAD.SHL.U32 R4, R4, 0x20, RZ ;  /* 0x0000002004047824 */ /* 0x000fe400078e00ff */
[----:B------:R3:W-:Y:S04]  /*35b0*/  ATOMS.OR RZ, [UR4+0x14], R2 ;  /* 0x00001402ffff798c */ /* 0x0007e8000b000004 */
[----:B------:R3:W-:Y:S04]  /*35c0*/  ATOMS.OR RZ, [UR4+0x18], R0 ;  /* 0x00001800ffff798c */ /* 0x0007e8000b000004 */
[----:B------:R3:W-:Y:S01]  /*35d0*/  STS [UR37+0x140], R4 ;  /* 0x00014004ff007988 */ /* 0x0007e20008000825 */
[----:B------:R-:W-:Y:S05]  /*35e0*/  BRA `(.L_x_63) ;  /* 0x0000000000107947 */ /* 0x000fea0003800000 */
.L_x_62:
[----:B------:R-:W-:Y:S02]  /*35f0*/  MOV R0, 0xffffffff ;  /* 0xffffffff00007802 */ /* 0x000fe40000000f00 */
[----:B------:R-:W-:-:S03]  /*3600*/  MOV R4, 0x3630 ;  /* 0x0000363000047802 */ /* 0x000fc60000000f00 */
[----:B------:R3:W-:Y:S04]  /*3610*/  STS [UR37+0x140], R0 ;  /* 0x00014000ff007988 */ /* 0x0007e80008000825 */
[----:B-123-5:R-:W-:Y:S05]  /*3620*/  CALL.REL.NOINC `($__internal_1_$__cuda_sm10x_tcgen05_guardrail_trap_phase_invalid_during_alloc) ;  /* 0x000000bc00787944 */ /* 0x02efea0003c00000 */
.L_x_63:
[----:B------:R-:W-:Y:S05]  /*3630*/  WARPSYNC.ALL ;  /* 0x0000000000007948 */ /* 0x000fea0003800000 */
[----:B------:R-:W4:Y:S01]  /*3640*/  S2UR UR13, SR_CgaCtaId ;  /* 0x00000000000d79c3 */ /* 0x000f220000008800 */
[----:B------:R-:W-:Y:S01]  /*3650*/  UMOV UR4, 0x400 ;  /* 0x0000040000047882 */ /* 0x000fe20000000000 */
[----:B------:R-:W-:-:S06]  /*3660*/  NOP ;  /* 0x0000000000007918 */ /* 0x000fcc0000000000 */
[----:B------:R-:W-:Y:S06]  /*3670*/  BAR.ARV 0x6, 0xa0 ;  /* 0x0182800000007b1d */ /* 0x000fec0000002000 */
[----:B------:R-:W1:Y:S01]  /*3680*/  LDCU UR14, c[0x0][0x38c] ;  /* 0x00007180ff0e77ac */ /* 0x000e620008000800 */
[----:B------:R-:W-:Y:S01]  /*3690*/  LOP3.LUT R3, R3, 0xffff, RZ, 0xc0, !PT ;  /* 0x0000ffff03037812 */ /* 0x000fe200078ec0ff */
[----:B------:R-:W-:Y:S01]  /*36a0*/  IMAD.MOV.U32 R11, RZ, RZ, 0x1 ;  /* 0x00000001ff0b7424 */ /* 0x000fe200078e00ff */
[----:B------:R-:W-:Y:S01]  /*36b0*/  CS2R R8, SRZ ;  /* 0x0000000000087805 */ /* 0x000fe2000001ff00 */
[----:B------:R-:W-:Y:S01]  /*36c0*/  IMAD.MOV.U32 R10, RZ, RZ, RZ ;  /* 0x000000ffff0a7224 */ /* 0x000fe200078e00ff */
[----:B------:R-:W-:Y:S01]  /*36d0*/  R2UR UR17, R3 ;  /* 0x00000000031172ca */ /* 0x000fe200000e0000 */
[----:B------:R-:W-:Y:S01]  /*36e0*/  UMOV UR28, URZ ;  /* 0x000000ff001c7c82 */ /* 0x000fe20008000000 */
[----:B------:R-:W-:Y:S01]  /*36f0*/  UMOV UR27, URZ ;  /* 0x000000ff001b7c82 */ /* 0x000fe20008000000 */
[----:B----4-:R-:W-:Y:S01]  /*3700*/  ULEA UR13, UR13, UR4, 0x18 ;  /* 0x000000040d0d7291 */ /* 0x010fe2000f8ec0ff */
[----:B------:R-:W4:Y:S03]  /*3710*/  LDCU UR4, c[0x0][0x38c] ;  /* 0x00007180ff0477ac */ /* 0x000f260008000800 */
[----:B------:R-:W-:-:S02]  /*3720*/  UIADD3 UR19, UPT, UPT, UR13, 0x4300, URZ ;  /* 0x000043000d137890 */ /* 0x000fc4000fffe0ff */
[----:B------:R-:W-:-:S03]  /*3730*/  UIADD3 UR20, UPT, UPT, UR13, 0x1c300, URZ ;  /* 0x0001c3000d147890 */ /* 0x000fc6000fffe0ff */
[----:B---3--:R-:W3:Y:S01]  /*3740*/  LDS R0, [UR13+0x140] ;  /* 0x0001400dff007984 */ /* 0x008ee20008000800 */
[----:B------:R-:W-:Y:S02]  /*3750*/  UIADD3 UR21, UPT, UPT, UR13, 0x34300, URZ ;  /* 0x000343000d157890 */ /* 0x000fe4000fffe0ff */
[----:B------:R-:W-:Y:S02]  /*3760*/  UIADD3 UR22, UPT, UPT, UR13, 0x34f00, URZ ;  /* 0x00034f000d167890 */ /* 0x000fe4000fffe0ff */
[----:B------:R-:W-:Y:S02]  /*3770*/  USHF.R.U32.HI UR19, URZ, 0x4, UR19 ;  /* 0x00000004ff137899 */ /* 0x000fe40008011613 */
[----:B------:R-:W-:Y:S02]  /*3780*/  USHF.R.U32.HI UR20, URZ, 0x4, UR20 ;  /* 0x00000004ff147899 */ /* 0x000fe40008011614 */
[----:B------:R-:W-:Y:S02]  /*3790*/  USHF.R.U32.HI UR21, URZ, 0x4, UR21 ;  /* 0x00000004ff157899 */ /* 0x000fe40008011615 */
[----:B----4-:R-:W-:-:S02]  /*37a0*/  UIADD3 UR4, UPT, UPT, UR4, 0x7f, URZ ;  /* 0x0000007f04047890 */ /* 0x010fc4000fffe0ff */
[----:B------:R-:W-:Y:S02]  /*37b0*/  USHF.R.U32.HI UR22, URZ, 0x4, UR22 ;  /* 0x00000004ff167899 */ /* 0x000fe40008011616 */
[----:B------:R-:W-:Y:S02]  /*37c0*/  USHF.R.S32.HI UR12, URZ, 0x1f, UR4 ;  /* 0x0000001fff0c7899 */ /* 0x000fe40008011404 */
[----:B------:R-:W-:Y:S02]  /*37d0*/  ULOP3.LUT UR19, UR19, 0x3fff, URZ, 0xc0, !UPT ;  /* 0x00003fff13137892 */ /* 0x000fe4000f8ec0ff */
[----:B------:R-:W-:Y:S02]  /*37e0*/  ULEA.HI UR12, UR12, UR4, URZ, 0x7 ;  /* 0x000000040c0c7291 */ /* 0x000fe4000f8f38ff */
[----:B------:R-:W-:Y:S02]  /*37f0*/  ULOP3.LUT UR20, UR20, 0x3fff, URZ, 0xc0, !UPT ;  /* 0x00003fff14147892 */ /* 0x000fe4000f8ec0ff */
[----:B------:R-:W-:-:S02]  /*3800*/  USHF.R.S32.HI UR12, URZ, 0x7, UR12 ;  /* 0x00000007ff0c7899 */ /* 0x000fc4000801140c */
[----:B------:R-:W-:Y:S02]  /*3810*/  ULOP3.LUT UR21, UR21, 0x3fff, URZ, 0xc0, !UPT ;  /* 0x00003fff15157892 */ /* 0x000fe4000f8ec0ff */
[----:B------:R-:W-:Y:S02]  /*3820*/  UISETP.LT.AND UP0, UPT, UR12, 0x1, UPT ;  /* 0x000000010c00788c */ /* 0x000fe4000bf01270 */
[----:B------:R-:W-:Y:S02]  /*3830*/  ULOP3.LUT UR22, UR22, 0x3fff, URZ, 0xc0, !UPT ;  /* 0x00003fff16167892 */ /* 0x000fe4000f8ec0ff */
[----:B------:R-:W-:Y:S02]  /*3840*/  USEL UR18, UR12, 0x1, !UP0 ;  /* 0x000000010c127887 */ /* 0x000fe4000c000000 */
[----:B------:R-:W-:Y:S02]  /*3850*/  ULOP3.LUT UR19, UR19, 0x10000, URZ, 0xfc, !UPT ;  /* 0x0001000013137892 */ /* 0x000fe4000f8efcff */
[----:B------:R-:W-:-:S02]  /*3860*/  ULOP3.LUT UR20, UR20, 0x10000, URZ, 0xfc, !UPT ;  /* 0x0001000014147892 */ /* 0x000fc4000f8efcff */
[----:B------:R-:W-:Y:S02]  /*3870*/  ULOP3.LUT UR21, UR21, 0x10000, URZ, 0xfc, !UPT ;  /* 0x0001000015157892 */ /* 0x000fe4000f8efcff */
[----:B------:R-:W-:Y:S01]  /*3880*/  ULOP3.LUT UR22, UR22, 0x10000, URZ, 0xfc, !UPT ;  /* 0x0001000016167892 */ /* 0x000fe2000f8efcff */
[----:B---3--:R-:W-:Y:S01]  /*3890*/  R2UR UR29, R0 ;  /* 0x00000000001d72ca */ /* 0x008fe200000e0000 */
[----:B------:R-:W-:Y:S02]  /*38a0*/  UIADD3 UR18, UPT, UPT, -UR18, URZ, URZ ;  /* 0x000000ff12127290 */ /* 0x000fe4000fffe1ff */
[----:B-1----:R-:W-:-:S10]  /*38b0*/  UISETP.GE.AND UP3, UPT, UR14, 0x1, UPT ;  /* 0x000000010e00788c */ /* 0x002fd4000bf66270 */
[----:B------:R-:W-:Y:S02]  /*38c0*/  UIADD3 UR11, UPT, UPT, UR29, 0x104, URZ ;  /* 0x000001041d0b7890 */ /* 0x000fe4000fffe0ff */
[----:B------:R-:W-:Y:S02]  /*38d0*/  UIADD3 UR9, UPT, UPT, UR29, 0x40000104, URZ ;  /* 0x400001041d097890 */ /* 0x000fe4000fffe0ff */
[----:B------:R-:W-:Y:S02]  /*38e0*/  UIADD3 UR7, UPT, UPT, UR29, -0x7ffffefc, URZ ;  /* 0x800001041d077890 */ /* 0x000fe4000fffe0ff */
[----:B------:R-:W-:Y:S02]  /*38f0*/  UIADD3 UR5, UPT, UPT, UR29, -0x3ffffefc, URZ ;  /* 0xc00001041d057890 */ /* 0x000fe4000fffe0ff */
[----:B------:R-:W-:Y:S02]  /*3900*/  UIADD3 UR10, UPT, UPT, UR29, 0x100, URZ ;  /* 0x000001001d0a7890 */ /* 0x000fe4000fffe0ff */
[----:B------:R-:W-:-:S02]  /*3910*/  UIADD3 UR8, UPT, UPT, UR29, 0x40000100, URZ ;  /* 0x400001001d087890 */ /* 0x000fc4000fffe0ff */
[----:B------:R-:W-:Y:S02]  /*3920*/  UIADD3 UR6, UPT, UPT, UR29, -0x7fffff00, URZ ;  /* 0x800001001d067890 */ /* 0x000fe4000fffe0ff */
[----:B------:R-:W-:Y:S02]  /*3930*/  UIADD3 UR4, UPT, UPT, UR29, -0x3fffff00, URZ ;  /* 0xc00001001d047890 */ /* 0x000fe4000fffe0ff */
[----:B------:R-:W-:Y:S02]  /*3940*/  USHF.R.U32.HI UR36, URZ, 0x1a, UR11 ;  /* 0x0000001aff247899 */ /* 0x000fe4000801160b */
[----:B------:R-:W-:Y:S02]  /*3950*/  USHF.R.U32.HI UR34, URZ, 0x1a, UR9 ;  /* 0x0000001aff227899 */ /* 0x000fe40008011609 */
[----:B------:R-:W-:Y:S02]  /*3960*/  USHF.R.U32.HI UR32, URZ, 0x1a, UR7 ;  /* 0x0000001aff207899 */ /* 0x000fe40008011607 */
[----:B------:R-:W-:-:S02]  /*3970*/  USHF.R.U32.HI UR30, URZ, 0x1a, UR5 ;  /* 0x0000001aff1e7899 */ /* 0x000fc40008011605 */
[----:B------:R-:W-:Y:S02]  /*3980*/  USHF.R.U32.HI UR37, URZ, 0x11, UR10 ;  /* 0x00000011ff257899 */ /* 0x000fe4000801160a */
[----:B------:R-:W-:Y:S02]  /*3990*/  USHF.R.U32.HI UR35, URZ, 0x11, UR8 ;  /* 0x00000011ff237899 */ /* 0x000fe40008011608 */
[----:B------:R-:W-:Y:S02]  /*39a0*/  USHF.R.U32.HI UR33, URZ, 0x11, UR6 ;  /* 0x00000011ff217899 */ /* 0x000fe40008011606 */
[----:B------:R-:W-:Y:S02]  /*39b0*/  USHF.R.U32.HI UR31, URZ, 0x11, UR4 ;  /* 0x00000011ff1f7899 */ /* 0x000fe40008011604 */
[----:B------:R-:W-:Y:S02]  /*39c0*/  ULOP3.LUT UR36, UR36, 0x30, URZ, 0xc0, !UPT ;  /* 0x0000003024247892 */ /* 0x000fe4000f8ec0ff */
[----:B------:R-:W-:-:S02]  /*39d0*/  ULOP3.LUT UR34, UR34, 0x30, URZ, 0xc0, !UPT ;  /* 0x0000003022227892 */ /* 0x000fc4000f8ec0ff */
[----:B------:R-:W-:Y:S02]  /*39e0*/  ULOP3.LUT UR32, UR32, 0x30, URZ, 0xc0, !UPT ;  /* 0x0000003020207892 */ /* 0x000fe4000f8ec0ff */
[----:B------:R-:W-:Y:S02]  /*39f0*/  ULOP3.LUT UR30, UR30, 0x30, URZ, 0xc0, !UPT ;  /* 0x000000301e1e7892 */ /* 0x000fe4000f8ec0ff */
[----:B------:R-:W-:Y:S02]  /*3a00*/  ULOP3.LUT UR37, UR37, 0x6000, URZ, 0xc0, !UPT ;  /* 0x0000600025257892 */ /* 0x000fe4000f8ec0ff */
[----:B------:R-:W-:Y:S02]  /*3a10*/  ULOP3.LUT UR35, UR35, 0x6000, URZ, 0xc0, !UPT ;  /* 0x0000600023237892 */ /* 0x000fe4000f8ec0ff */
        /* <DEDUP_REMOVED lines=10> */
[----:B------:R-:W-:Y:S02]  /*3ac0*/  UPRMT UR37, UR36, 0x5410, UR37 ;  /* 0x0000541024257896 */ /* 0x000fe40008000025 */
[----:B------:R-:W-:Y:S02]  /*3ad0*/  UPRMT UR35, UR34, 0x5410, UR35 ;  /* 0x0000541022237896 */ /* 0x000fe40008000023 */
[----:B------:R-:W-:Y:S02]  /*3ae0*/  UPRMT UR33, UR32, 0x5410, UR33 ;  /* 0x0000541020217896 */ /* 0x000fe40008000021 */
[----:B------:R-:W-:Y:S01]  /*3af0*/  UPRMT UR31, UR30, 0x5410, UR31 ;  /* 0x000054101e1f7896 */ /* 0x000fe2000800001f */
[----:B------:R-:W-:Y:S01]  /*3b00*/  UMOV UR36, URZ ;  /* 0x000000ff00247c82 */ /* 0x000fe20008000000 */
[----:B------:R-:W-:Y:S01]  /*3b10*/  UMOV UR34, URZ ;  /* 0x000000ff00227c82 */ /* 0x000fe20008000000 */
[----:B------:R-:W-:Y:S01]  /*3b20*/  UMOV UR32, URZ ;  /* 0x000000ff00207c82 */ /* 0x000fe20008000000 */
[----:B------:R-:W-:-:S08]  /*3b30*/  UMOV UR30, URZ ;  /* 0x000000ff001e7c82 */ /* 0x000fd00008000000 */
.L_x_72:
[----:B------:R-:W-:Y:S02]  /*3b40*/  LEA R0, R10, UR13, 0x3 ;  /* 0x0000000d0a007c11 */ /* 0x000fe4000f8e18ff */
[----:B------:R-:W-:Y:S02]  /*3b50*/  SHF.L.U32 R2, R9, 0x1f, RZ ;  /* 0x0000001f09027819 */ /* 0x000fe400000006ff */
[----:B------:R-:W-:Y:S01]  /*3b60*/  PLOP3.LUT P0, PT, PT, PT, UP3, 0x80, 0x8 ;  /* 0x000000000008781c */ /* 0x000fe20003f0f038 */
[----:B------:R-:W-:Y:S01]  /*3b70*/  VIADD R3, R0, 0xc0 ;  /* 0x000000c000037836 */ /* 0x000fe20000000000 */
[----:B-1----:R-:W1:Y:S02]  /*3b80*/  SYNCS.PHASECHK.TRANS64.TRYWAIT P1, [R0+URZ+0xb0], R2 ;  /* 0x0000b002000075a7 */ /* 0x002e6400080211ff */
[----:B-1--4-:R-:W-:Y:S09]  /*3b90*/  @!P1 BRA `(.L_x_66) ;  /* 0x000000ac009c9947 */ /* 0x012ff20003800000 */
.L_x_213:
[----:B------:R-:W-:Y:S01]  /*3ba0*/  LEA R4, R10, UR13, 0x4 ;  /* 0x0000000d0a047c11 */ /* 0x000fe2000f8e20ff */
[----:B------:R-:W-:Y:S01]  /*3bb0*/  @UP3 ULEA UR14, UR27, UR13, 0x3 ;  /* 0x0000000d1b0e3291 */ /* 0x000fe2000f8e18ff */
[----:B------:R-:W-:Y:S01]  /*3bc0*/  PLOP3.LUT P2, PT, PT, PT, PT, 0x80, 0x8 ;  /* 0x000000000008781c */ /* 0x000fe20003f4f070 */
[----:B------:R-:W-:Y:S01]  /*3bd0*/  ULEA UR15, UR28, UR13, 0x3 ;  /* 0x0000000d1c0f7291 */ /* 0x000fe2000f8e18ff */
[----:B------:R-:W-:Y:S01]  /*3be0*/  PRMT R3, RZ, 0x654, R3 ;  /* 0x00000654ff037816 */ /* 0x000fe20000000003 */
[----:B------:R-:W-:Y:S01]  /*3bf0*/  ULEA UR16, UR28, UR29, 0x7 ;  /* 0x0000001d1c107291 */ /* 0x000fe2000f8e38ff */
[----:B------:R-:W3:Y:S01]  /*3c00*/  LDS.128 R4, [R4+0x120] ;  /* 0x0001200004047984 */ /* 0x000ee20000000c00 */
[----:B-1----:R-:W-:Y:S02]  /*3c10*/  @P0 SHF.L.U32 R2, R8, 0x1f, RZ ;  /* 0x0000001f08020819 */ /* 0x002fe400000006ff */
[----:B------:R-:W-:Y:S01]  /*3c20*/  SHF.L.U32 R0, R11, 0x1f, RZ ;  /* 0x0000001f0b007819 */ /* 0x000fe200000006ff */
[----:B------:R-:W-:Y:S01]  /*3c30*/  @!PT LDS RZ, [RZ] ;  /* 0x00000000fffff984 */ /* 0x000fe20000000800 */
[----:B------:R-:W-:Y:S01]  /*3c40*/  @!PT LDS RZ, [RZ] ;  /* 0x00000000fffff984 */ /* 0x000fe20000000800 */
[----:B------:R-:W-:Y:S01]  /*3c50*/  @!PT LDS RZ, [RZ] ;  /* 0x00000000fffff984 */ /* 0x000fe20000000800 */
[----:B------:R-:W-:Y:S01]  /*3c60*/  @!PT LDS RZ, [RZ] ;  /* 0x00000000fffff984 */ /* 0x000fe20000000800 */
[----:B------:R1:W-:Y:S06]  /*3c70*/  MEMBAR.ALL.CTA ;  /* 0x0000000000007992 */ /* 0x0003ec0000008000 */
[----:B-1----:R-:W1:Y:S02]  /*3c80*/  FENCE.VIEW.ASYNC.S ;  /* 0x00000000000073c6 */ /* 0x002e640000000000 */
[----:B-1----:R1:W-:Y:S01]  /*3c90*/  SYNCS.ARRIVE.TRANS64.RED.A1T0 RZ, [R3+URZ], RZ ;  /* 0x000000ff03ff79a7 */ /* 0x0023e200081004ff */
[----:B------:R1:W4:Y:S01]  /*3ca0*/  @P0 SYNCS.PHASECHK.TRANS64.TRYWAIT P2, [UR14], R2 ;  /* 0x00000002ff0005a7 */ /* 0x000322000804110e */
[----:B---3--:R-:W-:Y:S01]  /*3cb0*/  LOP3.LUT P1, RZ, R6, 0x1, RZ, 0xc0, !PT ;  /* 0x0000000106ff7812 */ /* 0x008fe2000782c0ff */
[----:B------:R-:W3:Y:S02]  /*3cc0*/  SYNCS.PHASECHK.TRANS64.TRYWAIT P0, [UR15+0xe0], R0 ;  /* 0x0000e000ff0075a7 */ /* 0x000ee4000800110f */
[----:B-1-34-:R-:W-:Y:S10]  /*3cd0*/  @!P0 BRA `(.L_x_67) ;  /* 0x000000ac00608947 */ /* 0x01aff40003800000 */
.L_x_215:
[----:B------:R-:W-:Y:S01]  /*3ce0*/  IADD3 R10, PT, PT, R10, 0x1, RZ ;  /* 0x000000010a0a7810 */ /* 0x000fe20007ffe0ff */
[----:B------:R-:W-:Y:S06]  /*3cf0*/  BRA.U !UP3, `(.L_x_68) ;  /* 0x000000010bdc7547 */ /* 0x000fec000b800000 */
[----:B------:R-:W-:Y:S01]  /*3d00*/  UMOV UR26, URZ ;  /* 0x000000ff001a7c82 */ /* 0x000fe20008000000 */
[----:B------:R-:W-:Y:S01]  /*3d10*/  UMOV UR25, UR18 ;  /* 0x0000001200197c82 */ /* 0x000fe20008000000 */
[----:B------:R-:W-:Y:S01]  /*3d20*/  UMOV UR24, UR12 ;  /* 0x0000000c00187c82 */ /* 0x000fe20008000000 */
[----:B------:R-:W-:-:S05]  /*3d30*/  UMOV UR23, UR27 ;  /* 0x0000001b00177c82 */ /* 0x000fca0008000000 */
.L_x_71:
[----:B------:R-:W-:Y:S02]  /*3d40*/  UIADD3 UR25, UPT, UPT, UR25, 0x1, URZ ;  /* 0x0000000119197890 */ /* 0x000fe4000fffe0ff */
[----:B---3--:R-:W-:Y:S02]  /*3d50*/  ULEA UR14, UR23, UR13, 0x3 ;  /* 0x0000000d170e7291 */ /* 0x008fe4000f8e18ff */
[----:B------:R-:W-:Y:S01]  /*3d60*/  UISETP.NE.AND UP0, UPT, UR25, URZ, UPT ;  /* 0x000000ff1900728c */ /* 0x000fe2000bf05270 */
[----:B----4-:R-:W-:Y:S10]  /*3d70*/  @P2 BRA `(.L_x_69) ;  /* 0x00000000000c2947 */ /* 0x010ff40003800000 */
[----:B-1----:R-:W-:Y:S04]  /*3d80*/  SHF.L.U32 R2, R8, 0x1f, RZ ;  /* 0x0000001f08027819 */ /* 0x002fe800000006ff */
[----:B------:R-:W1:Y:S02]  /*3d90*/  SYNCS.PHASECHK.TRANS64.TRYWAIT P0, [UR14], R2 ;  /* 0x00000002ff0075a7 */ /* 0x000e64000800110e */
[----:B-1----:R-:W-:Y:S05]  /*3da0*/  @!P0 BRA `(.L_x_70) ;  /* 0x000000ac00448947 */ /* 0x002fea0003800000 */
.L_x_69:
[----:B------:R-:W-:Y:S01]  /*3db0*/  UISETP.NE.AND UP1, UPT, UR24, 0x1, UPT ;  /* 0x000000011800788c */ /* 0x000fe2000bf25270 */
[----:B------:R-:W-:Y:S01]  /*3dc0*/  PLOP3.LUT P2, PT, PT, PT, PT, 0x80, 0x8 ;  /* 0x000000000008781c */ /* 0x000fe20003f4f070 */
[----:B------:R-:W-:Y:S02]  /*3dd0*/  UIADD3 UR27, UPT, UPT, UR23, 0x1, URZ ;  /* 0x00000001171b7890 */ /* 0x000fe4000fffe0ff */
[----:B------:R-:W-:Y:S02]  /*3de0*/  ULEA UR40, UR23, UR20, 0xa ;  /* 0x0000001417287291 */ /* 0x000fe4000f8e50ff */
[----:B------:R-:W-:Y:S01]  /*3df0*/  UISETP.NE.AND UP2, UPT, UR27, 0x6, UPT ;  /* 0x000000061b00788c */ /* 0x000fe2000bf45270 */
[----:B------:R-:W-:Y:S01]  /*3e00*/  PLOP3.LUT P0, PT, PT, PT, UP1, 0x80, 0x8 ;  /* 0x000000000008781c */ /* 0x000fe20003f0f018 */
[----:B------:R-:W-:Y:S02]  /*3e10*/  ULEA UR42, UR23, UR21, 0x5 ;  /* 0x00000015172a7291 */ /* 0x000fe4000f8e28ff */
[----:B------:R-:W-:Y:S02]  /*3e20*/  USEL UR39, URZ, 0x1, UP2 ;  /* 0x00000001ff277887 */ /* 0x000fe40009000000 */
[----:B------:R-:W-:Y:S02]  /*3e30*/  USEL UR27, UR27, URZ, UP2 ;  /* 0x000000ff1b1b7287 */ /* 0x000fe40009000000 */
[----:B--2---:R-:W-:Y:S02]  /*3e40*/  ULEA UR44, UR23, UR22, 0x5 ;  /* 0x00000016172c7291 */ /* 0x004fe4000f8e28ff */
[----:B------:R-:W-:Y:S01]  /*3e50*/  @UP1 ULEA UR38, UR27, UR13, 0x3 ;  /* 0x0000000d1b261291 */ /* 0x000fe2000f8e18ff */
[----:B------:R-:W-:Y:S01]  /*3e60*/  LOP3.LUT R8, R8, UR39, RZ, 0x3c, !PT ;  /* 0x0000002708087c12 */ /* 0x000fe2000f8e3cff */
[----:B------:R-:W-:Y:S02]  /*3e70*/  UISETP.NE.U32.AND UP1, UPT, UR26, URZ, UPT ;  /* 0x000000ff1a00728c */ /* 0x000fe4000bf25070 */
[----:B------:R-:W-:Y:S01]  /*3e80*/  UIADD3 UR56, UPT, UPT, UR40, 0x2, URZ ;  /* 0x0000000228387890 */ /* 0x000fe2000fffe0ff */
[----:B-1----:R-:W-:Y:S01]  /*3e90*/  @P0 SHF.L.U32 R0, R8, 0x1f, RZ ;  /* 0x0000001f08000819 */ /* 0x002fe200000006ff */
[----:B------:R-:W-:Y:S02]  /*3ea0*/  UIADD3 UR52, UPT, UPT, UR40, 0x4, URZ ;  /* 0x0000000428347890 */ /* 0x000fe4000fffe0ff */
[----:B------:R-:W-:Y:S01]  /*3eb0*/  UIADD3 UR48, UPT, UPT, UR40, 0x6, URZ ;  /* 0x0000000628307890 */ /* 0x000fe2000fffe0ff */
[----:B------:R3:W4:Y:S01]  /*3ec0*/  @P0 SYNCS.PHASECHK.TRANS64.TRYWAIT P2, [UR38], R0 ;  /* 0x00000000ff0005a7 */ /* 0x0007220008041126 */
[----:B------:R-:W-:Y:S02]  /*3ed0*/  ULEA UR38, UR23, UR19, 0xa ;  /* 0x0000001317267291 */ /* 0x000fe4000f8e50ff */
[----:B------:R-:W-:Y:S02]  /*3ee0*/  UIADD3 UR14, UPT, UPT, UR14, 0x30, URZ ;  /* 0x000000300e0e7890 */ /* 0x000fe4000fffe0ff */
[----:B------:R-:W-:Y:S02]  /*3ef0*/  UIADD3 UR54, UPT, UPT, UR38, 0x2, URZ ;  /* 0x0000000226367890 */ /* 0x000fe4000fffe0ff */
[----:B------:R-:W-:Y:S02]  /*3f00*/  UIADD3 UR50, UPT, UPT, UR38, 0x4, URZ ;  /* 0x0000000426327890 */ /* 0x000fe4000fffe0ff */
[----:B------:R-:W-:Y:S02]  /*3f10*/  UIADD3 UR46, UPT, UPT, UR38, 0x6, URZ ;  /* 0x00000006262e7890 */ /* 0x000fe4000fffe0ff */
[----:B------:R-:W-:Y:S01]  /*3f20*/  UIADD3 UR24, UPT, UPT, UR24, -0x1, URZ ;  /* 0xffffffff18187890 */ /* 0x000fe2000fffe0ff */
[----:B------:R-:W-:Y:S01]  /*3f30*/  UMOV UR43, 0x4008 ;  /* 0x00004008002b7882 */ /* 0x000fe20000000000 */
[----:B------:R-:W-:Y:S01]  /*3f40*/  UMOV UR45, 0x4008 ;  /* 0x00004008002d7882 */ /* 0x000fe20000000000 */
[----:B------:R3:W-:Y:S01]  /*3f50*/  UTCCP.T.S.4x32dp128bit tmem[UR29+0x100], gdesc[UR42] ;  /* 0x0001002a1d0079e7 */ /* 0x0007e20009100000 */
[----:B------:R3:W-:Y:S01]  /*3f60*/  UTCCP.T.S.4x32dp128bit tmem[UR29+0x104], gdesc[UR44] ;  /* 0x0001042c1d0079e7 */ /* 0x0007e20009100000 */
[----:B------:R-:W-:Y:S01]  /*3f70*/  UMOV UR41, 0x40004040 ;  /* 0x4000404000297882 */ /* 0x000fe20000000000 */
[----:B------:R-:W-:Y:S01]  /*3f80*/  UMOV UR39, 0x40004040 ;  /* 0x4000404000277882 */ /* 0x000fe20000000000 */
[----:B------:R-:W-:Y:S01]  /*3f90*/  UMOV UR57, 0x40004040 ;  /* 0x4000404000397882 */ /* 0x000fe20000000000 */
[----:B------:R3:W-:Y:S01]  /*3fa0*/  UTCQMMA gdesc[UR38], gdesc[UR40], tmem[UR16], tmem[UR36], idesc[UR37], tmem[UR10], UP1 ;  /* 0x000a242826007dea */ /* 0x0007e20008800310 */
[----:B------:R-:W-:Y:S01]  /*3fb0*/  UMOV UR55, 0x40004040 ;  /* 0x4000404000377882 */ /* 0x000fe20000000000 */
[----:B------:R-:W-:Y:S01]  /*3fc0*/  UMOV UR53, 0x40004040 ;  /* 0x4000404000357882 */ /* 0x000fe20000000000 */
[----:B------:R3:W-:Y:S01]  /*3fd0*/  UTCQMMA gdesc[UR54], gdesc[UR56], tmem[UR16], tmem[UR34], idesc[UR35], tmem[UR8], UPT ;  /* 0x0008223836007dea */ /* 0x0007e2000b800310 */
[----:B------:R-:W-:Y:S01]  /*3fe0*/  UMOV UR51, 0x40004040 ;  /* 0x4000404000337882 */ /* 0x000fe20000000000 */
[----:B------:R-:W-:Y:S01]  /*3ff0*/  UMOV UR49, 0x40004040 ;  /* 0x4000404000317882 */ /* 0x000fe20000000000 */
[----:B------:R3:W-:Y:S01]  /*4000*/  UTCQMMA gdesc[UR50], gdesc[UR52], tmem[UR16], tmem[UR32], idesc[UR33], tmem[UR6], UPT ;  /* 0x0006203432007dea */ /* 0x0007e2000b800310 */
[----:B------:R-:W-:Y:S01]  /*4010*/  UMOV UR47, 0x40004040 ;  /* 0x40004040002f7882 */ /* 0x000fe20000000000 */
[----:B------:R-:W-:Y:S01]  /*4020*/  UMOV UR26, 0x1 ;  /* 0x00000001001a7882 */ /* 0x000fe20000000000 */
[----:B------:R3:W-:Y:S01]  /*4030*/  UTCQMMA gdesc[UR46], gdesc[UR48], tmem[UR16], tmem[UR30], idesc[UR31], tmem[UR4], UPT ;  /* 0x00041e302e007dea */ /* 0x0007e2000b800310 */
[----:B------:R3:W-:Y:S01]  /*4040*/  UTCBAR.MULTICAST [UR14], URZ, UR17 ;  /* 0x000000ff0e0073e9 */ /* 0x0007e20008000811 */
[----:B------:R-:W-:Y:S01]  /*4050*/  UMOV UR23, UR27 ;  /* 0x0000001b00177c82 */ /* 0x000fe20008000000 */
[----:B------:R-:W-:Y:S05]  /*4060*/  BRA.U UP0, `(.L_x_71) ;  /* 0xfffffffd00347547 */ /* 0x000fea000b83ffff */
.L_x_68:
[----:B------:R-:W-:Y:S01]  /*4070*/  UIADD3 UR28, UPT, UPT, UR28, 0x1, URZ ;  /* 0x000000011c1c7890 */ /* 0x000fe2000fffe0ff */
[C---:B------:R-:W-:Y:S01]  /*4080*/  ISETP.NE.AND P0, PT, R10.reuse, 0x2, PT ;  /* 0x000000020a00780c */ /* 0x040fe20003f05270 */
[----:B------:R-:W-:Y:S02]  /*4090*/  UIADD3 UR15, UPT, UPT, UR15, 0xd0, URZ ;  /* 0x000000d00f0f7890 */ /* 0x000fe4000fffe0ff */
[----:B------:R-:W-:Y:S01]  /*40a0*/  UISETP.NE.AND UP0, UPT, UR28, 0x2, UPT ;  /* 0x000000021c00788c */ /* 0x000fe2000bf05270 */
[----:B-1-3--:R-:W-:Y:S02]  /*40b0*/  SEL R0, RZ, 0x1, P0 ;  /* 0x00000001ff007807 */ /* 0x00afe40000000000 */
[----:B------:R-:W-:Y:S01]  /*40c0*/  SEL R10, R10, RZ, P0 ;  /* 0x000000ff0a0a7207 */ /* 0x000fe20000000000 */
[----:B------:R-:W-:Y:S01]  /*40d0*/  USEL UR14, URZ, 0x1, UP0 ;  /* 0x00000001ff0e7887 */ /* 0x000fe20008000000 */
[----:B------:R-:W-:Y:S01]  /*40e0*/  LOP3.LUT R9, R9, R0, RZ, 0x3c, !PT ;  /* 0x0000000009097212 */ /* 0x000fe200078e3cff */
[----:B------:R-:W-:Y:S01]  /*40f0*/  USEL UR28, UR28, URZ, UP0 ;  /* 0x000000ff1c1c7287 */ /* 0x000fe20008000000 */
[----:B------:R1:W-:Y:S03]  /*4100*/  UTCBAR [UR15], URZ ;  /* 0x000000ff0f0073e9 */ /* 0x0003e600080000ff */
[----:B------:R-:W-:Y:S01]  /*4110*/  LOP3.LUT R11, R11, UR14, RZ, 0x3c, !PT ;  /* 0x0000000e0b0b7c12 */ /* 0x000fe2000f8e3cff */
[----:B------:R-:W-:Y:S07]  /*4120*/  @P1 BRA `(.L_x_72) ;  /* 0xfffffff800841947 */ /* 0x000fee000383ffff */
[----:B------:R-:W3:Y:S01]  /*4130*/  S2UR UR4, SR_CgaCtaId ;  /* 0x00000000000479c3 */ /* 0x000ee20000008800 */
[----:B------:R-:W-:Y:S01]  /*4140*/  ELECT P0, URZ, PT ;  /* 0x0000000000ff782f */ /* 0x000fe20003800000 */
[----:B------:R-:W-:Y:S01]  /*4150*/  IMAD.MOV.U32 R0, RZ, RZ, 0x1 ;  /* 0x00000001ff007424 */ /* 0x000fe200078e00ff */
[----:B------:R-:W-:Y:S01]  /*4160*/  UIADD3 UR13, UPT, UPT, UR13, 0xe0, URZ ;  /* 0x000000e00d0d7890 */ /* 0x000fe2000fffe0ff */
[----:B------:R-:W-:Y:S01]  /*4170*/  SHF.L.U32 R2, R11, 0x1f, RZ ;  /* 0x0000001f0b027819 */ /* 0x000fe200000006ff */
[----:B------:R-:W-:-:S03]  /*4180*/  UMOV UR5, 0x40 ;  /* 0x0000004000057882 */ /* 0x000fc60000000000 */
[----:B------:R-:W-:Y:S01]  /*4190*/  UVIRTCOUNT.DEALLOC.SMPOOL 0x80 ;  /* 0x000000800000784c */ /* 0x000fe20000000000 */
[----:B---3--:R-:W-:Y:S02]  /*41a0*/  ULEA UR4, UR4, UR5, 0x18 ;  /* 0x0000000504047291 */ /* 0x008fe4000f8ec0ff */
[----:B------:R-:W-:-:S07]  /*41b0*/  ULEA UR5, UR28, UR13, 0x3 ;  /* 0x0000000d1c057291 */ /* 0x000fce000f8e18ff */
[----:B------:R3:W-:Y:S02]  /*41c0*/  @P0 STS.U8 [UR4+0x1c], R0 ;  /* 0x00001c00ff000988 */ /* 0x0007e40008000004 */
[----:B------:R-:W2:Y:S02]  /*41d0*/  SYNCS.PHASECHK.TRANS64.TRYWAIT P0, [UR5], R2 ;  /* 0x00000002ff0075a7 */ /* 0x000ea40008001105 */
[----:B--23--:R-:W-:Y:S05]  /*41e0*/  @!P0 BRA `(.L_x_73) ;  /* 0x000000a8004c8947 */ /* 0x00cfea0003800000 */
.L_x_218:
[----:B------:R-:W-:-:S04]  /*41f0*/  UIADD3 UR6, UPT, UPT, UR28, 0x1, URZ ;  /* 0x000000011c067890 */ /* 0x000fc8000fffe0ff */
[----:B------:R-:W-:-:S04]  /*4200*/  UISETP.NE.AND UP0, UPT, UR6, 0x2, UPT ;  /* 0x000000020600788c */ /* 0x000fc8000bf05270 */
[----:B------:R-:W-:Y:S02]  /*4210*/  USEL UR5, URZ, 0x1, UP0 ;  /* 0x00000001ff057887 */ /* 0x000fe40008000000 */
[----:B------:R-:W-:-:S04]  /*4220*/  USEL UR6, UR6, URZ, UP0 ;  /* 0x000000ff06067287 */ /* 0x000fc80008000000 */
[----:B------:R-:W-:Y:S01]  /*4230*/  ULEA UR6, UR6, UR13, 0x3 ;  /* 0x0000000d06067291 */ /* 0x000fe2000f8e18ff */
[----:B--2---:R-:W-:-:S04]  /*4240*/  LOP3.LUT R2, R11, UR5, RZ, 0x3c, !PT ;  /* 0x000000050b027c12 */ /* 0x004fc8000f8e3cff */
[----:B------:R-:W-:-:S04]  /*4250*/  SHF.L.U32 R2, R2, 0x1f, RZ ;  /* 0x0000001f02027819 */ /* 0x000fc800000006ff */
[----:B------:R-:W2:Y:S02]  /*4260*/  SYNCS.PHASECHK.TRANS64.TRYWAIT P0, [UR6], R2 ;  /* 0x00000002ff0075a7 */ /* 0x000ea40008001106 */
[----:B--2---:R-:W-:Y:S05]  /*4270*/  @!P0 BRA `(.L_x_74) ;  /* 0x000000a800408947 */ /* 0x004fea0003800000 */
.L_x_220:
[----:B------:R-:W-:Y:S01]  /*4280*/  NOP ;  /* 0x0000000000007918 */ /* 0x000fe20000000000 */
[----:B--2---:R-:W2:Y:S01]  /*4290*/  LDS R0, [UR4+0x14] ;  /* 0x00001404ff007984 */ /* 0x004ea20008000800 */
[----:B------:R-:W-:Y:S01]  /*42a0*/  ULOP3.LUT UR6, UR29, 0xffff, URZ, 0xc0, !UPT ;  /* 0x0000ffff1d067892 */ /* 0x000fe2000f8ec0ff */
[----:B------:R-:W-:Y:S01]  /*42b0*/  UMOV UR8, 0xffff ;  /* 0x0000ffff00087882 */ /* 0x000fe20000000000 */
[----:B------:R-:W-:Y:S02]  /*42c0*/  UMOV UR5, 0x1 ;  /* 0x0000000100057882 */ /* 0x000fe40000000000 */
[----:B------:R-:W-:-:S04]  /*42d0*/  USHF.R.U32.HI UR6, URZ, 0x5, UR6 ;  /* 0x00000005ff067899 */ /* 0x000fc80008011606 */
[----:B------:R-:W-:Y:S02]  /*42e0*/  USHF.L.U32 UR8, UR8, UR6, URZ ;  /* 0x0000000608087299 */ /* 0x000fe400080006ff */
[----:B------:R-:W-:-:S04]  /*42f0*/  USHF.L.U32 UR5, UR5, UR6, URZ ;  /* 0x0000000605057299 */ /* 0x000fc800080006ff */
[----:B--2---:R-:W-:-:S04]  /*4300*/  LOP3.LUT R0, R0, UR8, RZ, 0xc0, !PT ;  /* 0x0000000800007c12 */ /* 0x004fc8000f8ec0ff */
[----:B------:R-:W-:-:S13]  /*4310*/  ISETP.NE.AND P0, PT, R0, UR8, PT ;  /* 0x0000000800007c0c */ /* 0x000fda000bf05270 */
[----:B------:R-:W-:Y:S05]  /*4320*/  @P0 BRA `(.L_x_75) ;  /* 0x0000000000580947 */ /* 0x000fea0003800000 */
[----:B------:R-:W2:Y:S02]  /*4330*/  LDS R0, [UR4+0x18] ;  /* 0x00001804ff007984 */ /* 0x000ea40008000800 */
[----:B--2---:R-:W-:-:S04]  /*4340*/  LOP3.LUT R0, R0, UR5, RZ, 0xc0, !PT ;  /* 0x0000000500007c12 */ /* 0x004fc8000f8ec0ff */
[----:B------:R-:W-:-:S13]  /*4350*/  ISETP.NE.AND P0, PT, R0, UR5, PT ;  /* 0x0000000500007c0c */ /* 0x000fda000bf05270 */
[----:B------:R-:W-:Y:S05]  /*4360*/  @P0 BRA `(.L_x_76) ;  /* 0x00000000003c0947 */ /* 0x000fea0003800000 */
[----:B------:R-:W2:Y:S01]  /*4370*/  S2R R2, SR_LANEID ;  /* 0x0000000000027919 */ /* 0x000ea20000000000 */
[----:B------:R-:W-:Y:S01]  /*4380*/  ULOP3.LUT UR8, URZ, UR8, URZ, 0x33, !UPT ;  /* 0x00000008ff087292 */ /* 0x000fe2000f8e33ff */
[----:B------:R-:W-:Y:S02]  /*4390*/  VOTEU.ANY UR7, UPT, PT ;  /* 0x0000000000077886 */ /* 0x000fe400038e0100 */
[----:B------:R-:W-:-:S03]  /*43a0*/  UFLO.U32 UR7, UR7 ;  /* 0x00000007000772bd */ /* 0x000fc600080e0000 */
[----:B------:R-:W-:-:S04]  /*43b0*/  IMAD.U32 R0, RZ, RZ, UR8 ;  /* 0x00000008ff007e24 */ /* 0x000fc8000f8e00ff */
[----:B------:R3:W1:Y:S02]  /*43c0*/  REDUX UR6, R0 ;  /* 0x00000000000673c4 */ /* 0x0006640000000000 */
[----:B------:R1:W-:Y:S01]  /*43d0*/  UTCATOMSWS.AND URZ, UR8 ;  /* 0x0000000800ff79e3 */ /* 0x0003e20008000000 */
[----:B--2---:R-:W-:Y:S02]  /*43e0*/  ISETP.EQ.U32.AND P0, PT, R2, UR7, PT ;  /* 0x0000000702007c0c */ /* 0x004fe4000bf02070 */
[----:B---3--:R-:W-:Y:S02]  /*43f0*/  LOP3.LUT R0, RZ, UR5, RZ, 0x33, !PT ;  /* 0x00000005ff007c12 */ /* 0x008fe4000f8e33ff */
[----:B-1----:R-:W-:Y:S02]  /*4400*/  MOV R2, UR6 ;  /* 0x0000000600027c02 */ /* 0x002fe40008000f00 */
[----:B------:R-:W1:Y:S07]  /*4410*/  REDUX UR5, R0 ;  /* 0x00000000000573c4 */ /* 0x000e6e0000000000 */
[----:B------:R2:W-:Y:S01]  /*4420*/  @P0 ATOMS.AND RZ, [UR4+0x14], R2 ;  /* 0x00001402ffff098c */ /* 0x0005e2000a800004 */
[----:B-1----:R-:W-:-:S05]  /*4430*/  IMAD.U32 R0, RZ, RZ, UR5 ;  /* 0x00000005ff007e24 */ /* 0x002fca000f8e00ff */
[----:B------:R2:W-:Y:S01]  /*4440*/  @P0 ATOMS.AND RZ, [UR4+0x18], R0 ;  /* 0x00001800ffff098c */ /* 0x0005e2000a800004 */
[----:B------:R-:W-:Y:S05]  /*4450*/  BRA `(.L_x_77) ;  /* 0x0000000000147947 */ /* 0x000fea0003800000 */
.L_x_76:
[----:B------:R-:W-:Y:S02]  /*4460*/  MOV R2, 0x4480 ;  /* 0x0000448000027802 */ /* 0x000fe40000000f00 */
[----:B-1--45:R-:W-:Y:S05]  /*4470*/  CALL.REL.NOINC `($__internal_0_$__cuda_sm10x_tcgen05_guardrail_trap_col_being_dealloced_not_returned_by_alloc) ;  /* 0x000000ac00d87944 */ /* 0x032fea0003c00000 */
[----:B------:R-:W-:Y:S05]  /*4480*/  BRA `(.L_x_77) ;  /* 0x0000000000087947 */ /* 0x000fea0003800000 */
.L_x_75:
[----:B------:R-:W-:Y:S02]  /*4490*/  MOV R2, 0x44b0 ;  /* 0x000044b000027802 */ /* 0x000fe40000000f00 */
[----:B-1--45:R-:W-:Y:S05]  /*44a0*/  CALL.REL.NOINC `($__internal_2_$__cuda_sm10x_tcgen05_guardrail_trap_unallocated_columns_being_dealloced) ;  /* 0x000000ac00e47944 */ /* 0x032fea0003c00000 */
.L_x_77:
[----:B------:R-:W-:Y:S01]  /*44b0*/  NOP ;  /* 0x0000000000007918 */ /* 0x000fe20000000000 */
[----:B------:R-:W-:Y:S05]  /*44c0*/  EXIT ;  /* 0x000000000000794d */ /* 0x000fea0003800000 */
.L_x_61:
[----:B------:R-:W-:-:S09]  /*44d0*/  UISETP.NE.OR UP6, UPT, UR16, 0x3, !UP6 ;  /* 0x000000031000788c */ /* 0x000fd2000f7c5670 */
[----:B------:R-:W-:Y:S05]  /*44e0*/  BRA.U UP6, `(.L_x_78) ;  /* 0x0000001906387547 */ /* 0x000fea000b800000 */
[----:B------:R-:W3:Y:S01]  /*44f0*/  LDC R0, c[0x0][0xf30] ;  /* 0x0003cc00ff007b82 */ /* 0x000ee20000000800 */
[----:B------:R-:W-:Y:S01]  /*4500*/  UMOV UR5, 0x400 ;  /* 0x0000040000057882 */ /* 0x000fe20000000000 */
[----:B------:R-:W-:Y:S01]  /*4510*/  CS2R R30, SRZ ;  /* 0x00000000001e7805 */ /* 0x000fe2000001ff00 */
[----:B------:R-:W-:Y:S01]  /*4520*/  ULEA UR5, UR37, UR5, 0x18 ;  /* 0x0000000525057291 */ /* 0x000fe2000f8ec0ff */
[----:B------:R-:W-:Y:S01]  /*4530*/  IMAD.MOV.U32 R27, RZ, RZ, 0x1000 ;  /* 0x00001000ff1b7424 */ /* 0x000fe200078e00ff */
[----:B------:R-:W-:Y:S02]  /*4540*/  UPLOP3.LUT UP0, UPT, UPT, UPT, UPT, 0x40, 0x4 ;  /* 0x000000000004789c */ /* 0x000fe40003f0e870 */
[----:B------:R-:W-:Y:S01]  /*4550*/  UIADD3 UR57, UPT, UPT, UR5, 0x60, URZ ;  /* 0x0000006005397890 */ /* 0x000fe2000fffe0ff */
[----:B------:R-:W4:Y:S01]  /*4560*/  LDC R26, c[0x0][0x370] ;  /* 0x0000dc00ff1a7b82 */ /* 0x000f220000000800 */
[----:B------:R-:W-:Y:S02]  /*4570*/  UIADD3 UR49, UPT, UPT, UR5, 0x68, URZ ;  /* 0x0000006805317890 */ /* 0x000fe4000fffe0ff */
[----:B------:R-:W-:-:S02]  /*4580*/  UIADD3 UR41, UPT, UPT, UR5, 0x70, URZ ;  /* 0x0000007005297890 */ /* 0x000fc4000fffe0ff */
[----:B------:R-:W-:-:S03]  /*4590*/  UIADD3 UR25, UPT, UPT, UR5, 0x78, URZ ;  /* 0x0000007805197890 */ /* 0x000fc6000fffe0ff */
[----:B------:R-:W1:Y:S08]  /*45a0*/  LDC R3, c[0x0][0xf0c] ;  /* 0x0003c300ff037b82 */ /* 0x000e700000000800 */
[----:B------:R-:W1:Y:S01]  /*45b0*/  LDC R24, c[0x0][0xf20] ;  /* 0x0003c800ff187b82 */ /* 0x000e620000000800 */
[----:B---3--:R-:W-:-:S07]  /*45c0*/  ISETP.NE.AND P1, PT, R0, 0x1, PT ;  /* 0x000000010000780c */ /* 0x008fce0003f25270 */
[----:B------:R-:W3:Y:S08]  /*45d0*/  LDC.64 R32, c[0x0][0x348] ;  /* 0x0000d200ff207b82 */ /* 0x000ef00000000a00 */
[----:B------:R-:W1:Y:S08]  /*45e0*/  LDC.64 R14, c[0x0][0xc88] ;  /* 0x00032200ff0e7b82 */ /* 0x000e700000000a00 */
[----:B------:R-:W1:Y:S08]  /*45f0*/  LDC.64 R18, c[0x0][0xf10] ;  /* 0x0003c400ff127b82 */ /* 0x000e700000000a00 */
[----:B------:R-:W1:Y:S08]  /*4600*/  LDC.64 R6, c[0x0][0xf18] ;  /* 0x0003c600ff067b82 */ /* 0x000e700000000a00 */
[----:B------:R-:W1:Y:S08]  /*4610*/  LDC.64 R4, c[0x0][0xf28] ;  /* 0x0003ca00ff047b82 */ /* 0x000e700000000a00 */
[----:B------:R-:W1:Y:S08]  /*4620*/  LDC.64 R16, c[0x0][0xc90] ;  /* 0x00032400ff107b82 */ /* 0x000e700000000a00 */
[----:B---34-:R-:W1:Y:S02]  /*4630*/  LDC R25, c[0x0][0x374] ;  /* 0x0000dd00ff197b82 */ /* 0x018e640000000800 */
.L_x_93:
[C---:B------:R-:W-:Y:S02]  /*4640*/  LEA R0, R31.reuse, UR5, 0x3 ;  /* 0x000000051f007c11 */ /* 0x040fe4000f8e18ff */
[----:B------:R-:W-:Y:S02]  /*4650*/  SHF.L.U32 R2, R30, 0x1f, RZ ;  /* 0x0000001f1e027819 */ /* 0x000fe400000006ff */
[----:B------:R-:W-:Y:S02]  /*4660*/  LEA R20, R31, UR5, 0x4 ;  /* 0x000000051f147c11 */ /* 0x000fe4000f8e20ff */
[----:B---3--:R-:W3:Y:S02]  /*4670*/  SYNCS.PHASECHK.TRANS64.TRYWAIT P0, [R0+URZ+0xb0], R2 ;  /* 0x0000b002000075a7 */ /* 0x008ee400080011ff */
[----:B---3--:R-:W-:Y:S05]  /*4680*/  @!P0 BRA `(.L_x_79) ;  /* 0x000000a400548947 */ /* 0x008fea0003800000 */
.L_x_221:
[----:B-1----:R-:W-:Y:S01]  /*4690*/  ISETP.GE.AND P0, PT, R43, 0x1, PT ;  /* 0x000000012b00780c */ /* 0x002fe20003f06270 */
[----:B------:R-:W1:Y:S01]  /*46a0*/  LDS.128 R20, [R20+0x120] ;  /* 0x0001200014147984 */ /* 0x000e620000000c00 */
[----:B------:R-:W-:Y:S01]  /*46b0*/  ISETP.NE.U32.AND P5, PT, R16, RZ, PT ;  /* 0x000000ff1000720c */ /* 0x000fe20003fa5070 */
[----:B---3--:R-:W-:Y:S01]  /*46c0*/  VIADD R0, R0, 0xc0 ;  /* 0x000000c000007836 */ /* 0x008fe20000000000 */
[----:B------:R-:W-:Y:S01]  /*46d0*/  ISETP.NE.U32.AND P4, PT, R16, RZ, PT ;  /* 0x000000ff1000720c */ /* 0x000fe20003f85070 */
[----:B------:R-:W-:Y:S01]  /*46e0*/  IMAD.MOV.U32 R28, RZ, RZ, 0x1 ;  /* 0x00000001ff1c7424 */ /* 0x000fe200078e00ff */
[C---:B------:R-:W-:Y:S01]  /*46f0*/  ISETP.NE.AND.EX P5, PT, R17.reuse, RZ, PT, P5 ;  /* 0x000000ff1100720c */ /* 0x040fe20003fa5350 */
[----:B------:R-:W-:Y:S01]  /*4700*/  USHF.L.U32 UR58, UR11, 0x7, URZ ;  /* 0x000000070b3a7899 */ /* 0x000fe200080006ff */
[----:B------:R-:W-:Y:S01]  /*4710*/  PRMT R0, RZ, 0x654, R0 ;  /* 0x00000654ff007816 */ /* 0x000fe20000000000 */
[----:B------:R-:W-:Y:S01]  /*4720*/  @!PT LDS RZ, [RZ] ;  /* 0x00000000fffff984 */ /* 0x000fe20000000800 */
[----:B------:R-:W-:Y:S01]  /*4730*/  @!PT LDS RZ, [RZ] ;  /* 0x00000000fffff984 */ /* 0x000fe20000000800 */
[----:B------:R-:W-:Y:S01]  /*4740*/  @!PT LDS RZ, [RZ] ;  /* 0x00000000fffff984 */ /* 0x000fe20000000800 */
[----:B------:R-:W-:Y:S01]  /*4750*/  @!PT LDS RZ, [RZ] ;  /* 0x00000000fffff984 */ /* 0x000fe20000000800 */
[----:B------:R3:W-:Y:S06]  /*4760*/  MEMBAR.ALL.CTA ;  /* 0x0000000000007992 */ /* 0x0007ec0000008000 */
[----:B---3--:R-:W3:Y:S01]  /*4770*/  FENCE.VIEW.ASYNC.S ;  /* 0x00000000000073c6 */ /* 0x008ee20000000000 */
[----:B------:R-:W-:Y:S01]  /*4780*/  ISETP.NE.AND.EX P4, PT, R17, RZ, PT, P4 ;  /* 0x000000ff1100720c */ /* 0x000fe20003f85340 */
[----:B------:R-:W-:Y:S01]  /*4790*/  USHF.L.U32 UR59, UR27, 0x7, URZ ;  /* 0x000000071b3b7899 */ /* 0x000fe200080006ff */
[----:B------:R-:W-:Y:S01]  /*47a0*/  SHF.L.U32 R28, R28, 0x1f, RZ ;  /* 0x0000001f1c1c7819 */ /* 0x000fe200000006ff */
[----:B---3--:R3:W-:Y:S01]  /*47b0*/  SYNCS.ARRIVE.TRANS64.RED.A1T0 RZ, [R0+URZ], RZ ;  /* 0x000000ff00ff79a7 */ /* 0x0087e200081004ff */
[----:B-1----:R-:W-:Y:S11]  /*47c0*/  LOP3.LUT P3, RZ, R22, 0x1, RZ, 0xc0, !PT ;  /* 0x0000000116ff7812 */ /* 0x002ff6000786c0ff */
[----:B------:R-:W-:Y:S02]  /*47d0*/  @!UPT UIADD3 URZ, UPT, UPT, URZ, URZ, URZ ;  /* 0x000000fffffff290 */ /* 0x000fe4000fffe0ff */
[----:B------:R-:W-:Y:S02]  /*47e0*/  @P3 MOV R11, R20 ;  /* 0x00000014000b3202 */ /* 0x000fe40000000f00 */
[----:B------:R-:W-:Y:S01]  /*47f0*/  @P3 LOP3.LUT R10, R21, 0xffff, RZ, 0xc0, !PT ;  /* 0x0000ffff150a3812 */ /* 0x000fe200078ec0ff */
[----:B---3--:R-:W-:Y:S06]  /*4800*/  @!P0 BRA `(.L_x_80) ;  /* 0x0000000000a48947 */ /* 0x008fec0003800000 */
[-C--:B------:R-:W-:Y:S01]  /*4810*/  IMAD.HI.U32 R0, R25, R7.reuse, RZ ;  /* 0x0000000719007227 */ /* 0x080fe200078e00ff */
[----:B------:R-:W-:Y:S02]  /*4820*/  ISETP.NE.AND P0, PT, R6, 0x1, PT ;  /* 0x000000010600780c */ /* 0x000fe40003f05270 */
[----:B------:R-:W-:Y:S01]  /*4830*/  ISETP.NE.AND P2, PT, R43, 0x1, PT ;  /* 0x000000012b00780c */ /* 0x000fe20003f45270 */
[----:B------:R-:W-:Y:S01]  /*4840*/  IMAD.HI.U32 R9, R26, R18, RZ ;  /* 0x000000121a097227 */ /* 0x000fe200078e00ff */
[----:B------:R-:W-:Y:S02]  /*4850*/  SHF.R.U32.HI R0, RZ, R24, R0 ;  /* 0x00000018ff007219 */ /* 0x000fe40000011600 */
[----:B------:R-:W-:Y:S01]  /*4860*/  ISETP.NE.AND P6, PT, R3, 0x1, PT ;  /* 0x000000010300780c */ /* 0x000fe20003fc5270 */
[----:B------:R-:W-:Y:S01]  /*4870*/  IMAD.HI.U32 R13, R10, R7, RZ ;  /* 0x000000070a0d7227 */ /* 0x000fe200078e00ff */
[----:B------:R-:W-:Y:S02]  /*4880*/  SHF.R.U32.HI R9, RZ, R19, R9 ;  /* 0x00000013ff097219 */ /* 0x000fe40000011609 */
[----:B------:R-:W-:Y:S01]  /*4890*/  SEL R0, R25, R0, !P0 ;  /* 0x0000000019007207 */ /* 0x000fe20004000000 */
[----:B------:R-:W-:Y:S01]  /*48a0*/  IMAD.HI.U32 R12, R11, R18, RZ ;  /* 0x000000120b0c7227 */ /* 0x000fe200078e00ff */
[----:B------:R-:W-:Y:S03]  /*48b0*/  SEL R9, R26, R9, !P6 ;  /* 0x000000091a097207 */ /* 0x000fe60007000000 */
[-C--:B------:R-:W-:Y:S01]  /*48c0*/  IMAD.HI.U32 R8, R0, R4.reuse, RZ ;  /* 0x0000000400087227 */ /* 0x080fe200078e00ff */
[----:B------:R-:W-:Y:S03]  /*48d0*/  SHF.R.U32.HI R12, RZ, R19, R12 ;  /* 0x00000013ff0c7219 */ /* 0x000fe6000001160c */
[----:B------:R-:W-:Y:S01]  /*48e0*/  IMAD.HI.U32 R2, R9, R4, RZ ;  /* 0x0000000409027227 */ /* 0x000fe200078e00ff */
[-C--:B------:R-:W-:Y:S02]  /*48f0*/  @P2 SHF.R.U32.HI R0, RZ, R5.reuse, R8 ;  /* 0x00000005ff002219 */ /* 0x080fe40000011608 */
[----:B------:R-:W-:Y:S02]  /*4900*/  SHF.R.U32.HI R8, RZ, R24, R13 ;  /* 0x00000018ff087219 */ /* 0x000fe4000001160d */
[----:B------:R-:W-:Y:S01]  /*4910*/  @P2 SHF.R.U32.HI R9, RZ, R5, R2 ;  /* 0x00000005ff092219 */ /* 0x000fe20000011602 */
[----:B------:R-:W-:Y:S01]  /*4920*/  IMAD R0, R43, R0, RZ ;  /* 0x000000002b007224 */ /* 0x000fe200078e02ff */
[----:B------:R-:W-:Y:S02]  /*4930*/  SEL R8, R10, R8, !P0 ;  /* 0x000000080a087207 */ /* 0x000fe40004000000 */
[----:B------:R-:W-:Y:S01]  /*4940*/  SEL R2, R11, R12, !P6 ;  /* 0x0000000c0b027207 */ /* 0x000fe20007000000 */
[C---:B------:R-:W-:Y:S01]  /*4950*/  IMAD R12, R43.reuse, R9, RZ ;  /* 0x000000092b0c7224 */ /* 0x040fe200078e02ff */
[C---:B------:R-:W-:Y:S01]  /*4960*/  ISETP.GE.AND P0, PT, R8.reuse, R0, PT ;  /* 0x000000000800720c */ /* 0x040fe20003f06270 */
[----:B------:R-:W-:Y:S03]  /*4970*/  IMAD.HI.U32 R0, R8, R4, RZ ;  /* 0x0000000408007227 */ /* 0x000fe600078e00ff */
[----:B------:R-:W-:Y:S02]  /*4980*/  ISETP.GE.OR P0, PT, R2, R12, P0 ;  /* 0x0000000c0200720c */ /* 0x000fe40000706670 */
[-C--:B------:R-:W-:Y:S04]  /*4990*/  SHF.R.U32.HI R0, RZ, R5.reuse, R0 ;  /* 0x00000005ff007219 */ /* 0x080fe80000011600 */
[----:B------:R-:W-:Y:S05]  /*49a0*/  SEL R13, R8, R0, !P2 ;  /* 0x00000000080d7207 */ /* 0x000fea0005000000 */
[----:B------:R-:W-:Y:S02]  /*49b0*/  IMAD.MOV R12, RZ, RZ, -R13 ;  /* 0x000000ffff0c7224 */ /* 0x000fe400078e0a0d */
[C---:B------:R-:W-:Y:S04]  /*49c0*/  @!P0 IMAD.HI.U32 R0, R2.reuse, R4, RZ ;  /* 0x0000000402008227 */ /* 0x040fe800078e00ff */
[----:B------:R-:W-:Y:S01]  /*49d0*/  IMAD R12, R43, R12, R8 ;  /* 0x0000000c2b0c7224 */ /* 0x000fe200078e0208 */
[----:B------:R-:W-:Y:S04]  /*49e0*/  @!P0 SHF.R.U32.HI R0, RZ, R5, R0 ;  /* 0x00000005ff008219 */ /* 0x000fe80000011600 */
[----:B------:R-:W-:Y:S04]  /*49f0*/  @!P0 SEL R0, R2, R0, !P2 ;  /* 0x0000000002008207 */ /* 0x000fe80005000000 */
[----:B------:R-:W-:Y:S01]  /*4a00*/  @!P0 IADD3 R13, PT, PT, R13, -R0, RZ ;  /* 0x800000000d0d8210 */ /* 0x000fe20007ffe0ff */
[----:B------:R-:W-:Y:S01]  /*4a10*/  @!P0 IMAD R0, R9, R12, R0 ;  /* 0x0000000c09008224 */ /* 0x000fe200078e0200 */
[----:B------:R-:W-:Y:S01]  /*4a20*/  IADD3 R9, PT, PT, -R8, RZ, RZ ;  /* 0x000000ff08097210 */ /* 0x000fe20007ffe1ff */
[--C-:B------:R-:W-:Y:S02]  /*4a30*/  IMAD.MOV R12, RZ, RZ, -R2.reuse ;  /* 0x000000ffff0c7224 */ /* 0x100fe400078e0a02 */
[----:B------:R-:W-:Y:S02]  /*4a40*/  @!P0 IMAD R8, R13, R43, R2 ;  /* 0x0000002b0d088224 */ /* 0x000fe400078e0202 */
[----:B------:R-:W-:Y:S02]  /*4a50*/  @!P0 IMAD.MOV.U32 R2, RZ, RZ, R0 ;  /* 0x000000ffff028224 */ /* 0x000fe400078e0000 */
[----:B------:R-:W-:Y:S02]  /*4a60*/  IMAD R11, R3, R12, R11 ;  /* 0x0000000c030b7224 */ /* 0x000fe400078e020b */
[----:B------:R-:W-:Y:S02]  /*4a70*/  IMAD R10, R6, R9, R10 ;  /* 0x00000009060a7224 */ /* 0x000fe400078e020a */
[----:B------:R-:W-:Y:S02]  /*4a80*/  IMAD R11, R2, R3, R11 ;  /* 0x00000003020b7224 */ /* 0x000fe400078e020b */
[----:B------:R-:W-:Y:S02]  /*4a90*/  IMAD R10, R8, R6, R10 ;  /* 0x00000006080a7224 */ /* 0x000fe400078e020a */
.L_x_80:
[----:B------:R-:W-:Y:S05]  /*4aa0*/  BRA.U UP0, `(.L_x_81) ;  /* 0x0000000100107547 */ /* 0x000fea000b800000 */
[----:B------:R-:W-:Y:S04]  /*4ab0*/  MOV R2, UR4 ;  /* 0x0000000400027c02 */ /* 0x000fe80008000f00 */
[----:B------:R-:W-:Y:S04]  /*4ac0*/  SHF.L.U32 R2, R2, 0x1f, RZ ;  /* 0x0000001f02027819 */ /* 0x000fe800000006ff */
[----:B------:R-:W1:Y:S02]  /*4ad0*/  SYNCS.PHASECHK.TRANS64.TRYWAIT P0, [UR5+0xa8], R2 ;  /* 0x0000a802ff0075a7 */ /* 0x000e640008001105 */
[----:B-1----:R-:W-:Y:S05]  /*4ae0*/  @!P0 BRA `(.L_x_82) ;  /* 0x000000a000508947 */ /* 0x002fea0003800000 */
.L_x_81:
[----:B------:R-:W-:Y:S05]  /*4af0*/  @!P5 BRA `(.L_x_83) ;  /* 0x00000000002cd947 */ /* 0x000fea0003800000 */
[----:B------:R-:W-:Y:S01]  /*4b00*/  ISETP.NE.U32.AND P0, PT, R14, RZ, PT ;  /* 0x000000ff0e00720c */ /* 0x000fe20003f05070 */
[----:B------:R-:W-:Y:S03]  /*4b10*/  IMAD.MOV.U32 R90, RZ, RZ, 0x1 ;  /* 0x00000001ff5a7424 */ /* 0x000fe600078e00ff */
[----:B------:R-:W-:Y:S11]  /*4b20*/  ISETP.NE.AND.EX P0, PT, R15, RZ, PT, P0 ;  /* 0x000000ff0f00720c */ /* 0x000ff60003f05300 */
[----:B------:R-:W-:Y:S02]  /*4b30*/  @!UPT UIADD3 URZ, UPT, UPT, URZ, URZ, URZ ;  /* 0x000000fffffff290 */ /* 0x000fe4000fffe0ff */
[----:B------:R-:W3:Y:S01]  /*4b40*/  @P0 LDC.64 R8, c[0x0][0xc88] ;  /* 0x00032200ff080b82 */ /* 0x000ee20000000a00 */
[----:B-12---:R-:W-:Y:S04]  /*4b50*/  @P0 IMAD R0, R16, UR44, RZ ;  /* 0x0000002c10000c24 */ /* 0x006fe8000f8e02ff */
[----:B---3--:R-:W-:Y:S04]  /*4b60*/  @P0 IMAD.WIDE R8, R0, 0x4, R8 ;  /* 0x0000000400080825 */ /* 0x008fe800078e0208 */
[----:B------:R-:W-:Y:S01]  /*4b70*/  HFMA2 R0, -RZ, RZ, 0, 5.9604644775390625e-08 ;  /* 0x00000001ff007431 */ /* 0x000fe200000001ff */
[----:B-----5:R3:W5:Y:S04]  /*4b80*/  @P0 LDG.E R53, desc[UR46][R8.64] ;  /* 0x0000002e08350981 */ /* 0x020768000c1e1900 */
[----:B------:R-:W-:Y:S01]  /*4b90*/  @!P0 PRMT R90, R0, 0x7610, R90 ;  /* 0x00007610005a8816 */ /* 0x000fe2000000005a */
[----:B---3--:R-:W4:Y:S06]  /*4ba0*/  @!P0 LDC R53, c[0x0][0xc80] ;  /* 0x00032000ff358b82 */ /* 0x008f2c0000000800 */
.L_x_83:
[----:B----45:R-:W-:Y:S01]  /*4bb0*/  @!P4 FSETP.EQ.AND P0, PT, R53, RZ, PT ;  /* 0x000000ff3500c20b */ /* 0x030fe20003f02000 */
[----:B------:R-:W-:Y:S01]  /*4bc0*/  @!UPT UIADD3 URZ, UPT, UPT, URZ, URZ, URZ ;  /* 0x000000fffffff290 */ /* 0x000fe2000fffe0ff */
[----:B------:R-:W-:Y:S11]  /*4bd0*/  @!P4 BRA `(.L_x_84) ;  /* 0x000000000018c947 */ /* 0x000ff60003800000 */
[----:B------:R-:W-:Y:S02]  /*4be0*/  LOP3.LUT P2, RZ, R90, 0xff, RZ, 0xc0, !PT ;  /* 0x000000ff5aff7812 */ /* 0x000fe4000784c0ff */
[----:B------:R-:W-:Y:S04]  /*4bf0*/  ISETP.NE.U32.AND P0, PT, R14, RZ, PT ;  /* 0x000000ff0e00720c */ /* 0x000fe80003f05070 */
[----:B------:R-:W-:Y:S04]  /*4c00*/  ISETP.NE.AND.EX P0, PT, R15, RZ, PT, P0 ;  /* 0x000000ff0f00720c */ /* 0x000fe80003f05300 */
[----:B------:R-:W-:Y:S03]  /*4c10*/  PLOP3.LUT P0, PT, P0, PT, PT, 0x8, 0x80 ;  /* 0x000000000080781c */ /* 0x000fe6000070e170 */
[----:B------:R-:W-:Y:S11]  /*4c20*/  @P2 FSETP.EQ.AND P0, PT, R53, RZ, PT ;  /* 0x000000ff3500220b */ /* 0x000ff60003f02000 */
[----:B------:R-:W-:Y:S02]  /*4c30*/  @!UPT UIADD3 URZ, UPT, UPT, URZ, URZ, URZ ;  /* 0x000000fffffff290 */ /* 0x000fe4000fffe0ff */
.L_x_84:
[----:B------:R-:W3:Y:S01]  /*4c40*/  SYNCS.PHASECHK.TRANS64.TRYWAIT P2, [UR5+0x80], R28 ;  /* 0x0000801cff0075a7 */ /* 0x000ee20008041105 */
[----:B------:R-:W-:Y:S04]  /*4c50*/  ELECT P4, URZ, PT ;  /* 0x0000000000ff782f */ /* 0x000fe80003880000 */
[----:B------:R-:W-:Y:S11]  /*4c60*/  PLOP3.LUT P4, PT, P0, P4, PT, 0xf2, 0x2f ;  /* 0x00000000002f781c */ /* 0x000ff60000789e72 */
[----:B------:R-:W-:Y:S02]  /*4c70*/  @!UPT UIADD3 URZ, UPT, UPT, URZ, URZ, URZ ;  /* 0x000000fffffff290 */ /* 0x000fe4000fffe0ff */
[----:B------:R-:W-:Y:S05]  /*4c80*/  @!P4 IADD3 R8, P0, PT, R32, 0x980, RZ ;  /* 0x000009802008c810 */ /* 0x000fea0007f1e0ff */
[----:B-1----:R-:W-:Y:S01]  /*4c90*/  @!P4 IMAD.X R2, RZ, RZ, R33, P0 ;  /* 0x000000ffff02c224 */ /* 0x002fe200000e0621 */
[----:B---3--:R-:W-:Y:S07]  /*4ca0*/  @!P2 BRA `(.L_x_85) ;  /* 0x0000009c00f8a947 */ /* 0x008fee0003800000 */
.L_x_224:
[----:B------:R-:W-:Y:S01]  /*4cb0*/  @!P4 R2UR UR7, R8 ;  /* 0x000000000807c2ca */ /* 0x000fe200000e0000 */
[----:B------:R-:W-:Y:S01]  /*4cc0*/  VOTEU.ALL UP0, P4 ;  /* 0x0000000000ff7886 */ /* 0x000fe20002000000 */
[----:B------:R-:W-:Y:S01]  /*4cd0*/  @!P4 R2UR UR6, R2 ;  /* 0x000000000206c2ca */ /* 0x000fe200000e0000 */
[----:B------:R-:W-:Y:S01]  /*4ce0*/  VOTEU.ALL UP1, P4 ;  /* 0x0000000000ff7886 */ /* 0x000fe20002020000 */
[----:B--2---:R-:W-:Y:S01]  /*4cf0*/  UMOV UR60, UR44 ;  /* 0x0000002c003c7c82 */ /* 0x004fe20008000000 */
[----:B-1----:R-:W-:Y:S01]  /*4d00*/  @!P4 IMAD.MOV.U32 R0, RZ, RZ, 0x1000 ;  /* 0x00001000ff00c424 */ /* 0x002fe200078e00ff */
[----:B------:R-:W-:Y:S02]  /*4d10*/  @!UP0 UIADD3 UR56, UPT, UPT, UR5, 0x200, URZ ;  /* 0x0000020005388890 */ /* 0x000fe4000fffe0ff */
[----:B------:R-:W-:Y:S02]  /*4d20*/  @!UP0 UIADD3 UR10, UPT, UPT, UR58, 0x40, URZ ;  /* 0x000000403a0a8890 */ /* 0x000fe4000fffe0ff */
[----:B------:R-:W-:Y:S01]  /*4d30*/  @!UP0 UIADD3 UR8, UPT, UPT, UR5, 0xa00, URZ ;  /* 0x00000a0005088890 */ /* 0x000fe2000fffe0ff */
[----:B------:R-:W-:Y:S02]  /*4d40*/  VOTEU.ALL UP0, P4 ;  /* 0x0000000000ff7886 */ /* 0x000fe40002000000 */
[----:B------:R-:W-:Y:S01]  /*4d50*/  IMAD.U32 R8, RZ, RZ, UR7 ;  /* 0x00000007ff087e24 */ /* 0x000fe2000f8e00ff */
[----:B------:R-:W-:Y:S01]  /*4d60*/  UMOV UR7, 0x10000000 ;  /* 0x1000000000077882 */ /* 0x000fe20000000000 */
[----:B------:R-:W-:Y:S01]  /*4d70*/  IMAD.U32 R9, RZ, RZ, UR6 ;  /* 0x00000006ff097e24 */ /* 0x000fe2000f8e00ff */
[----:B------:R-:W-:Y:S01]  /*4d80*/  UMOV UR6, 0x0 ;  /* 0x0000000000067882 */ /* 0x000fe20000000000 */
[----:B------:R-:W-:Y:S01]  /*4d90*/  UMOV UR9, UR57 ;  /* 0x0000003900097c82 */ /* 0x000fe20008000000 */
[----:B------:R-:W-:Y:S01]  /*4da0*/  @!P4 R2UR UR16, R8 ;  /* 0x000000000810c2ca */ /* 0x000fe200000e0000 */
[----:B------:R-:W-:Y:S01]  /*4db0*/  UMOV UR11, UR59 ;  /* 0x0000003b000b7c82 */ /* 0x000fe20008000000 */
[----:B------:R-:W-:Y:S01]  /*4dc0*/  @!P4 R2UR UR17, R9 ;  /* 0x000000000911c2ca */ /* 0x000fe200000e0000 */
[----:B------:R-:W-:Y:S01]  /*4dd0*/  UMOV UR12, UR44 ;  /* 0x0000002c000c7c82 */ /* 0x000fe20008000000 */
[----:B------:R-:W-:Y:S01]  /*4de0*/  UPRMT UR14, UR37, 0x654, UR57 ;  /* 0x00000654250e7896 */ /* 0x000fe20008000039 */
[----:B------:R-:W-:Y:S05]  /*4df0*/  @!P4 IADD3 R8, P0, PT, R32, 0x980, RZ ;  /* 0x000009802008c810 */ /* 0x000fea0007f1e0ff */
[----:B------:R-:W-:Y:S05]  /*4e00*/  @!P4 IMAD.X R2, RZ, RZ, R33, P0 ;  /* 0x000000ffff02c224 */ /* 0x000fea00000e0621 */
[----:B------:R1:W-:Y:S01]  /*4e10*/  @!UP1 UTMALDG.3D [UR56], [UR16], desc[UR6] ;  /* 0x00000638100095b4 */ /* 0x0003e20008011000 */
[----:B------:R1:W-:Y:S01]  /*4e20*/  @!UP0 UTMALDG.3D [UR8], [UR16], desc[UR6] ;  /* 0x00000608100085b4 */ /* 0x0003e20008011000 */
[----:B------:R1:W-:Y:S01]  /*4e30*/  @!P4 SYNCS.ARRIVE.TRANS64.RED.A0TR RZ, [UR5+0x60], R0 ;  /* 0x00006000ffffc9a7 */ /* 0x0003e20008300405 */
[----:B------:R-:W-:Y:S01]  /*4e40*/  SYNCS.ARRIVE.TRANS64.RED.A1T0 RZ, [UR14], RZ ;  /* 0x000000ffffff79a7 */ /* 0x000fe2000810040e */
[----:B------:R-:W2:Y:S02]  /*4e50*/  SYNCS.PHASECHK.TRANS64.TRYWAIT P2, [UR5+0x88], R28 ;  /* 0x0000881cff0075a7 */ /* 0x000ea40008041105 */
[----:B-12---:R-:W-:Y:S05]  /*4e60*/  @!P2 BRA `(.L_x_86) ;  /* 0x0000009c00a0a947 */ /* 0x006fea0003800000 */
.L_x_226:
[----:B------:R-:W-:Y:S01]  /*4e70*/  @!P4 R2UR UR7, R8 ;  /* 0x000000000807c2ca */ /* 0x000fe200000e0000 */
[----:B------:R-:W-:Y:S01]  /*4e80*/  VOTEU.ALL UP0, P4 ;  /* 0x0000000000ff7886 */ /* 0x000fe20002000000 */
[----:B------:R-:W-:Y:S01]  /*4e90*/  @!P4 R2UR UR6, R2 ;  /* 0x000000000206c2ca */ /* 0x000fe200000e0000 */
[----:B------:R-:W-:Y:S01]  /*4ea0*/  VOTEU.ALL UP1, P4 ;  /* 0x0000000000ff7886 */ /* 0x000fe20002020000 */
[----:B------:R-:W-:Y:S01]  /*4eb0*/  UMOV UR50, UR58 ;  /* 0x0000003a00327c82 */ /* 0x000fe20008000000 */
[----:B------:R-:W-:Y:S01]  /*4ec0*/  UMOV UR52, UR44 ;  /* 0x0000002c00347c82 */ /* 0x000fe20008000000 */
[----:B------:R-:W-:Y:S01]  /*4ed0*/  @!UP0 UIADD3 UR51, UPT, UPT, UR59, 0x40, URZ ;  /* 0x000000403b338890 */ /* 0x000fe2000fffe0ff */
[----:B-1----:R-:W-:Y:S01]  /*4ee0*/  @!P4 IMAD.MOV.U32 R0, RZ, RZ, 0x1000 ;  /* 0x00001000ff00c424 */ /* 0x002fe200078e00ff */
[----:B------:R-:W-:Y:S02]  /*4ef0*/  @!UP0 UIADD3 UR48, UPT, UPT, UR5, 0x1200, URZ ;  /* 0x0000120005308890 */ /* 0x000fe4000fffe0ff */
[----:B------:R-:W-:Y:S02]  /*4f00*/  @!UP0 UIADD3 UR10, UPT, UPT, UR58, 0x40, URZ ;  /* 0x000000403a0a8890 */ /* 0x000fe4000fffe0ff */
[----:B------:R-:W-:Y:S01]  /*4f10*/  @!UP0 UIADD3 UR8, UPT, UPT, UR5, 0x1a00, URZ ;  /* 0x00001a0005088890 */ /* 0x000fe2000fffe0ff */
[----:B------:R-:W-:Y:S01]  /*4f20*/  IMAD.U32 R8, RZ, RZ, UR7 ;  /* 0x00000007ff087e24 */ /* 0x000fe2000f8e00ff */
[----:B------:R-:W-:Y:S01]  /*4f30*/  UMOV UR7, 0x10000000 ;  /* 0x1000000000077882 */ /* 0x000fe20000000000 */
[----:B------:R-:W-:Y:S01]  /*4f40*/  IMAD.U32 R9, RZ, RZ, UR6 ;  /* 0x00000006ff097e24 */ /* 0x000fe2000f8e00ff */
[----:B------:R-:W-:Y:S01]  /*4f50*/  UMOV UR6, 0x0 ;  /* 0x0000000000067882 */ /* 0x000fe20000000000 */
[----:B------:R-:W-:Y:S01]  /*4f60*/  VOTEU.ALL UP0, P4 ;  /* 0x0000000000ff7886 */ /* 0x000fe20002000000 */
[----:B------:R-:W-:Y:S01]  /*4f70*/  @!P4 R2UR UR16, R8 ;  /* 0x000000000810c2ca */ /* 0x000fe200000e0000 */
[----:B------:R-:W-:Y:S01]  /*4f80*/  UMOV UR9, UR49 ;  /* 0x0000003100097c82 */ /* 0x000fe20008000000 */
[----:B------:R-:W-:Y:S01]  /*4f90*/  @!P4 R2UR UR17, R9 ;  /* 0x000000000911c2ca */ /* 0x000fe200000e0000 */
[----:B------:R-:W-:Y:S01]  /*4fa0*/  UMOV UR12, UR44 ;  /* 0x0000002c000c7c82 */ /* 0x000fe20008000000 */
[----:B------:R-:W-:Y:S01]  /*4fb0*/  UMOV UR11, UR51 ;  /* 0x00000033000b7c82 */ /* 0x000fe20008000000 */
[----:B------:R-:W-:Y:S01]  /*4fc0*/  UPRMT UR13, UR37, 0x654, UR49 ;  /* 0x00000654250d7896 */ /* 0x000fe20008000031 */
[----:B------:R-:W-:Y:S05]  /*4fd0*/  @!P4 IADD3 R8, P0, PT, R32, 0x980, RZ ;  /* 0x000009802008c810 */ /* 0x000fea0007f1e0ff */
[----:B------:R-:W-:Y:S04]  /*4fe0*/  @!P4 IMAD.X R2, RZ, RZ, R33, P0 ;  /* 0x000000ffff02c224 */ /* 0x000fe800000e0621 */
[----:B------:R1:W-:Y:S01]  /*4ff0*/  @!UP1 UTMALDG.3D [UR48], [UR16], desc[UR6] ;  /* 0x00000630100095b4 */ /* 0x0003e20008011000 */
[----:B------:R1:W-:Y:S01]  /*5000*/  @!UP0 UTMALDG.3D [UR8], [UR16], desc[UR6] ;  /* 0x00000608100085b4 */ /* 0x0003e20008011000 */
[----:B------:R1:W-:Y:S01]  /*5010*/  @!P4 SYNCS.ARRIVE.TRANS64.RED.A0TR RZ, [UR5+0x68], R0 ;  /* 0x00006800ffffc9a7 */ /* 0x0003e20008300405 */
[----:B------:R-:W-:Y:S01]  /*5020*/  SYNCS.ARRIVE.TRANS64.RED.A1T0 RZ, [UR13], RZ ;  /* 0x000000ffffff79a7 */ /* 0x000fe2000810040d */
[----:B------:R-:W2:Y:S02]  /*5030*/  SYNCS.PHASECHK.TRANS64.TRYWAIT P2, [UR5+0x90], R28 ;  /* 0x0000901cff0075a7 */ /* 0x000ea40008041105 */
[----:B-12---:R-:W-:Y:S05]  /*5040*/  @!P2 BRA `(.L_x_87) ;  /* 0x0000009c0040a947 */ /* 0x006fea0003800000 */
.L_x_228:
[----:B------:R-:W-:Y:S01]  /*5050*/  @!P4 R2UR UR7, R8 ;  /* 0x000000000807c2ca */ /* 0x000fe200000e0000 */
[----:B------:R-:W-:Y:S01]  /*5060*/  VOTEU.ALL UP0, P4 ;  /* 0x0000000000ff7886 */ /* 0x000fe20002000000 */
[----:B------:R-:W-:Y:S01]  /*5070*/  @!P4 R2UR UR6, R2 ;  /* 0x000000000206c2ca */ /* 0x000fe200000e0000 */
[----:B------:R-:W-:Y:S01]  /*5080*/  UIADD3 UR42, UPT, UPT, UR58, 0x10, URZ ;  /* 0x000000103a2a7890 */ /* 0x000fe2000fffe0ff */
[----:B-1----:R-:W-:Y:S01]  /*5090*/  @!P4 IMAD.MOV.U32 R0, RZ, RZ, 0x1000 ;  /* 0x00001000ff00c424 */ /* 0x002fe200078e00ff */
[----:B------:R-:W-:Y:S01]  /*50a0*/  VOTEU.ALL UP1, P4 ;  /* 0x0000000000ff7886 */ /* 0x000fe20002020000 */
[----:B------:R-:W-:Y:S01]  /*50b0*/  @!UP0 UIADD3 UR40, UPT, UPT, UR5, 0x2200, URZ ;  /* 0x0000220005288890 */ /* 0x000fe2000fffe0ff */
[----:B------:R-:W-:Y:S01]  /*50c0*/  UMOV UR16, 0x0 ;  /* 0x0000000000107882 */ /* 0x000fe20000000000 */
[----:B------:R-:W-:Y:S01]  /*50d0*/  UMOV UR17, 0x10000000 ;  /* 0x1000000000117882 */ /* 0x000fe20000000000 */
[----:B------:R-:W-:Y:S01]  /*50e0*/  UMOV UR43, UR59 ;  /* 0x0000003b002b7c82 */ /* 0x000fe20008000000 */
[----:B------:R-:W-:Y:S03]  /*50f0*/  @!UP0 UIADD3 UR10, UPT, UPT, UR58, 0x50, URZ ;  /* 0x000000503a0a8890 */ /* 0x000fe6000fffe0ff */
[----:B------:R-:W-:Y:S01]  /*5100*/  IMAD.U32 R8, RZ, RZ, UR7 ;  /* 0x00000007ff087e24 */ /* 0x000fe2000f8e00ff */
[----:B------:R-:W-:Y:S01]  /*5110*/  @!UP0 UIADD3 UR8, UPT, UPT, UR5, 0x2a00, URZ ;  /* 0x00002a0005088890 */ /* 0x000fe2000fffe0ff */
[----:B------:R-:W-:Y:S01]  /*5120*/  IMAD.U32 R9, RZ, RZ, UR6 ;  /* 0x00000006ff097e24 */ /* 0x000fe2000f8e00ff */
[----:B------:R-:W-:Y:S01]  /*5130*/  VOTEU.ALL UP0, P4 ;  /* 0x0000000000ff7886 */ /* 0x000fe20002000000 */
        /* <DEDUP_REMOVED lines=14> */
.L_x_230:
[----:B------:R-:W-:Y:S01]  /*5220*/  @!P4 R2UR UR8, R8 ;  /* 0x000000000808c2ca */ /* 0x000fe200000e0000 */
[----:B------:R-:W-:Y:S01]  /*5230*/  VOTEU.ALL UP0, P4 ;  /* 0x0000000000ff7886 */ /* 0x000fe20002000000 */
[----:B------:R-:W-:Y:S01]  /*5240*/  @!P4 R2UR UR6, R2 ;  /* 0x000000000206c2ca */ /* 0x000fe200000e0000 */
[----:B------:R-:W-:Y:S01]  /*5250*/  VOTEU.ALL UP1, P4 ;  /* 0x0000000000ff7886 */ /* 0x000fe20002020000 */
[----:B------:R-:W-:Y:S01]  /*5260*/  UMOV UR16, 0x0 ;  /* 0x0000000000107882 */ /* 0x000fe20000000000 */
[----:B------:R-:W-:Y:S01]  /*5270*/  UMOV UR17, 0x10000000 ;  /* 0x1000000000117882 */ /* 0x000fe20000000000 */
[----:B------:R-:W-:Y:S01]  /*5280*/  @!UP0 UIADD3 UR27, UPT, UPT, UR59, 0x40, URZ ;  /* 0x000000403b1b8890 */ /* 0x000fe2000fffe0ff */
[----:B-1----:R-:W-:Y:S01]  /*5290*/  @!P4 IMAD.MOV.U32 R0, RZ, RZ, 0x1000 ;  /* 0x00001000ff00c424 */ /* 0x002fe200078e00ff */
[----:B------:R-:W-:Y:S01]  /*52a0*/  @!UP0 UIADD3 UR24, UPT, UPT, UR5, 0x3200, URZ ;  /* 0x0000320005188890 */ /* 0x000fe2000fffe0ff */
[----:B------:R-:W-:Y:S01]  /*52b0*/  SHF.L.U32 R34, RZ, 0x1f, RZ ;  /* 0x0000001fff227819 */ /* 0x000fe200000006ff */
[----:B------:R-:W-:Y:S01]  /*52c0*/  UMOV UR26, UR42 ;  /* 0x0000002a001a7c82 */ /* 0x000fe20008000000 */
[----:B------:R-:W-:Y:S01]  /*52d0*/  UMOV UR28, UR44 ;  /* 0x0000002c001c7c82 */ /* 0x000fe20008000000 */
[----:B------:R-:W-:Y:S01]  /*52e0*/  @!UP0 UIADD3 UR10, UPT, UPT, UR58, 0x50, URZ ;  /* 0x000000503a0a8890 */ /* 0x000fe2000fffe0ff */
        /* <DEDUP_REMOVED lines=18> */
.L_x_232:
        /* <DEDUP_REMOVED lines=10> */
[----:B------:R-:W-:Y:S01]  /*54b0*/  UMOV UR19, UR59 ;  /* 0x0000003b00137c82 */ /* 0x000fe20008000000 */
[----:B------:R-:W-:Y:S02]  /*54c0*/  UMOV UR20, UR44 ;  /* 0x0000002c00147c82 */ /* 0x000fe40008000000 */
[----:B------:R-:W-:Y:S01]  /*54d0*/  IMAD.U32 R8, RZ, RZ, UR9 ;  /* 0x00000009ff087e24 */ /* 0x000fe2000f8e00ff */
[----:B------:R-:W-:Y:S01]  /*54e0*/  @!UP0 UIADD3 UR10, UPT, UPT, UR58, 0x60, URZ ;  /* 0x000000603a0a8890 */ /* 0x000fe2000fffe0ff */
[----:B------:R-:W-:Y:S01]  /*54f0*/  IMAD.U32 R9, RZ, RZ, UR8 ;  /* 0x00000008ff097e24 */ /* 0x000fe2000f8e00ff */
[----:B------:R-:W-:Y:S02]  /*5500*/  @!UP0 UIADD3 UR8, UPT, UPT, UR5, 0xa00, URZ ;  /* 0x00000a0005088890 */ /* 0x000fe4000fffe0ff */
[----:B------:R-:W-:Y:S01]  /*5510*/  @!P4 R2UR UR26, R8 ;  /* 0x00000000081ac2ca */ /* 0x000fe200000e0000 */
[----:B------:R-:W-:Y:S01]  /*5520*/  VOTEU.ALL UP0, P4 ;  /* 0x0000000000ff7886 */ /* 0x000fe20002000000 */
[----:B------:R-:W-:Y:S01]  /*5530*/  @!P4 R2UR UR27, R9 ;  /* 0x00000000091bc2ca */ /* 0x000fe200000e0000 */
[----:B------:R-:W-:Y:S01]  /*5540*/  UMOV UR9, UR57 ;  /* 0x0000003900097c82 */ /* 0x000fe20008000000 */
[----:B------:R-:W-:Y:S01]  /*5550*/  UMOV UR11, UR59 ;  /* 0x0000003b000b7c82 */ /* 0x000fe20008000000 */
[----:B------:R-:W-:Y:S01]  /*5560*/  UMOV UR12, UR44 ;  /* 0x0000002c000c7c82 */ /* 0x000fe20008000000 */
        /* <DEDUP_REMOVED lines=8> */
.L_x_234:
        /* <DEDUP_REMOVED lines=9> */
[----:B------:R-:W-:Y:S01]  /*5680*/  UMOV UR17, UR49 ;  /* 0x0000003100117c82 */ /* 0x000fe20008000000 */
[----:B------:R-:W-:Y:S01]  /*5690*/  UMOV UR20, UR44 ;  /* 0x0000002c00147c82 */ /* 0x000fe20008000000 */
[----:B------:R-:W-:Y:S02]  /*56a0*/  @!UP0 UIADD3 UR10, UPT, UPT, UR58, 0x60, URZ ;  /* 0x000000603a0a8890 */ /* 0x000fe4000fffe0ff */
[----:B------:R-:W-:Y:S01]  /*56b0*/  IMAD.U32 R8, RZ, RZ, UR9 ;  /* 0x00000009ff087e24 */ /* 0x000fe2000f8e00ff */
[----:B------:R-:W-:Y:S01]  /*56c0*/  UMOV UR9, UR49 ;  /* 0x0000003100097c82 */ /* 0x000fe20008000000 */
[----:B------:R-:W-:Y:S01]  /*56d0*/  IMAD.U32 R9, RZ, RZ, UR8 ;  /* 0x00000008ff097e24 */ /* 0x000fe2000f8e00ff */
[----:B------:R-:W-:Y:S02]  /*56e0*/  @!UP0 UIADD3 UR8, UPT, UPT, UR5, 0x1a00, URZ ;  /* 0x00001a0005088890 */ /* 0x000fe4000fffe0ff */
[----:B------:R-:W-:Y:S01]  /*56f0*/  @!P4 R2UR UR22, R8 ;  /* 0x000000000816c2ca */ /* 0x000fe200000e0000 */
[----:B------:R-:W-:Y:S01]  /*5700*/  VOTEU.ALL UP0, P4 ;  /* 0x0000000000ff7886 */ /* 0x000fe20002000000 */
[----:B------:R-:W-:Y:S01]  /*5710*/  @!P4 R2UR UR23, R9 ;  /* 0x000000000917c2ca */ /* 0x000fe200000e0000 */
[----:B------:R-:W-:Y:S01]  /*5720*/  UMOV UR12, UR44 ;  /* 0x0000002c000c7c82 */ /* 0x000fe20008000000 */
[----:B------:R-:W-:Y:S01]  /*5730*/  UMOV UR11, UR19 ;  /* 0x00000013000b7c82 */ /* 0x000fe20008000000 */
        /* <DEDUP_REMOVED lines=8> */
.L_x_236:
[----:B------:R-:W2:Y:S01]  /*57c0*/  LDC.64 R12, c[0x0][0xf18] ;  /* 0x0003c600ff0c7b82 */ /* 0x000ea20000000a00 */
[----:B------:R-:W-:Y:S01]  /*57d0*/  @!P4 R2UR UR8, R2 ;  /* 0x000000000208c2ca */ /* 0x000fe200000e0000 */
[----:B------:R-:W-:Y:S01]  /*57e0*/  VOTEU.ALL UP0, P4 ;  /* 0x0000000000ff7886 */ /* 0x000fe20002000000 */
[----:B------:R-:W-:Y:S01]  /*57f0*/  @!P4 R2UR UR9, R8 ;  /* 0x000000000809c2ca */ /* 0x000fe200000e0000 */
[----:B------:R-:W-:Y:S01]  /*5800*/  UIADD3 UR34, UPT, UPT, UR58, 0x30, URZ ;  /* 0x000000303a227890 */ /* 0x000fe2000fffe0ff */
[----:B-1----:R-:W-:Y:S03]  /*5810*/  @!P4 IMAD.MOV.U32 R0, RZ, RZ, 0x1000 ;  /* 0x00001000ff00c424 */ /* 0x002fe600078e00ff */
[----:B------:R-:W1:Y:S01]  /*5820*/  @!P1 LDC R2, c[0x0][0xf0c] ;  /* 0x0003c300ff029b82 */ /* 0x000e620000000800 */
[----:B------:R-:W-:Y:S01]  /*5830*/  @!UP0 UIADD3 UR32, UPT, UPT, UR5, 0x2200, URZ ;  /* 0x0000220005208890 */ /* 0x000fe2000fffe0ff */
[----:B------:R-:W-:Y:S01]  /*5840*/  @P3 SHF.R.U32.HI R29, RZ, 0x10, R21 ;  /* 0x00000010ff1d3819 */ /* 0x000fe20000011615 */
[----:B------:R-:W-:Y:S01]  /*5850*/  VOTEU.ALL UP1, P4 ;  /* 0x0000000000ff7886 */ /* 0x000fe20002020000 */
[----:B------:R-:W-:Y:S01]  /*5860*/  UMOV UR14, 0x0 ;  /* 0x00000000000e7882 */ /* 0x000fe20000000000 */
[----:B------:R-:W-:Y:S01]  /*5870*/  UMOV UR15, 0x10000000 ;  /* 0x10000000000f7882 */ /* 0x000fe20000000000 */
[----:B------:R-:W-:Y:S01]  /*5880*/  UMOV UR33, UR41 ;  /* 0x0000002900217c82 */ /* 0x000fe20008000000 */
[----:B------:R-:W-:Y:S01]  /*5890*/  UMOV UR35, UR59 ;  /* 0x0000003b00237c82 */ /* 0x000fe20008000000 */
[----:B------:R-:W-:Y:S01]  /*58a0*/  IMAD.U32 R9, RZ, RZ, UR8 ;  /* 0x00000008ff097e24 */ /* 0x000fe2000f8e00ff */
[----:B------:R-:W-:Y:S01]  /*58b0*/  UMOV UR36, UR44 ;  /* 0x0000002c00247c82 */ /* 0x000fe20008000000 */
[----:B------:R-:W-:Y:S01]  /*58c0*/  IMAD.U32 R8, RZ, RZ, UR9 ;  /* 0x00000009ff087e24 */ /* 0x000fe2000f8e00ff */
[----:B------:R-:W-:Y:S01]  /*58d0*/  @!UP0 UIADD3 UR10, UPT, UPT, UR58, 0x70, URZ ;  /* 0x000000703a0a8890 */ /* 0x000fe2000fffe0ff */
[----:B------:R-:W-:Y:S01]  /*58e0*/  VIADD R31, R31, 0x1 ;  /* 0x000000011f1f7836 */ /* 0x000fe20000000000 */
[----:B------:R-:W-:Y:S01]  /*58f0*/  @!P4 R2UR UR17, R9 ;  /* 0x000000000911c2ca */ /* 0x000fe200000e0000 */
[----:B------:R-:W-:Y:S01]  /*5900*/  @!UP0 UIADD3 UR8, UPT, UPT, UR5, 0x2a00, URZ ;  /* 0x00002a0005088890 */ /* 0x000fe2000fffe0ff */
[----:B------:R-:W-:Y:S01]  /*5910*/  @!P4 R2UR UR16, R8 ;  /* 0x000000000810c2ca */ /* 0x000fe200000e0000 */
[----:B------:R-:W-:Y:S01]  /*5920*/  VOTEU.ALL UP0, P4 ;  /* 0x0000000000ff7886 */ /* 0x000fe20002000000 */
[----:B------:R-:W3:Y:S01]  /*5930*/  LDC.64 R8, c[0x0][0xf10] ;  /* 0x0003c400ff087b82 */ /* 0x000ee20000000a00 */
[----:B------:R-:W-:Y:S01]  /*5940*/  UMOV UR9, UR41 ;  /* 0x0000002900097c82 */ /* 0x000fe20008000000 */
[----:B------:R-:W-:Y:S01]  /*5950*/  UMOV UR11, UR59 ;  /* 0x0000003b000b7c82 */ /* 0x000fe20008000000 */
[----:B------:R-:W-:Y:S08]  /*5960*/  UMOV UR12, UR44 ;  /* 0x0000002c000c7c82 */ /* 0x000ff00008000000 */
[----:B------:R4:W-:Y:S01]  /*5970*/  @!UP1 UTMALDG.3D [UR32], [UR16], desc[UR14] ;  /* 0x00000e20100095b4 */ /* 0x0009e20008011000 */
[----:B------:R4:W-:Y:S01]  /*5980*/  @!UP0 UTMALDG.3D [UR8], [UR16], desc[UR14] ;  /* 0x00000e08100085b4 */ /* 0x0009e20008011000 */
[----:B------:R5:W-:Y:S01]  /*5990*/  @!P4 SYNCS.ARRIVE.TRANS64.RED.A0TR RZ, [UR5+0x70], R0 ;  /* 0x00007000ffffc9a7 */ /* 0x000be20008300405 */
[C---:B---3--:R-:W-:Y:S01]  /*59a0*/  @!P1 IMAD.HI.U32 R8, R11.reuse, R8, RZ ;  /* 0x000000080b089227 */ /* 0x048fe200078e00ff */
[----:B--2---:R-:W-:Y:S02]  /*59b0*/  @!P1 ISETP.NE.AND P0, PT, R12, 0x1, PT ;  /* 0x000000010c00980c */ /* 0x004fe40003f05270 */
[----:B-1----:R-:W-:Y:S01]  /*59c0*/  @!P1 ISETP.NE.AND P2, PT, R2, 0x1, PT ;  /* 0x000000010200980c */ /* 0x002fe20003f45270 */
[C---:B------:R-:W-:Y:S01]  /*59d0*/  @!P1 IMAD.HI.U32 R13, R10.reuse, R13, RZ ;  /* 0x0000000d0a0d9227 */ /* 0x040fe200078e00ff */
[----:B------:R-:W-:Y:S04]  /*59e0*/  @!P1 SHF.R.U32.HI R8, RZ, R9, R8 ;  /* 0x00000009ff089219 */ /* 0x000fe80000011608 */
[----:B------:R-:W-:Y:S01]  /*59f0*/  @!P1 SEL R8, R11, R8, !P2 ;  /* 0x000000080b089207 */ /* 0x000fe20005000000 */
[----:B------:R-:W-:Y:S01]  /*5a00*/  SYNCS.ARRIVE.TRANS64.RED.A1T0 RZ, [UR7], RZ ;  /* 0x000000ffffff79a7 */ /* 0x000fe20008100407 */
[----:B------:R-:W1:Y:S01]  /*5a10*/  SYNCS.PHASECHK.TRANS64.TRYWAIT P5, [UR5+0x98], R34 ;  /* 0x00009822ff0075a7 */ /* 0x000e6200080a1105 */
[----:B-----5:R-:W2:Y:S02]  /*5a20*/  @!P1 LDC R0, c[0x0][0xf20] ;  /* 0x0003c800ff009b82 */ /* 0x020ea40000000800 */
[----:B--2---:R-:W-:Y:S04]  /*5a30*/  @!P1 SHF.R.U32.HI R0, RZ, R0, R13 ;  /* 0x00000000ff009219 */ /* 0x004fe8000001160d */
[----:B------:R-:W-:Y:S05]  /*5a40*/  @!P1 SEL R9, R10, R0, !P0 ;  /* 0x000000000a099207 */ /* 0x000fea0004000000 */
[----:B------:R-:W-:Y:S02]  /*5a50*/  @!P1 IMAD.IADD R0, R9, 0x1, -R8 ;  /* 0x0000000109009824 */ /* 0x000fe400078e0a08 */
[----:B------:R-:W-:Y:S02]  /*5a60*/  @!P1 IMAD.IADD R8, R8, 0x1, -R9 ;  /* 0x0000000108089824 */ /* 0x000fe400078e0a09 */
[----:B------:R-:W-:Y:S02]  /*5a70*/  @!P1 IMAD R11, R0, R2, R11 ;  /* 0x00000002000b9224 */ /* 0x000fe400078e020b */
[----:B------:R-:W-:Y:S01]  /*5a80*/  @!P1 IMAD R10, R8, R12, R10 ;  /* 0x0000000c080a9224 */ /* 0x000fe200078e020a */
[----:B-1--4-:R-:W-:Y:S06]  /*5a90*/  @!P5 BRA `(.L_x_92) ;  /* 0x000000940024d947 */ /* 0x012fec0003800000 */
.L_x_238:
[----:B------:R-:W-:Y:S01]  /*5aa0*/  @!P4 IADD3 R2, P0, PT, R32, 0x980, RZ ;  /* 0x000009802002c810 */ /* 0x000fe20007f1e0ff */
[----:B------:R-:W-:Y:S01]  /*5ab0*/  VOTEU.ALL UP0, P4 ;  /* 0x0000000000ff7886 */ /* 0x000fe20002000000 */
[----:B------:R-:W-:Y:S01]  /*5ac0*/  VOTEU.ALL UP1, P4 ;  /* 0x0000000000ff7886 */ /* 0x000fe20002020000 */
[----:B------:R-:W-:Y:S01]  /*5ad0*/  UMOV UR9, 0x10000000 ;  /* 0x1000000000097882 */ /* 0x000fe20000000000 */
[----:B------:R-:W-:Y:S01]  /*5ae0*/  @!P4 R2UR UR8, R2 ;  /* 0x000000000208c2ca */ /* 0x000fe200000e0000 */
[----:B-1----:R-:W-:Y:S01]  /*5af0*/  @!P4 IMAD.X R0, RZ, RZ, R33, P0 ;  /* 0x000000ffff00c224 */ /* 0x002fe200000e0621 */
[----:B------:R-:W-:Y:S01]  /*5b00*/  @!UP0 UIADD3 UR35, UPT, UPT, UR59, 0x40, URZ ;  /* 0x000000403b238890 */ /* 0x000fe2000fffe0ff */
[----:B------:R-:W-:Y:S01]  /*5b10*/  VIADD R2, R10, UR38 ;  /* 0x000000260a027c36 */ /* 0x000fe20008000000 */
[----:B------:R-:W-:Y:S01]  /*5b20*/  @!UP0 UIADD3 UR32, UPT, UPT, UR5, 0x3200, URZ ;  /* 0x0000320005208890 */ /* 0x000fe2000fffe0ff */
[----:B------:R-:W-:Y:S01]  /*5b30*/  ISETP.NE.AND P0, PT, R31, 0x2, PT ;  /* 0x000000021f00780c */ /* 0x000fe20003f05270 */
[----:B------:R-:W-:Y:S01]  /*5b40*/  UMOV UR33, UR25 ;  /* 0x0000001900217c82 */ /* 0x000fe20008000000 */
[----:B------:R-:W-:Y:S01]  /*5b50*/  @!P4 R2UR UR7, R0 ;  /* 0x000000000007c2ca */ /* 0x000fe200000e0000 */
[----:B------:R-:W-:Y:S01]  /*5b60*/  UMOV UR36, UR44 ;  /* 0x0000002c00247c82 */ /* 0x000fe20008000000 */
[----:B------:R-:W-:Y:S01]  /*5b70*/  @!UP0 UIADD3 UR18, UPT, UPT, UR58, 0x70, URZ ;  /* 0x000000703a128890 */ /* 0x000fe2000fffe0ff */
[----:B------:R-:W-:Y:S01]  /*5b80*/  VIADD R0, R11, UR39 ;  /* 0x000000270b007c36 */ /* 0x000fe20008000000 */
[----:B------:R-:W-:Y:S01]  /*5b90*/  @!UP0 UIADD3 UR16, UPT, UPT, UR5, 0x3a00, URZ ;  /* 0x00003a0005108890 */ /* 0x000fe2000fffe0ff */
[----:B------:R-:W-:Y:S01]  /*5ba0*/  R2UR UR11, R2 ;  /* 0x00000000020b72ca */ /* 0x000fe200000e0000 */
[----:B------:R-:W-:Y:S01]  /*5bb0*/  IMAD.U32 R8, RZ, RZ, UR8 ;  /* 0x00000008ff087e24 */ /* 0x000fe2000f8e00ff */
[----:B------:R-:W-:Y:S01]  /*5bc0*/  UMOV UR8, 0x0 ;  /* 0x0000000000087882 */ /* 0x000fe20000000000 */
[----:B------:R-:W-:Y:S01]  /*5bd0*/  VOTEU.ALL UP0, P4 ;  /* 0x0000000000ff7886 */ /* 0x000fe20002000000 */
[----:B------:R-:W-:Y:S01]  /*5be0*/  UMOV UR17, UR25 ;  /* 0x0000001900117c82 */ /* 0x000fe20008000000 */
[----:B------:R-:W-:Y:S01]  /*5bf0*/  UMOV UR20, UR44 ;  /* 0x0000002c00147c82 */ /* 0x000fe20008000000 */
[----:B------:R-:W-:Y:S01]  /*5c00*/  @!P4 R2UR UR12, R8 ;  /* 0x00000000080cc2ca */ /* 0x000fe200000e0000 */
[----:B------:R-:W-:Y:S01]  /*5c10*/  UMOV UR19, UR35 ;  /* 0x0000002300137c82 */ /* 0x000fe20008000000 */
[----:B------:R-:W-:Y:S01]  /*5c20*/  IMAD.U32 R9, RZ, RZ, UR7 ;  /* 0x00000007ff097e24 */ /* 0x000fe2000f8e00ff */
[----:B------:R-:W-:Y:S02]  /*5c30*/  R2UR UR27, R0 ;  /* 0x00000000001b72ca */ /* 0x000fe400000e0000 */
[----:B------:R-:W-:Y:S02]  /*5c40*/  @P3 R2UR UR44, R29 ;  /* 0x000000001d2c32ca */ /* 0x000fe400000e0000 */
[----:B------:R-:W-:Y:S02]  /*5c50*/  @!P4 R2UR UR13, R9 ;  /* 0x00000000090dc2ca */ /* 0x000fe400000e0000 */
[----:B------:R-:W-:Y:S02]  /*5c60*/  SEL R0, RZ, 0x1, P0 ;  /* 0x00000001ff007807 */ /* 0x000fe40000000000 */
[----:B------:R-:W-:Y:S02]  /*5c70*/  SEL R31, R31, RZ, P0 ;  /* 0x000000ff1f1f7207 */ /* 0x000fe40000000000 */
[----:B------:R-:W-:Y:S07]  /*5c80*/  LOP3.LUT R30, R30, R0, RZ, 0x3c, !PT ;  /* 0x000000001e1e7212 */ /* 0x000fee00078e3cff */
[----:B------:R3:W-:Y:S01]  /*5c90*/  @!UP1 UTMALDG.3D [UR32], [UR12], desc[UR8] ;  /* 0x000008200c0095b4 */ /* 0x0007e20008011000 */
[----:B------:R3:W-:Y:S01]  /*5ca0*/  @!UP0 UTMALDG.3D [UR16], [UR12], desc[UR8] ;  /* 0x000008100c0085b4 */ /* 0x0007e20008011000 */
[----:B------:R3:W-:Y:S01]  /*5cb0*/  @!P4 SYNCS.ARRIVE.TRANS64.RED.A0TR RZ, [UR5+0x78], R27 ;  /* 0x0000781bffffc9a7 */ /* 0x0007e20008300405 */
[----:B------:R-:W-:Y:S01]  /*5cc0*/  UPLOP3.LUT UP0, UPT, UPT, UPT, UPT, 0x80, 0x8 ;  /* 0x000000000008789c */ /* 0x000fe20003f0f070 */
[----:B------:R-:W-:Y:S01]  /*5cd0*/  SYNCS.ARRIVE.TRANS64.RED.A1T0 RZ, [UR6], RZ ;  /* 0x000000ffffff79a7 */ /* 0x000fe20008100406 */
[----:B------:R-:W-:Y:S09]  /*5ce0*/  @P3 BRA `(.L_x_93) ;  /* 0xffffffe800543947 */ /* 0x000ff2000383ffff */
[----:B------:R-:W1:Y:S02]  /*5cf0*/  SYNCS.PHASECHK.TRANS64.TRYWAIT P0, [UR5+0x80], R28 ;  /* 0x0000801cff0075a7 */ /* 0x000e640008001105 */
[----:B-1----:R-:W-:Y:S05]  /*5d00*/  @!P0 BRA `(.L_x_94) ;  /* 0x0000009000a08947 */ /* 0x002fea0003800000 */
.L_x_240:
[----:B------:R-:W2:Y:S02]  /*5d10*/  SYNCS.PHASECHK.TRANS64.TRYWAIT P0, [UR5+0x88], R28 ;  /* 0x0000881cff0075a7 */ /* 0x000ea40008001105 */
[----:B--2---:R-:W-:Y:S05]  /*5d20*/  @!P0 BRA `(.L_x_95) ;  /* 0x0000009000b08947 */ /* 0x004fea0003800000 */
.L_x_242:
[----:B------:R-:W2:Y:S01]  /*5d30*/  SYNCS.PHASECHK.TRANS64.TRYWAIT P0, [UR5+0x90], R28 ;  /* 0x0000901cff0075a7 */ /* 0x000ea20008001105 */
[----:B-1----:R-:W-:Y:S01]  /*5d40*/  HFMA2 R0, -RZ, RZ, 0, 5.9604644775390625e-08 ;  /* 0x00000001ff007431 */ /* 0x002fe200000001ff */
[----:B--2---:R-:W-:Y:S06]  /*5d50*/  @!P0 BRA `(.L_x_96) ;  /* 0x0000009000bc8947 */ /* 0x004fec0003800000 */
.L_x_244:
[----:B-1----:R-:W-:Y:S02]  /*5d60*/  MOV R2, UR5 ;  /* 0x0000000500027c02 */ /* 0x002fe40008000f00 */
[----:B------:R-:W-:-:S07]  /*5d70*/  SHF.L.U32 R0, R0, 0x1f, RZ ;  /* 0x0000001f00007819 */ /* 0x000fce00000006ff */
.L_x_97:
[----:B-1----:R1:W2:Y:S02]  /*5d80*/  SYNCS.PHASECHK.TRANS64.TRYWAIT P0, [R2+URZ+0x98], R0 ;  /* 0x00009800020075a7 */ /* 0x0022a400080011ff */
[----:B--2---:R-:W-:Y:S05]  /*5d90*/  @!P0 NANOSLEEP.SYNCS 0x989680 ;  /* 0x009896800000895d */ /* 0x004fea0003900000 */
[----:B------:R-:W2:Y:S02]  /*5da0*/  @!P0 SYNCS.PHASECHK.TRANS64 P0, [R2+URZ+0x98], R0 ;  /* 0x00009800020085a7 */ /* 0x000ea400080010ff */
[----:B--23--:R-:W-:Y:S05]  /*5db0*/  @P0 EXIT ;  /* 0x000000000000094d */ /* 0x00cfea0003800000 */
[----:B------:R-:W-:Y:S05]  /*5dc0*/  BRA `(.L_x_97) ;  /* 0xfffffffc00ec7947 */ /* 0x000fea000383ffff */
.L_x_78:
[----:B------:R-:W-:-:S06]  /*5dd0*/  UISETP.GE.AND UP0, UPT, UR16, 0x4, UPT ;  /* 0x000000041000788c */ /* 0x000fcc000bf06270 */
[----:B------:R-:W-:-:S13]  /*5de0*/  PLOP3.LUT P0, PT, PT, PT, UP0, 0x80, 0x8 ;  /* 0x000000000008781c */ /* 0x000fda0003f0f008 */
[----:B--2---:R-:W-:Y:S05]  /*5df0*/  @!P0 EXIT ;  /* 0x000000000000894d */ /* 0x004fea0003800000 */
[----:B------:R-:W-:Y:S01]  /*5e00*/  BAR.SYNC.DEFER_BLOCKING 0x6, 0xa0 ;  /* 0x0182800000007b1d */ /* 0x000fe20000010000 */
[C---:B------:R-:W-:Y:S01]  /*5e10*/  IMAD.SHL.U32 R101, R0.reuse, 0x10, RZ ;  /* 0x0000001000657824 */ /* 0x040fe200078e00ff */
[C---:B------:R-:W-:Y:S01]  /*5e20*/  LOP3.LUT R102, R103.reuse, 0x3, RZ, 0xc0, !PT ;  /* 0x0000000367667812 */ /* 0x040fe200078ec0ff */
[C---:B------:R-:W-:Y:S01]  /*5e30*/  IMAD.U32 R5, R0.reuse, 0x10000, RZ ;  /* 0x0001000000057824 */ /* 0x040fe200078e00ff */
[----:B------:R-:W-:Y:S01]  /*5e40*/  CS2R R96, SRZ ;  /* 0x0000000000607805 */ /* 0x000fe2000001ff00 */
[----:B------:R-:W-:Y:S01]  /*5e50*/  IMAD.SHL.U32 R0, R0, 0x2, RZ ;  /* 0x0000000200007824 */ /* 0x000fe200078e00ff */
[----:B------:R-:W-:Y:S02]  /*5e60*/  UMOV UR36, 0x400 ;  /* 0x0000040000247882 */ /* 0x000fe40000000000 */
[----:B------:R-:W2:Y:S01]  /*5e70*/  LDC R94, c[0x0][0x370] ;  /* 0x0000dc00ff5e7b82 */ /* 0x000ea20000000800 */
[----:B------:R-:W-:Y:S01]  /*5e80*/  ULEA UR36, UR37, UR36, 0x18 ;  /* 0x0000002425247291 */ /* 0x000fe2000f8ec0ff */
[----:B------:R-:W-:Y:S01]  /*5e90*/  IMAD.SHL.U32 R2, R103, 0x200, RZ ;  /* 0x0000020067027824 */ /* 0x000fe200078e00ff */
[C---:B------:R-:W-:Y:S01]  /*5ea0*/  LOP3.LUT R4, R101.reuse, 0x40, RZ, 0xc0, !PT ;  /* 0x0000004065047812 */ /* 0x040fe200078ec0ff */
[----:B------:R-:W-:Y:S01]  /*5eb0*/  IMAD.MOV.U32 R98, RZ, RZ, RZ ;  /* 0x000000ffff627224 */ /* 0x000fe200078e00ff */
[----:B------:R-:W-:Y:S01]  /*5ec0*/  LOP3.LUT R3, R101, 0x1b0, RZ, 0xc0, !PT ;  /* 0x000001b065037812 */ /* 0x000fe200078ec0ff */
[----:B------:R-:W-:Y:S01]  /*5ed0*/  UIADD3 UR4, UPT, UPT, UR36, 0x200, URZ ;  /* 0x0000020024047890 */ /* 0x000fe2000fffe0ff */
[----:B------:R-:W-:Y:S01]  /*5ee0*/  LOP3.LUT R0, R4, 0x8, R0, 0xf8, !PT ;  /* 0x0000000804007812 */ /* 0x000fe200078ef800 */
[----:B------:R-:W3:Y:S01]  /*5ef0*/  LDC R49, c[0x0][0xf0c] ;  /* 0x0003c300ff317b82 */ /* 0x000ee20000000800 */
[----:B------:R-:W-:Y:S01]  /*5f00*/  LOP3.LUT R2, R3, 0x200, R2, 0xf8, !PT ;  /* 0x0000020003027812 */ /* 0x000fe200078ef802 */
[----:B------:R-:W-:Y:S01]  /*5f10*/  IMAD.MOV.U32 R106, RZ, RZ, RZ ;  /* 0x000000ffff6a7224 */ /* 0x000fe200078e00ff */
[----:B------:R-:W-:Y:S01]  /*5f20*/  LOP3.LUT R5, R5, 0x200000, RZ, 0xc0, !PT ;  /* 0x0020000005057812 */ /* 0x000fe200078ec0ff */
[----:B------:R-:W-:Y:S01]  /*5f30*/  IMAD.U32 R92, RZ, RZ, UR4 ;  /* 0x00000004ff5c7e24 */ /* 0x000fe2000f8e00ff */
[----:B------:R-:W-:Y:S01]  /*5f40*/  LOP3.LUT P0, RZ, R101, 0x40, RZ, 0xc0, !PT ;  /* 0x0000004065ff7812 */ /* 0x000fe2000780c0ff */
[----:B------:R-:W4:Y:S01]  /*5f50*/  LDCU.64 UR50, c[0x0][0x348] ;  /* 0x00006900ff3277ac */ /* 0x000f220008000a00 */
[----:B------:R-:W-:Y:S01]  /*5f60*/  LOP3.LUT R100, R2, R0, RZ, 0xfc, !PT ;  /* 0x0000000002647212 */ /* 0x000fe200078efcff */
[----:B------:R-:W1:Y:S01]  /*5f70*/  LDC R91, c[0x0][0xf20] ;  /* 0x0003c800ff5b7b82 */ /* 0x000e620000000800 */
[----:B------:R-:W4:Y:S01]  /*5f80*/  LDS R99, [UR36+0x140] ;  /* 0x00014024ff637984 */ /* 0x000f220008000800 */
[----:B------:R-:W-:Y:S01]  /*5f90*/  P2R R0, PR, RZ, 0x1 ;  /* 0x00000001ff007803 */ /* 0x000fe20000000000 */
[----:B------:R-:W1:Y:S01]  /*5fa0*/  LDCU.64 UR48, c[0x0][0xc88] ;  /* 0x00019100ff3077ac */ /* 0x000e620008000a00 */
[----:B------:R-:W-:-:S04]  /*5fb0*/  UMOV UR45, URZ ;  /* 0x000000ff002d7c82 */ /* 0x000fc80008000000 */
[----:B------:R-:W1:Y:S01]  /*5fc0*/  LDC R48, c[0x0][0xf30] ;  /* 0x0003cc00ff307b82 */ /* 0x000e620000000800 */
[----:B------:R-:W-:-:S07]  /*5fd0*/  UMOV UR56, URZ ;  /* 0x000000ff00387c82 */ /* 0x000fce0008000000 */
[----:B------:R-:W1:Y:S08]  /*5fe0*/  LDC.64 R84, c[0x0][0xc88] ;  /* 0x00032200ff547b82 */ /* 0x000e700000000a00 */
[----:B------:R-:W1:Y:S08]  /*5ff0*/  LDC.64 R88, c[0x0][0xf10] ;  /* 0x0003c400ff587b82 */ /* 0x000e700000000a00 */
[----:B------:R-:W1:Y:S08]  /*6000*/  LDC.64 R46, c[0x0][0xf18] ;  /* 0x0003c600ff2e7b82 */ /* 0x000e700000000a00 */
[----:B------:R-:W1:Y:S01]  /*6010*/  LDC.64 R44, c[0x0][0xf28] ;  /* 0x0003ca00ff2c7b82 */ /* 0x000e620000000a00 */
[----:B----4-:R-:W-:-:S07]  /*6020*/  IMAD.IADD R99, R99, 0x1, R5 ;  /* 0x0000000163637824 */ /* 0x010fce00078e0205 */
[----:B------:R-:W4:Y:S08]  /*6030*/  LDC.64 R86, c[0x0][0xc90] ;  /* 0x00032400ff567b82 */ /* 0x000f300000000a00 */
[----:B------:R-:W1:Y:S08]  /*6040*/  LDC.64 R82, c[0x0][0xcb0] ;  /* 0x00032c00ff527b82 */ /* 0x000e700000000a00 */
[----:B------:R-:W1:Y:S08]  /*6050*/  LDC.64 R80, c[0x0][0xca8] ;  /* 0x00032a00ff507b82 */ /* 0x000e700000000a00 */
[----:B--23--:R-:W1:Y:S02]  /*6060*/  LDC R93, c[0x0][0x374] ;  /* 0x0000dd00ff5d7b82 */ /* 0x00ce640000000800 */
.L_x_189:
[----:B------:R-:W-:Y:S02]  /*6070*/  LEA R0, R106, UR36, 0x3 ;  /* 0x000000246a007c11 */ /* 0x000fe4000f8e18ff */
[----:B------:R-:W-:Y:S02]  /*6080*/  SHF.L.U32 R2, R96, 0x1f, RZ ;  /* 0x0000001f60027819 */ /* 0x000fe400000006ff */
[----:B------:R-:W-:Y:S02]  /*6090*/  LEA R16, R106, UR36, 0x4 ;  /* 0x000000246a107c11 */ /* 0x000fe4000f8e20ff */
[----:B------:R-:W2:Y:S02]  /*60a0*/  SYNCS.PHASECHK.TRANS64.TRYWAIT P0, [R0+URZ+0xb0], R2 ;  /* 0x0000b002000075a7 */ /* 0x000ea400080011ff */
[----:B-12---:R-:W-:Y:S05]  /*60b0*/  @!P0 BRA `(.L_x_98) ;  /* 0x0000008c00fc8947 */ /* 0x006fea0003800000 */
.L_x_245:
[----:B------:R-:W3:Y:S01]  /*60c0*/  LDC.64 R10, c[0x0][0xf10] ;  /* 0x0003c400ff0a7b82 */ /* 0x000ee20000000a00 */
[----:B------:R-:W4:Y:S01]  /*60d0*/  LDS.128 R16, [R16+0x120] ;  /* 0x0001200010107984 */ /* 0x000f220000000c00 */
[----:B-1----:R-:W-:Y:S01]  /*60e0*/  ISETP.NE.AND P1, PT, R48, 0x1, PT ;  /* 0x000000013000780c */ /* 0x002fe20003f25270 */
[----:B--2---:R-:W-:Y:S01]  /*60f0*/  VIADD R0, R0, 0xc0 ;  /* 0x000000c000007836 */ /* 0x004fe20000000000 */
[----:B------:R-:W-:Y:S04]  /*6100*/  ISETP.GE.AND P0, PT, R43, 0x1, PT ;  /* 0x000000012b00780c */ /* 0x000fe80003f06270 */
[----:B------:R-:W1:Y:S01]  /*6110*/  LDC.64 R8, c[0x0][0xf18] ;  /* 0x0003c600ff087b82 */ /* 0x000e620000000a00 */
[----:B------:R-:W-:Y:S01]  /*6120*/  PRMT R0, RZ, 0x654, R0 ;  /* 0x00000654ff007816 */ /* 0x000fe20000000000 */
[----:B------:R-:W-:Y:S01]  /*6130*/  @!PT LDS RZ, [RZ] ;  /* 0x00000000fffff984 */ /* 0x000fe20000000800 */
[----:B------:R-:W-:Y:S01]  /*6140*/  @!PT LDS RZ, [RZ] ;  /* 0x00000000fffff984 */ /* 0x000fe20000000800 */
[----:B------:R-:W-:Y:S01]  /*6150*/  @!PT LDS RZ, [RZ] ;  /* 0x00000000fffff984 */ /* 0x000fe20000000800 */
[----:B------:R-:W-:Y:S01]  /*6160*/  @!PT LDS RZ, [RZ] ;  /* 0x00000000fffff984 */ /* 0x000fe20000000800 */
[----:B------:R2:W-:Y:S06]  /*6170*/  MEMBAR.ALL.CTA ;  /* 0x0000000000007992 */ /* 0x0005ec0000008000 */
[----:B--2---:R-:W2:Y:S01]  /*6180*/  FENCE.VIEW.ASYNC.S ;  /* 0x00000000000073c6 */ /* 0x004ea20000000000 */
[----:B------:R-:W1:Y:S08]  /*6190*/  @!P1 LDC R12, c[0x0][0xf20] ;  /* 0x0003c800ff0c9b82 */ /* 0x000e700000000800 */
[----:B------:R-:W1:Y:S01]  /*61a0*/  @!P1 LDC R7, c[0x0][0xf0c] ;  /* 0x0003c300ff079b82 */ /* 0x000e620000000800 */
[----:B--2---:R2:W-:Y:S01]  /*61b0*/  SYNCS.ARRIVE.TRANS64.RED.A1T0 RZ, [R0+URZ], RZ ;  /* 0x000000ff00ff79a7 */ /* 0x0045e200081004ff */
[----:B----4-:R-:W-:Y:S04]  /*61c0*/  LOP3.LUT P4, RZ, R18, 0x1, RZ, 0xc0, !PT ;  /* 0x0000000112ff7812 */ /* 0x010fe8000788c0ff */
[----:B------:R-:W-:Y:S09]  /*61d0*/  P2R R104, PR, RZ, 0x10 ;  /* 0x00000010ff687803 */ /* 0x000ff20000000000 */
[----:B------:R-:W-:Y:S02]  /*61e0*/  @P4 MOV R51, R16 ;  /* 0x0000001000334202 */ /* 0x000fe40000000f00 */
[----:B------:R-:W-:Y:S01]  /*61f0*/  @P4 LOP3.LUT R50, R17, 0xffff, RZ, 0xc0, !PT ;  /* 0x0000ffff11324812 */ /* 0x000fe200078ec0ff */
[----:B--23--:R-:W-:Y:S06]  /*6200*/  @!P0 BRA `(.L_x_99) ;  /* 0x0000000000a48947 */ /* 0x00cfec0003800000 */
[----:B------:R-:W-:Y:S01]  /*6210*/  IMAD.HI.U32 R0, R93, R47, RZ ;  /* 0x0000002f5d007227 */ /* 0x000fe200078e00ff */
[----:B------:R-:W-:Y:S02]  /*6220*/  ISETP.NE.AND P0, PT, R46, 0x1, PT ;  /* 0x000000012e00780c */ /* 0x000fe40003f05270 */
[----:B------:R-:W-:Y:S01]  /*6230*/  ISETP.NE.AND P2, PT, R43, 0x1, PT ;  /* 0x000000012b00780c */ /* 0x000fe20003f45270 */
[----:B------:R-:W-:Y:S01]  /*6240*/  IMAD.HI.U32 R4, R94, R88, RZ ;  /* 0x000000585e047227 */ /* 0x000fe200078e00ff */
[----:B------:R-:W-:Y:S02]  /*6250*/  SHF.R.U32.HI R0, RZ, R91, R0 ;  /* 0x0000005bff007219 */ /* 0x000fe40000011600 */
[----:B------:R-:W-:Y:S01]  /*6260*/  ISETP.NE.AND P3, PT, R49, 0x1, PT ;  /* 0x000000013100780c */ /* 0x000fe20003f65270 */
[----:B------:R-:W-:Y:S01]  /*6270*/  IMAD.HI.U32 R6, R50, R47, RZ ;  /* 0x0000002f32067227 */ /* 0x000fe200078e00ff */
[-C--:B------:R-:W-:Y:S02]  /*6280*/  SHF.R.U32.HI R4, RZ, R89.reuse, R4 ;  /* 0x00000059ff047219 */ /* 0x080fe40000011604 */
[----:B------:R-:W-:Y:S01]  /*6290*/  SEL R0, R93, R0, !P0 ;  /* 0x000000005d007207 */ /* 0x000fe20004000000 */
[----:B------:R-:W-:Y:S01]  /*62a0*/  IMAD.HI.U32 R5, R51, R88, RZ ;  /* 0x0000005833057227 */ /* 0x000fe200078e00ff */
[----:B------:R-:W-:Y:S03]  /*62b0*/  SEL R4, R94, R4, !P3 ;  /* 0x000000045e047207 */ /* 0x000fe60005800000 */
[-C--:B------:R-:W-:Y:S01]  /*62c0*/  IMAD.HI.U32 R3, R0, R44.reuse, RZ ;  /* 0x0000002c00037227 */ /* 0x080fe200078e00ff */
[----:B------:R-:W-:Y:S03]  /*62d0*/  SHF.R.U32.HI R5, RZ, R89, R5 ;  /* 0x00000059ff057219 */ /* 0x000fe60000011605 */
[----:B------:R-:W-:Y:S01]  /*62e0*/  IMAD.HI.U32 R2, R4, R44, RZ ;  /* 0x0000002c04027227 */ /* 0x000fe200078e00ff */
[----:B------:R-:W-:Y:S02]  /*62f0*/  @P2 SHF.R.U32.HI R0, RZ, R45, R3 ;  /* 0x0000002dff002219 */ /* 0x000fe40000011603 */
[----:B------:R-:W-:Y:S02]  /*6300*/  SHF.R.U32.HI R3, RZ, R91, R6 ;  /* 0x0000005bff037219 */ /* 0x000fe40000011606 */
[----:B------:R-:W-:Y:S01]  /*6310*/  @P2 SHF.R.U32.HI R4, RZ, R45, R2 ;  /* 0x0000002dff042219 */ /* 0x000fe20000011602 */
[----:B------:R-:W-:Y:S01]  /*6320*/  IMAD R0, R43, R0, RZ ;  /* 0x000000002b007224 */ /* 0x000fe200078e02ff */
[----:B------:R-:W-:Y:S02]  /*6330*/  SEL R3, R50, R3, !P0 ;  /* 0x0000000332037207 */ /* 0x000fe40004000000 */
[----:B------:R-:W-:Y:S01]  /*6340*/  SEL R2, R51, R5, !P3 ;  /* 0x0000000533027207 */ /* 0x000fe20005800000 */
[----:B------:R-:W-:Y:S01]  /*6350*/  IMAD R5, R43, R4, RZ ;  /* 0x000000042b057224 */ /* 0x000fe200078e02ff */
[C---:B------:R-:W-:Y:S01]  /*6360*/  ISETP.GE.AND P0, PT, R3.reuse, R0, PT ;  /* 0x000000000300720c */ /* 0x040fe20003f06270 */
[C---:B------:R-:W-:Y:S03]  /*6370*/  IMAD.HI.U32 R0, R3.reuse, R44, RZ ;  /* 0x0000002c03007227 */ /* 0x040fe600078e00ff */
[C---:B------:R-:W-:Y:S02]  /*6380*/  ISETP.GE.OR P0, PT, R2.reuse, R5, P0 ;  /* 0x000000050200720c */ /* 0x040fe40000706670 */
[----:B------:R-:W-:Y:S04]  /*6390*/  SHF.R.U32.HI R0, RZ, R45, R0 ;  /* 0x0000002dff007219 */ /* 0x000fe80000011600 */
        /* <DEDUP_REMOVED lines=15> */
[----:B------:R-:W-:Y:S07]  /*6490*/  IMAD R50, R3, R46, R50 ;  /* 0x0000002e03327224 */ /* 0x000fee00078e0232 */
.L_x_99:
[----:B-1----:R-:W-:Y:S01]  /*64a0*/  @!P1 IMAD.HI.U32 R2, R50, R9, RZ ;  /* 0x0000000932029227 */ /* 0x002fe200078e00ff */
[----:B------:R-:W-:Y:S01]  /*64b0*/  @!P1 ISETP.NE.AND P0, PT, R8, 0x1, PT ;  /* 0x000000010800980c */ /* 0x000fe20003f05270 */
[----:B------:R-:W-:Y:S01]  /*64c0*/  USHF.L.U32 UR42, UR27, 0x7, URZ ;  /* 0x000000071b2a7899 */ /* 0x000fe200080006ff */
[----:B------:R-:W-:Y:S01]  /*64d0*/  @!P1 ISETP.NE.AND P2, PT, R7, 0x1, PT ;  /* 0x000000010700980c */ /* 0x000fe20003f45270 */
[C---:B------:R-:W-:Y:S01]  /*64e0*/  @!P1 IMAD.HI.U32 R0, R51.reuse, R10, RZ ;  /* 0x0000000a33009227 */ /* 0x040fe200078e00ff */
[----:B------:R-:W-:Y:S01]  /*64f0*/  @!P1 SHF.R.U32.HI R2, RZ, R12, R2 ;  /* 0x0000000cff029219 */ /* 0x000fe20000011602 */
[----:B------:R-:W-:Y:S01]  /*6500*/  USHF.L.U32 UR41, UR11, 0x7, URZ ;  /* 0x000000070b297899 */ /* 0x000fe200080006ff */
[----:B------:R-:W-:Y:S01]  /*6510*/  @P4 SHF.R.U32.HI R95, RZ, 0x10, R17 ;  /* 0x00000010ff5f4819 */ /* 0x000fe20000011611 */
[----:B------:R-:W-:Y:S01]  /*6520*/  VIADD R106, R106, 0x1 ;  /* 0x000000016a6a7836 */ /* 0x000fe20000000000 */
[----:B------:R-:W-:Y:S01]  /*6530*/  @!P1 SEL R2, R50, R2, !P0 ;  /* 0x0000000232029207 */ /* 0x000fe20004000000 */
[----:B------:R-:W-:Y:S01]  /*6540*/  BSSY.RECONVERGENT B6, `(.L_x_100) ;  /* 0x0000028000067945 */ /* 0x000fe20003800200 */
[----:B------:R-:W-:Y:S02]  /*6550*/  @!P1 SHF.R.U32.HI R0, RZ, R11, R0 ;  /* 0x0000000bff009219 */ /* 0x000fe40000011600 */
[----:B------:R-:W-:Y:S02]  /*6560*/  LOP3.LUT P0, RZ, R92, 0x90, RZ, 0xc0, !PT ;  /* 0x000000905cff7812 */ /* 0x000fe4000780c0ff */
[----:B------:R-:W-:Y:S05]  /*6570*/  @!P1 SEL R3, R51, R0, !P2 ;  /* 0x0000000033039207 */ /* 0x000fea0005000000 */
[----:B------:R-:W-:Y:S02]  /*6580*/  @!P1 IMAD.IADD R0, R2, 0x1, -R3 ;  /* 0x0000000102009824 */ /* 0x000fe400078e0a03 */
[----:B------:R-:W-:Y:S02]  /*6590*/  @!P1 IMAD.IADD R2, R3, 0x1, -R2 ;  /* 0x0000000103029824 */ /* 0x000fe400078e0a02 */
[----:B------:R-:W-:Y:S02]  /*65a0*/  @!P1 IMAD R51, R0, R7, R51 ;  /* 0x0000000700339224 */ /* 0x000fe400078e0233 */
[----:B------:R-:W-:Y:S01]  /*65b0*/  @!P1 IMAD R50, R2, R8, R50 ;  /* 0x0000000802329224 */ /* 0x000fe200078e0232 */
[----:B------:R-:W-:Y:S06]  /*65c0*/  @!P0 BRA `(.L_x_101) ;  /* 0x00000000007c8947 */ /* 0x000fec0003800000 */
[----:B------:R-:W1:Y:S01]  /*65d0*/  LDCU.64 UR8, c[0x4][0x80] ;  /* 0x01001000ff0877ac */ /* 0x000e620008000a00 */
[----:B------:R-:W-:Y:S01]  /*65e0*/  MOV R2, 0x0 ;  /* 0x0000000000027802 */ /* 0x000fe20000000f00 */
[----:B------:R-:W-:Y:S02]  /*65f0*/  HFMA2 R12, -RZ, RZ, 0, 5.9604644775390625e-08 ;  /* 0x00000001ff0c7431 */ /* 0x000fe400000001ff */
[----:B------:R-:W-:Y:S01]  /*6600*/  IMAD.MOV.U32 R8, RZ, RZ, 0x70 ;  /* 0x00000070ff087424 */ /* 0x000fe200078e00ff */
[----:B------:R2:W3:Y:S01]  /*6610*/  LDC.64 R14, c[0x4][R2] ;  /* 0x01000000020e7b82 */ /* 0x0004e20000000a00 */
[----:B------:R-:W4:Y:S01]  /*6620*/  LDCU.64 UR6, c[0x4][0x88] ;  /* 0x01001100ff0677ac */ /* 0x000f220008000a00 */
[----:B------:R-:W-:Y:S01]  /*6630*/  IMAD.MOV.U32 R13, RZ, RZ, RZ ;  /* 0x000000ffff0d7224 */ /* 0x000fe200078e00ff */
[----:B------:R-:W2:Y:S01]  /*6640*/  LDCU.64 UR4, c[0x4][0x8] ;  /* 0x01000100ff0477ac */ /* 0x000ea20008000a00 */
[----:B-1----:R-:W-:Y:S01]  /*6650*/  MOV R5, UR9 ;  /* 0x0000000900057c02 */ /* 0x002fe20008000f00 */
[----:B------:R-:W-:Y:S01]  /*6660*/  IMAD.U32 R4, RZ, RZ, UR8 ;  /* 0x00000008ff047e24 */ /* 0x000fe2000f8e00ff */
[----:B----4-:R-:W-:Y:S01]  /*6670*/  MOV R7, UR7 ;  /* 0x0000000700077c02 */ /* 0x010fe20008000f00 */
[----:B------:R-:W-:Y:S01]  /*6680*/  IMAD.U32 R6, RZ, RZ, UR6 ;  /* 0x00000006ff067e24 */ /* 0x000fe2000f8e00ff */
[----:B--2---:R-:W-:Y:S01]  /*6690*/  MOV R11, UR5 ;  /* 0x00000005000b7c02 */ /* 0x004fe20008000f00 */
[----:B------:R-:W-:Y:S02]  /*66a0*/  IMAD.U32 R10, RZ, RZ, UR4 ;  /* 0x00000004ff0a7e24 */ /* 0x000fe4000f8e00ff */
[----:B------:R-:W-:Y:S07]  /*66b0*/  LEPC R20, `(.L_x_102) ;  /* 0x000000001014794e */ /* 0x000fee0000000000 */
[----:B---3-5:R-:W-:Y:S05]  /*66c0*/  CALL.ABS.NOINC R14 ;  /* 0x000000000e007343 */ /* 0x028fea0003c00000 */
.L_x_102:
[----:B------:R-:W1:Y:S01]  /*66d0*/  LDCU.64 UR8, c[0x4][0x80] ;  /* 0x01001000ff0877ac */ /* 0x000e620008000a00 */
[----:B------:R-:W2:Y:S01]  /*66e0*/  LDC.64 R2, c[0x4][R2] ;  /* 0x0100000002027b82 */ /* 0x000ea20000000a00 */
[----:B------:R-:W-:Y:S02]  /*66f0*/  HFMA2 R12, -RZ, RZ, 0, 5.9604644775390625e-08 ;  /* 0x00000001ff0c7431 */ /* 0x000fe400000001ff */
[----:B------:R-:W-:Y:S02]  /*6700*/  IMAD.MOV.U32 R8, RZ, RZ, 0x70 ;  /* 0x00000070ff087424 */ /* 0x000fe400078e00ff */
[----:B------:R-:W-:Y:S01]  /*6710*/  IMAD.MOV.U32 R13, RZ, RZ, RZ ;  /* 0x000000ffff0d7224 */ /* 0x000fe200078e00ff */
[----:B------:R-:W3:Y:S01]  /*6720*/  LDCU.64 UR6, c[0x4][0x88] ;  /* 0x01001100ff0677ac */ /* 0x000ee20008000a00 */
[----:B------:R-:W4:Y:S01]  /*6730*/  LDCU.64 UR4, c[0x4][0x8] ;  /* 0x01000100ff0477ac */ /* 0x000f220008000a00 */
[----:B-1----:R-:W-:Y:S02]  /*6740*/  MOV R4, UR8 ;  /* 0x0000000800047c02 */ /* 0x002fe40008000f00 */
[----:B------:R-:W-:Y:S02]  /*6750*/  MOV R5, UR9 ;  /* 0x0000000900057c02 */ /* 0x000fe40008000f00 */
[----:B---3--:R-:W-:Y:S01]  /*6760*/  MOV R7, UR7 ;  /* 0x0000000700077c02 */ /* 0x008fe20008000f00 */
[----:B------:R-:W-:Y:S01]  /*6770*/  IMAD.U32 R6, RZ, RZ, UR6 ;  /* 0x00000006ff067e24 */ /* 0x000fe2000f8e00ff */
[----:B----4-:R-:W-:Y:S01]  /*6780*/  MOV R11, UR5 ;  /* 0x00000005000b7c02 */ /* 0x010fe20008000f00 */
[----:B------:R-:W-:Y:S02]  /*6790*/  IMAD.U32 R10, RZ, RZ, UR4 ;  /* 0x00000004ff0a7e24 */ /* 0x000fe4000f8e00ff */
[----:B------:R-:W-:Y:S07]  /*67a0*/  LEPC R20, `(.L_x_101) ;  /* 0x000000001014794e */ /* 0x000fee0000000000 */
[----:B--2---:R-:W-:Y:S05]  /*67b0*/  CALL.ABS.NOINC R2 ;  /* 0x0000000002007343 */ /* 0x004fea0003c00000 */
.L_x_101:
[----:B------:R-:W-:Y:S05]  /*67c0*/  BSYNC.RECONVERGENT B6 ;  /* 0x0000000000067941 */ /* 0x000fea0003800200 */
.L_x_100:
[C---:B------:R-:W-:Y:S02]  /*67d0*/  ISETP.NE.U32.AND P3, PT, R86.reuse, RZ, PT ;  /* 0x000000ff5600720c */ /* 0x040fe40003f65070 */
[----:B------:R-:W-:Y:S02]  /*67e0*/  ISETP.NE.U32.AND P0, PT, RZ, UR48, PT ;  /* 0x00000030ff007c0c */ /* 0x000fe4000bf05070 */
[C---:B------:R-:W-:Y:S02]  /*67f0*/  ISETP.NE.AND.EX P3, PT, R87.reuse, RZ, PT, P3 ;  /* 0x000000ff5700720c */ /* 0x040fe40003f65330 */
[----:B------:R-:W-:Y:S02]  /*6800*/  ISETP.NE.U32.AND P4, PT, R86, RZ, PT ;  /* 0x000000ff5600720c */ /* 0x000fe40003f85070 */
[----:B------:R-:W-:Y:S02]  /*6810*/  ISETP.NE.AND.EX P0, PT, RZ, UR49, PT, P0 ;  /* 0x00000031ff007c0c */ /* 0x000fe4000bf05300 */
[----:B------:R-:W-:Y:S02]  /*6820*/  ISETP.NE.U32.AND P2, PT, R82, RZ, PT ;  /* 0x000000ff5200720c */ /* 0x000fe40003f45070 */
[----:B------:R-:W-:Y:S02]  /*6830*/  ISETP.NE.U32.AND P1, PT, RZ, UR48, PT ;  /* 0x00000030ff007c0c */ /* 0x000fe4000bf25070 */
[----:B------:R-:W-:Y:S03]  /*6840*/  ISETP.NE.AND.EX P4, PT, R87, RZ, P0, P4 ;  /* 0x000000ff5700720c */ /* 0x000fe60000785340 */
[----:B------:R-:W-:Y:S10]  /*6850*/  @!P3 BRA `(.L_x_103) ;  /* 0x00000000002cb947 */ /* 0x000ff40003800000 */
[----:B------:R-:W-:Y:S01]  /*6860*/  ISETP.NE.U32.AND P0, PT, R84, RZ, PT ;  /* 0x000000ff5400720c */ /* 0x000fe20003f05070 */
[----:B------:R-:W-:Y:S03]  /*6870*/  IMAD.MOV.U32 R90, RZ, RZ, 0x1 ;  /* 0x00000001ff5a7424 */ /* 0x000fe600078e00ff */
[----:B------:R-:W-:Y:S11]  /*6880*/  ISETP.NE.AND.EX P0, PT, R85, RZ, PT, P0 ;  /* 0x000000ff5500720c */ /* 0x000ff60003f05300 */
[----:B------:R-:W-:Y:S02]  /*6890*/  @!UPT UIADD3 URZ, UPT, UPT, URZ, URZ, URZ ;  /* 0x000000fffffff290 */ /* 0x000fe4000fffe0ff */
[----:B------:R-:W1:Y:S01]  /*68a0*/  @P0 LDC.64 R2, c[0x0][0xc88] ;  /* 0x00032200ff020b82 */ /* 0x000e620000000a00 */
[----:B------:R-:W-:Y:S04]  /*68b0*/  @P0 IMAD R0, R86, UR44, RZ ;  /* 0x0000002c56000c24 */ /* 0x000fe8000f8e02ff */
[----:B-1----:R-:W-:Y:S04]  /*68c0*/  @P0 IMAD.WIDE R2, R0, 0x4, R2 ;  /* 0x0000000400020825 */ /* 0x002fe800078e0202 */
[----:B------:R-:W-:Y:S01]  /*68d0*/  HFMA2 R0, -RZ, RZ, 0, 5.9604644775390625e-08 ;  /* 0x00000001ff007431 */ /* 0x000fe200000001ff */
[----:B-----5:R1:W5:Y:S04]  /*68e0*/  @P0 LDG.E R53, desc[UR46][R2.64] ;  /* 0x0000002e02350981 */ /* 0x020368000c1e1900 */
[----:B------:R-:W-:Y:S01]  /*68f0*/  @!P0 PRMT R90, R0, 0x7610, R90 ;  /* 0x00007610005a8816 */ /* 0x000fe2000000005a */
[----:B-1----:R-:W2:Y:S06]  /*6900*/  @!P0 LDC R53, c[0x0][0xc80] ;  /* 0x00032000ff358b82 */ /* 0x002eac0000000800 */
.L_x_103:
[----:B------:R-:W-:Y:S02]  /*6910*/  ISETP.NE.AND.EX P2, PT, R83, RZ, PT, P2 ;  /* 0x000000ff5300720c */ /* 0x000fe40003f45320 */
[----:B------:R-:W-:Y:S02]  /*6920*/  PLOP3.LUT P0, PT, PT, PT, PT, 0x8, 0x80 ;  /* 0x000000000080781c */ /* 0x000fe40003f0e170 */
[----:B------:R-:W-:Y:S02]  /*6930*/  ISETP.NE.AND.EX P1, PT, RZ, UR49, PT, P1 ;  /* 0x00000031ff007c0c */ /* 0x000fe4000bf25310 */
[----:B------:R-:W-:Y:S07]  /*6940*/  @!P4 PLOP3.LUT P0, PT, P3, PT, PT, 0x80, 0x8 ;  /* 0x000000000008c81c */ /* 0x000fee0001f0f070 */
[----:B------:R-:W-:Y:S06]  /*6950*/  @!P2 BRA `(.L_x_104) ;  /* 0x000000000020a947 */ /* 0x000fec0003800000 */
[----:B------:R-:W-:Y:S04]  /*6960*/  ISETP.NE.U32.AND P2, PT, R80, RZ, PT ;  /* 0x000000ff5000720c */ /* 0x000fe80003f45070 */
[----:B------:R-:W-:Y:S11]  /*6970*/  ISETP.NE.AND.EX P2, PT, R81, RZ, PT, P2 ;  /* 0x000000ff5100720c */ /* 0x000ff60003f45320 */
[----:B------:R-:W-:Y:S02]  /*6980*/  @!UPT UIADD3 URZ, UPT, UPT, URZ, URZ, URZ ;  /* 0x000000fffffff290 */ /* 0x000fe4000fffe0ff */
[----:B------:R-:W1:Y:S01]  /*6990*/  @P2 LDC.64 R2, c[0x0][0xca8] ;  /* 0x00032a00ff022b82 */ /* 0x000e620000000a00 */
[----:B------:R-:W-:Y:S04]  /*69a0*/  @P2 IMAD R0, R82, UR44, RZ ;  /* 0x0000002c52002c24 */ /* 0x000fe8000f8e02ff */
[----:B-1----:R-:W-:Y:S05]  /*69b0*/  @P2 IMAD.WIDE R2, R0, 0x4, R2 ;  /* 0x0000000400022825 */ /* 0x002fea00078e0202 */
[----:B-----5:R1:W5:Y:S02]  /*69c0*/  @P2 LDG.E R52, desc[UR46][R2.64] ;  /* 0x0000002e02342981 */ /* 0x020364000c1e1900 */
[----:B-1----:R-:W3:Y:S02]  /*69d0*/  @!P2 LDC R52, c[0x0][0xca0] ;  /* 0x00032800ff34ab82 */ /* 0x002ee40000000800 */
.L_x_104:
[----:B--2--5:R-:W-:Y:S01]  /*69e0*/  FSETP.NEU.AND P2, PT, R53, RZ, PT ;  /* 0x000000ff3500720b */ /* 0x024fe20003f4d000 */
[----:B------:R-:W-:Y:S01]  /*69f0*/  IMAD.MOV.U32 R69, RZ, RZ, 0x10 ;  /* 0x00000010ff457424 */ /* 0x000fe200078e00ff */
[----:B------:R-:W-:Y:S01]  /*6a00*/  SEL R2, RZ, 0xffffffff, P1 ;  /* 0xffffffffff027807 */ /* 0x000fe20000800000 */
[----:B------:R-:W-:Y:S01]  /*6a10*/  IMAD R59, R98, 0x80, R99 ;  /* 0x00000080623b7824 */ /* 0x000fe200078e0263 */
[----:B------:R-:W-:Y:S01]  /*6a20*/  @!P4 LOP3.LUT P1, RZ, R90, 0xff, RZ, 0xc0, !PT ;  /* 0x000000ff5affc812 */ /* 0x000fe2000782c0ff */
[----:B------:R-:W-:Y:S01]  /*6a30*/  IMAD.SHL.U32 R108, R100, 0x2, RZ ;  /* 0x00000002646c7824 */ /* 0x000fe200078e00ff */
[----:B------:R-:W-:Y:S01]  /*6a40*/  @!P4 SEL R0, RZ, 0xffffffff, P2 ;  /* 0xffffffffff00c807 */ /* 0x000fe20001000000 */
[----:B------:R-:W-:Y:S01]  /*6a50*/  BSSY B1, `(.L_x_105) ;  /* 0x0000038000017945 */ /* 0x000fe20003800000 */
[----:B------:R-:W-:Y:S01]  /*6a60*/  LEA R58, R98, UR36, 0x3 ;  /* 0x00000024623a7c11 */ /* 0x000fe2000f8e18ff */
[----:B------:R-:W-:Y:S01]  /*6a70*/  VIADD R107, R108, UR36 ;  /* 0x000000246c6b7c36 */ /* 0x000fe20008000000 */
[----:B------:R-:W-:Y:S01]  /*6a80*/  @P0 SEL R0, R2, R0, !P1 ;  /* 0x0000000002000207 */ /* 0x000fe20004800000 */
[----:B------:R-:W-:Y:S01]  /*6a90*/  IMAD.MOV.U32 R70, RZ, RZ, 0x1 ;  /* 0x00000001ff467424 */ /* 0x000fe200078e00ff */
[----:B------:R-:W-:Y:S01]  /*6aa0*/  SHF.L.U32 R3, R97, 0x1f, RZ ;  /* 0x0000001f61037819 */ /* 0x000fe200000006ff */
[----:B------:R-:W-:Y:S01]  /*6ab0*/  IMAD.MOV.U32 R68, RZ, RZ, RZ ;  /* 0x000000ffff447224 */ /* 0x000fe200078e00ff */
[----:B------:R-:W-:Y:S02]  /*6ac0*/  @!P4 LOP3.LUT R0, R0, 0x1, RZ, 0xc0, !PT ;  /* 0x000000010000c812 */ /* 0x000fe400078ec0ff */
[----:B------:R-:W-:Y:S02]  /*6ad0*/  CS2R R78, SRZ ;  /* 0x00000000004e7805 */ /* 0x000fe4000001ff00 */
[----:B------:R-:W-:Y:S02]  /*6ae0*/  LOP3.LUT P6, RZ, R101, 0x40, RZ, 0xc0, !PT ;  /* 0x0000004065ff7812 */ /* 0x000fe400078cc0ff */
[----:B------:R-:W-:Y:S02]  /*6af0*/  CS2R R76, SRZ ;  /* 0x00000000004c7805 */ /* 0x000fe4000001ff00 */
[----:B------:R-:W-:Y:S02]  /*6b00*/  ISETP.NE.U32.OR P5, PT, R0, 0x1, P4 ;  /* 0x000000010000780c */ /* 0x000fe400027a5470 */
[----:B------:R-:W-:Y:S02]  /*6b10*/  CS2R R74, SRZ ;  /* 0x00000000004a7805 */ /* 0x000fe4000001ff00 */
[----:B------:R-:W-:Y:S02]  /*6b20*/  SEL R69, R69, 0xfffffff0, !P6 ;  /* 0xfffffff045457807 */ /* 0x000fe40007000000 */
[----:B------:R-:W-:Y:S02]  /*6b30*/  CS2R R72, SRZ ;  /* 0x0000000000487805 */ /* 0x000fe4000001ff00 */
[----:B------:R-:W-:Y:S02]  /*6b40*/  P2R R109, PR, RZ, 0x20 ;  /* 0x00000020ff6d7803 */ /* 0x000fe40000000000 */
[----:B------:R-:W-:Y:S02]  /*6b50*/  CS2R R66, SRZ ;  /* 0x0000000000427805 */ /* 0x000fe4000001ff00 */
[----:B------:R-:W-:Y:S02]  /*6b60*/  CS2R R64, SRZ ;  /* 0x0000000000407805 */ /* 0x000fe4000001ff00 */
[----:B------:R-:W-:Y:S02]  /*6b70*/  CS2R R62, SRZ ;  /* 0x00000000003e7805 */ /* 0x000fe4000001ff00 */
[----:B------:R-:W-:Y:S01]  /*6b80*/  CS2R R60, SRZ ;  /* 0x00000000003c7805 */ /* 0x000fe2000001ff00 */
[----:B------:R-:W-:Y:S01]  /*6b90*/  IMAD.IADD R107, R107, 0x1, R69 ;  /* 0x000000016b6b7824 */ /* 0x000fe200078e0245 */
[----:B------:R-:W-:Y:S04]  /*6ba0*/  @P5 SHF.L.U32 R0, RZ, 0x1f, RZ ;  /* 0x0000001fff005819 */ /* 0x000fe800000006ff */
[----:B------:R1:W2:Y:S01]  /*6bb0*/  @P5 SYNCS.PHASECHK.TRANS64.TRYWAIT P1, [UR36+0x60], R0 ;  /* 0x00006000ff0055a7 */ /* 0x0002a20008021124 */
[----:B------:R4:W3:Y:S01]  /*6bc0*/  SYNCS.PHASECHK.TRANS64.TRYWAIT P0, [R58+URZ+0xd0], R3 ;  /* 0x0000d0033a0075a7 */ /* 0x0008e200080011ff */
[----:B-1----:R-:W-:Y:S02]  /*6bd0*/  SEL R0, RZ, 0xffffffff, P2 ;  /* 0xffffffffff007807 */ /* 0x002fe40001000000 */
[----:B------:R-:W-:Y:S04]  /*6be0*/  LOP3.LUT P2, R105, R90, 0xff, RZ, 0xc0, !PT ;  /* 0x000000ff5a697812 */ /* 0x000fe8000784c0ff */
[----:B------:R-:W-:Y:S04]  /*6bf0*/  @P3 SEL R0, R2, R0, !P2 ;  /* 0x0000000002003207 */ /* 0x000fe80005000000 */
[----:B------:R-:W-:Y:S04]  /*6c00*/  LOP3.LUT R0, R0, 0x1, RZ, 0xc0, !PT ;  /* 0x0000000100007812 */ /* 0x000fe800078ec0ff */
[----:B------:R-:W-:Y:S02]  /*6c10*/  ISETP.NE.U32.AND P2, PT, R0, 0x1, PT ;  /* 0x000000010000780c */ /* 0x000fe40003f45070 */
[----:B------:R-:W-:Y:S02]  /*6c20*/  SHF.R.U32.HI R0, RZ, 0x15, R59 ;  /* 0x00000015ff007819 */ /* 0x000fe4000001163b */
[----:B------:R-:W-:Y:S02]  /*6c30*/  P2R R71, PR, RZ, 0x4 ;  /* 0x00000004ff477803 */ /* 0x000fe40000000000 */
[----:B------:R-:W-:Y:S02]  /*6c40*/  LOP3.LUT R2, R0, 0x3, RZ, 0xc0, !PT ;  /* 0x0000000300027812 */ /* 0x000fe400078ec0ff */
[----:B--2---:R-:W-:Y:S01]  /*6c50*/  @P5 SEL R70, RZ, 0x1, !P1 ;  /* 0x00000001ff465807 */ /* 0x004fe20004800000 */
[----:B---34-:R-:W-:Y:S06]  /*6c60*/  @!P5 BRA `(.L_x_106) ;  /* 0x000000000058d947 */ /* 0x018fec0003800000 */
[----:B------:R-:W-:Y:S01]  /*6c70*/  IMAD.MOV.U32 R79, RZ, RZ, RZ ;  /* 0x000000ffff4f7224 */ /* 0x000fe200078e00ff */
[----:B------:R-:W-:Y:S01]  /*6c80*/  ISETP.NE.AND P1, PT, R70, RZ, PT ;  /* 0x000000ff4600720c */ /* 0x000fe20003f25270 */
[----:B------:R-:W-:Y:S01]  /*6c90*/  BSSY B0, `(.L_x_107) ;  /* 0x000000c000007945 */ /* 0x000fe20003800000 */
[----:B------:R-:W-:Y:S02]  /*6ca0*/  CS2R R62, SRZ ;  /* 0x00000000003e7805 */ /* 0x000fe4000001ff00 */
[----:B------:R-:W-:Y:S02]  /*6cb0*/  CS2R R60, SRZ ;  /* 0x00000000003c7805 */ /* 0x000fe4000001ff00 */
[----:B------:R-:W-:Y:S02]  /*6cc0*/  CS2R R66, SRZ ;  /* 0x0000000000427805 */ /* 0x000fe4000001ff00 */
[----:B------:R-:W-:Y:S02]  /*6cd0*/  CS2R R64, SRZ ;  /* 0x0000000000407805 */ /* 0x000fe4000001ff00 */
[----:B------:R-:W-:Y:S02]  /*6ce0*/  CS2R R74, SRZ ;  /* 0x00000000004a7805 */ /* 0x000fe4000001ff00 */
[----:B------:R-:W-:Y:S02]  /*6cf0*/  CS2R R72, SRZ ;  /* 0x0000000000487805 */ /* 0x000fe4000001ff00 */
[----:B------:R-:W-:Y:S01]  /*6d00*/  CS2R R76, SRZ ;  /* 0x00000000004c7805 */ /* 0x000fe2000001ff00 */
[----:B------:R-:W-:Y:S06]  /*6d10*/  @P1 BRA `(.L_x_108) ;  /* 0x00000000000c1947 */ /* 0x000fec0003800000 */
[----:B------:R-:W-:Y:S04]  /*6d20*/  SHF.L.U32 R5, RZ, 0x1f, RZ ;  /* 0x0000001fff057819 */ /* 0x000fe800000006ff */
[----:B------:R-:W1:Y:S02]  /*6d30*/  SYNCS.PHASECHK.TRANS64.TRYWAIT P1, [UR36+0x60], R5 ;  /* 0x00006005ff0075a7 */ /* 0x000e640008021124 */
[----:B-1----:R-:W-:Y:S05]  /*6d40*/  @!P1 BRA `(.L_x_109) ;  /* 0x0000008000ec9947 */ /* 0x002fea0003800000 */
.L_x_108:
[----:B------:R-:W-:Y:S05]  /*6d50*/  BSYNC B0 ;  /* 0x0000000000007941 */ /* 0x000fea0003800000 */
.L_x_107:
[----:B------:R-:W-:Y:S01]  /*6d60*/  ISETP.NE.AND P1, PT, R71, RZ, PT ;  /* 0x000000ff4700720c */ /* 0x000fe20003f25270 */
[----:B------:R-:W-:Y:S11]  /*6d70*/  HFMA2 R68, -RZ, RZ, 0, 5.9604644775390625e-08 ;  /* 0x00000001ff447431 */ /* 0x000ff600000001ff */
[----:B------:R-:W-:Y:S01]  /*6d80*/  @!UPT UIADD3 URZ, UPT, UPT, URZ, URZ, URZ ;  /* 0x000000fffffff290 */ /* 0x000fe2000fffe0ff */
[----:B------:R2:W3:Y:S04]  /*6d90*/  @P1 LDS.128 R60, [R108+UR36+0x200] ;  /* 0x000200246c3c1984 */ /* 0x0004e80008000c00 */
[----:B------:R2:W4:Y:S04]  /*6da0*/  @P1 LDS.128 R64, [R107+0x200] ;  /* 0x000200006b401984 */ /* 0x0005280000000c00 */
[----:B------:R2:W1:Y:S04]  /*6db0*/  @P1 LDS.128 R72, [R108+UR36+0xa00] ;  /* 0x000a00246c481984 */ /* 0x0004680008000c00 */
[----:B------:R2:W1:Y:S02]  /*6dc0*/  @P1 LDS.128 R76, [R107+0xa00] ;  /* 0x000a00006b4c1984 */ /* 0x0004640000000c00 */
.L_x_106:
[----:B------:R-:W-:Y:S05]  /*6dd0*/  BSYNC B1 ;  /* 0x0000000000017941 */ /* 0x000fea0003800000 */
.L_x_105:
[----:B------:R-:W-:Y:S02]  /*6de0*/  ISETP.NE.AND P1, PT, R102, R2, PT ;  /* 0x000000026600720c */ /* 0x000fe40003f25270 */
[----:B------:R-:W-:Y:S01]  /*6df0*/  MOV R39, RZ ;  /* 0x000000ff00277202 */ /* 0x000fe20000000f00 */
[----:B------:R-:W-:Y:S10]  /*6e00*/  @P0 BRA `(.L_x_110) ;  /* 0x0000000000080947 */ /* 0x000ff40003800000 */
[----:B------:R-:W5:Y:S02]  /*6e10*/  SYNCS.PHASECHK.TRANS64.TRYWAIT P0, [R58+URZ+0xd0], R3 ;  /* 0x0000d0033a0075a7 */ /* 0x000f6400080011ff */
[----:B-----5:R-:W-:Y:S05]  /*6e20*/  @!P0 BRA `(.L_x_111) ;  /* 0x0000008000cc8947 */ /* 0x020fea0003800000 */
.L_x_110:
[----:B------:R-:W-:Y:S01]  /*6e30*/  IMAD.MOV.U32 R38, RZ, RZ, RZ ;  /* 0x000000ffff267224 */ /* 0x000fe200078e00ff */
[----:B------:R-:W-:Y:S02]  /*6e40*/  CS2R R36, SRZ ;  /* 0x0000000000247805 */ /* 0x000fe4000001ff00 */
        /* <DEDUP_REMOVED lines=13> */
[----:B-1----:R-:W-:Y:S01]  /*6f20*/  CS2R R4, SRZ ;  /* 0x0000000000047805 */ /* 0x002fe2000001ff00 */
[----:B------:R-:W-:Y:S06]  /*6f30*/  @P1 BRA `(.L_x_112) ;  /* 0x0000000000bc1947 */ /* 0x000fec0003800000 */
[----:B------:R-:W-:Y:S11]  /*6f40*/  LOP3.LUT P0, RZ, R0, 0x3, R103, 0x48, !PT ;  /* 0x0000000300ff7812 */ /* 0x000ff60007804867 */
[----:B------:R-:W-:Y:S02]  /*6f50*/  @!UPT UIADD3 URZ, UPT, UPT, URZ, URZ, URZ ;  /* 0x000000fffffff290 */ /* 0x000fe4000fffe0ff */
[----:B------:R-:W-:Y:S05]  /*6f60*/  @!P0 BRA `(.L_x_113) ;  /* 0x0000000000408947 */ /* 0x000fea0003800000 */
[----:B------:R-:W1:Y:S01]  /*6f70*/  LDCU.64 UR8, c[0x4][0x70] ;  /* 0x01000e00ff0877ac */ /* 0x000e620008000a00 */
[----:B------:R-:W-:Y:S01]  /*6f80*/  MOV R15, 0x0 ;  /* 0x00000000000f7802 */ /* 0x000fe20000000f00 */
[----:B------:R-:W-:Y:S02]  /*6f90*/  HFMA2 R12, -RZ, RZ, 0, 5.9604644775390625e-08 ;  /* 0x00000001ff0c7431 */ /* 0x000fe400000001ff */
[----:B------:R-:W-:Y:S02]  /*6fa0*/  IMAD.MOV.U32 R8, RZ, RZ, 0x192 ;  /* 0x00000192ff087424 */ /* 0x000fe400078e00ff */
[----:B------:R-:W-:Y:S01]  /*6fb0*/  IMAD.MOV.U32 R13, RZ, RZ, RZ ;  /* 0x000000ffff0d7224 */ /* 0x000fe200078e00ff */
[----:B------:R-:W5:Y:S01]  /*6fc0*/  LDCU.64 UR6, c[0x4][0x78] ;  /* 0x01000f00ff0677ac */ /* 0x000f620008000a00 */
[----:B------:R-:W2:Y:S01]  /*6fd0*/  LDC.64 R14, c[0x4][R15] ;  /* 0x010000000f0e7b82 */ /* 0x000ea20000000a00 */
[----:B------:R-:W3:Y:S01]  /*6fe0*/  LDCU.64 UR4, c[0x4][0x10] ;  /* 0x01000200ff0477ac */ /* 0x000ee20008000a00 */
[----:B-1----:R-:W-:Y:S01]  /*6ff0*/  MOV R5, UR9 ;  /* 0x0000000900057c02 */ /* 0x002fe20008000f00 */
[----:B------:R-:W-:Y:S01]  /*7000*/  IMAD.U32 R4, RZ, RZ, UR8 ;  /* 0x00000008ff047e24 */ /* 0x000fe2000f8e00ff */
[----:B-----5:R-:W-:Y:S01]  /*7010*/  MOV R7, UR7 ;  /* 0x0000000700077c02 */ /* 0x020fe20008000f00 */
[----:B------:R-:W-:Y:S01]  /*7020*/  IMAD.U32 R6, RZ, RZ, UR6 ;  /* 0x00000006ff067e24 */ /* 0x000fe2000f8e00ff */
[----:B---3--:R-:W-:Y:S01]  /*7030*/  MOV R11, UR5 ;  /* 0x00000005000b7c02 */ /* 0x008fe20008000f00 */
[----:B------:R-:W-:Y:S02]  /*7040*/  IMAD.U32 R10, RZ, RZ, UR4 ;  /* 0x00000004ff0a7e24 */ /* 0x000fe4000f8e00ff */
[----:B------:R-:W-:Y:S07]  /*7050*/  LEPC R20, `(.L_x_113) ;  /* 0x000000001014794e */ /* 0x000fee0000000000 */
[----:B--2-4-:R-:W-:Y:S05]  /*7060*/  CALL.ABS.NOINC R14 ;  /* 0x000000000e007343 */ /* 0x014fea0003c00000 */
.L_x_113:
[----:B------:R-:W-:Y:S05]  /*7070*/  WARPSYNC.ALL ;  /* 0x0000000000007948 */ /* 0x000fea0003800000 */
[C---:B------:R-:W-:Y:S01]  /*7080*/  R2UR UR4, R59.reuse ;  /* 0x000000003b0472ca */ /* 0x040fe200000e0000 */
[----:B------:R-:W-:Y:S05]  /*7090*/  VIADD R0, R59, 0x40 ;  /* 0x000000403b007836 */ /* 0x000fea0000000000 */
[----:B------:R-:W-:Y:S04]  /*70a0*/  SHF.R.U32.HI R0, RZ, 0x15, R0 ;  /* 0x00000015ff007819 */ /* 0x000fe80000011600 */
[----:B------:R-:W-:Y:S03]  /*70b0*/  LOP3.LUT P0, RZ, R0, 0x3, R103, 0x48, !PT ;  /* 0x0000000300ff7812 */ /* 0x000fe60007804867 */
[----:B------:R-:W1:Y:S10]  /*70c0*/  LDTM.x16 R24, tmem[UR4] ;  /* 0x00000004001879ee */ /* 0x000e740008240000 */
[----:B-1----:R-:W-:Y:S05]  /*70d0*/  @!P0 BRA `(.L_x_114) ;  /* 0x0000000000408947 */ /* 0x002fea0003800000 */
        /* <DEDUP_REMOVED lines=16> */
.L_x_114:
[----:B------:R-:W-:Y:S05]  /*71e0*/  WARPSYNC.ALL ;  /* 0x0000000000007948 */ /* 0x000fea0003800000 */
[----:B------:R-:W-:Y:S11]  /*71f0*/  R2UR UR4, R59 ;  /* 0x000000003b0472ca */ /* 0x000ff600000e0000 */
[----:B------:R-:W-:Y:S02]  /*7200*/  @!UPT UIADD3 URZ, UPT, UPT, URZ, URZ, URZ ;  /* 0x000000fffffff290 */ /* 0x000fe4000fffe0ff */
[----:B------:R-:W1:Y:S02]  /*7210*/  LDTM.x16 R4, tmem[UR4+0x40] ;  /* 0x00004004000479ee */ /* 0x000e640008240000 */
[----:B-1----:R-:W-:Y:S01]  /*7220*/  NOP ;  /* 0x0000000000007918 */ /* 0x002fe20000000000 */
.L_x_112:
[----:B---3--:R-:W-:Y:S01]  /*7230*/  SHF.L.U32 R20, R60, 0x10, RZ ;  /* 0x000000103c147819 */ /* 0x008fe200000006ff */
[----:B------:R-:W-:Y:S01]  /*7240*/  FMUL R0, R52, R24 ;  /* 0x0000001834007220 */ /* 0x000fe20000400000 */
[----:B------:R-:W-:Y:S01]  /*7250*/  ISETP.NE.AND P0, PT, R102, R2, PT ;  /* 0x000000026600720c */ /* 0x000fe20003f05270 */
[----:B------:R-:W-:Y:S01]  /*7260*/  FMUL R2, R52, R25 ;  /* 0x0000001934027220 */ /* 0x000fe20000400000 */
[----:B------:R-:W-:Y:S01]  /*7270*/  LOP3.LUT R21, R60, 0xffff0000, RZ, 0xc0, !PT ;  /* 0xffff00003c157812 */ /* 0x000fe200078ec0ff */
[----:B------:R-:W-:Y:S01]  /*7280*/  FFMA R0, R53, R20, R0 ;  /* 0x0000001435007223 */ /* 0x000fe20000000000 */
[C---:B------:R-:W-:Y:S01]  /*7290*/  SHF.L.U32 R22, R61.reuse, 0x10, RZ ;  /* 0x000000103d167819 */ /* 0x040fe200000006ff */
[----:B------:R-:W-:Y:S01]  /*72a0*/  FMUL R3, R52, R26 ;  /* 0x0000001a34037220 */ /* 0x000fe20000400000 */
[----:B------:R-:W-:Y:S01]  /*72b0*/  LOP3.LUT R23, R61, 0xffff0000, RZ, 0xc0, !PT ;  /* 0xffff00003d177812 */ /* 0x000fe200078ec0ff */
[C---:B------:R-:W-:Y:S01]  /*72c0*/  FFMA R2, R53.reuse, R21, R2 ;  /* 0x0000001535027223 */ /* 0x040fe20000000002 */
[----:B------:R-:W-:Y:S01]  /*72d0*/  SHF.L.U32 R40, R62, 0x10, RZ ;  /* 0x000000103e287819 */ /* 0x000fe200000006ff */
[----:B------:R-:W-:Y:S01]  /*72e0*/  FMUL R20, R52, R27 ;  /* 0x0000001b34147220 */ /* 0x000fe20000400000 */
[----:B------:R-:W-:Y:S01]  /*72f0*/  LOP3.LUT R41, R62, 0xffff0000, RZ, 0xc0, !PT ;  /* 0xffff00003e297812 */ /* 0x000fe200078ec0ff */
[----:B------:R-:W-:Y:S01]  /*7300*/  FFMA R3, R53, R22, R3 ;  /* 0x0000001635037223 */ /* 0x000fe20000000003 */
[----:B------:R-:W-:Y:S01]  /*7310*/  F2FP.BF16.F32.PACK_AB R112, R2, R0 ;  /* 0x000000000270723e */ /* 0x000fe200000010ff */
[C---:B------:R-:W-:Y:S01]  /*7320*/  FMUL R21, R52.reuse, R28 ;  /* 0x0000001c34157220 */ /* 0x040fe20000400000 */
[----:B------:R-:W-:Y:S01]  /*7330*/  LOP3.LUT R42, R77, 0xffff0000, RZ, 0xc0, !PT ;  /* 0xffff00004d2a7812 */ /* 0x000fe200078ec0ff */
[----:B------:R-:W-:Y:S01]  /*7340*/  FMUL R22, R52, R29 ;  /* 0x0000001d34167220 */ /* 0x000fe20000400000 */
[----:B------:R-:W-:Y:S01]  /*7350*/  SHF.L.U32 R54, R78, 0x10, RZ ;  /* 0x000000104e367819 */ /* 0x000fe200000006ff */
[----:B------:R-:W-:Y:S01]  /*7360*/  FFMA R20, R53, R23, R20 ;  /* 0x0000001735147223 */ /* 0x000fe20000000014 */
[----:B------:R-:W-:Y:S01]  /*7370*/  SHF.L.U32 R23, R63, 0x10, RZ ;  /* 0x000000103f177819 */ /* 0x000fe200000006ff */
[----:B------:R-:W-:Y:S01]  /*7380*/  FFMA R21, R53, R40, R21 ;  /* 0x0000002835157223 */ /* 0x000fe20000000015 */
[----:B------:R-:W-:Y:S01]  /*7390*/  LOP3.LUT R40, R63, 0xffff0000, RZ, 0xc0, !PT ;  /* 0xffff00003f287812 */ /* 0x000fe200078ec0ff */
[C---:B------:R-:W-:Y:S01]  /*73a0*/  FFMA R22, R53.reuse, R41, R22 ;  /* 0x0000002935167223 */ /* 0x040fe20000000016 */
[----:B------:R-:W-:Y:S01]  /*73b0*/  F2FP.BF16.F32.PACK_AB R113, R20, R3 ;  /* 0x000000031471723e */ /* 0x000fe200000010ff */
[----:B------:R-:W-:Y:S01]  /*73c0*/  FMUL R0, R52, R30 ;  /* 0x0000001e34007220 */ /* 0x000fe20000400000 */
[----:B----4-:R-:W-:Y:S01]  /*73d0*/  LOP3.LUT R41, R66, 0xffff0000, RZ, 0xc0, !PT ;  /* 0xffff000042297812 */ /* 0x010fe200078ec0ff */
[----:B------:R-:W-:Y:S01]  /*73e0*/  FMUL R2, R52, R31 ;  /* 0x0000001f34027220 */ /* 0x000fe20000400000 */
[----:B------:R-:W-:Y:S01]  /*73f0*/  F2FP.BF16.F32.PACK_AB R114, R22, R21 ;  /* 0x000000151672723e */ /* 0x000fe200000010ff */
[C---:B------:R-:W-:Y:S01]  /*7400*/  FFMA R0, R53.reuse, R23, R0 ;  /* 0x0000001735007223 */ /* 0x040fe20000000000 */
[C---:B------:R-:W-:Y:S01]  /*7410*/  SHF.L.U32 R22, R64.reuse, 0x10, RZ ;  /* 0x0000001040167819 */ /* 0x040fe200000006ff */
[----:B------:R-:W-:Y:S01]  /*7420*/  FFMA R2, R53, R40, R2 ;  /* 0x0000002835027223 */ /* 0x000fe20000000002 */
[----:B------:R-:W-:Y:S01]  /*7430*/  LOP3.LUT R23, R64, 0xffff0000, RZ, 0xc0, !PT ;  /* 0xffff000040177812 */ /* 0x000fe200078ec0ff */
[C---:B------:R-:W-:Y:S01]  /*7440*/  FMUL R3, R52.reuse, R32 ;  /* 0x0000002034037220 */ /* 0x040fe20000400000 */
[----:B------:R-:W-:Y:S01]  /*7450*/  SHF.L.U32 R40, R65, 0x10, RZ ;  /* 0x0000001041287819 */ /* 0x000fe200000006ff */
[----:B------:R-:W-:Y:S01]  /*7460*/  FMUL R20, R52, R33 ;  /* 0x0000002134147220 */ /* 0x000fe20000400000 */
[----:B------:R-:W-:Y:S01]  /*7470*/  F2FP.BF16.F32.PACK_AB R115, R2, R0 ;  /* 0x000000000273723e */ /* 0x000fe200000010ff */
[----:B------:R-:W-:Y:S01]  /*7480*/  FMUL R21, R52, R34 ;  /* 0x0000002234157220 */ /* 0x000fe20000400000 */
[----:B------:R-:W-:Y:S01]  /*7490*/  LOP3.LUT R55, R78, 0xffff0000, RZ, 0xc0, !PT ;  /* 0xffff00004e377812 */ /* 0x000fe200078ec0ff */
[----:B------:R-:W-:Y:S01]  /*74a0*/  FFMA R3, R53, R22, R3 ;  /* 0x0000001635037223 */ /* 0x000fe20000000003 */
[----:B------:R-:W-:Y:S01]  /*74b0*/  SHF.L.U32 R56, R79, 0x10, RZ ;  /* 0x000000104f387819 */ /* 0x000fe200000006ff */
[----:B------:R-:W-:Y:S01]  /*74c0*/  FFMA R20, R53, R23, R20 ;  /* 0x0000001735147223 */ /* 0x000fe20000000014 */
[----:B------:R-:W-:Y:S01]  /*74d0*/  LOP3.LUT R23, R65, 0xffff0000, RZ, 0xc0, !PT ;  /* 0xffff000041177812 */ /* 0x000fe200078ec0ff */
[----:B------:R-:W-:Y:S01]  /*74e0*/  FFMA R21, R53, R40, R21 ;  /* 0x0000002835157223 */ /* 0x000fe20000000015 */
[----:B------:R-:W-:Y:S01]  /*74f0*/  SHF.L.U32 R40, R66, 0x10, RZ ;  /* 0x0000001042287819 */ /* 0x000fe200000006ff */
[----:B------:R-:W-:Y:S01]  /*7500*/  FMUL R0, R52, R35 ;  /* 0x0000002334007220 */ /* 0x000fe20000400000 */
[----:B------:R-:W-:Y:S01]  /*7510*/  F2FP.BF16.F32.PACK_AB R116, R20, R3 ;  /* 0x000000031474723e */ /* 0x000fe200000010ff */
[C---:B------:R-:W-:Y:S01]  /*7520*/  FMUL R2, R52.reuse, R36 ;  /* 0x0000002434027220 */ /* 0x040fe20000400000 */
[----:B------:R-:W-:Y:S01]  /*7530*/  LOP3.LUT R57, R79, 0xffff0000, RZ, 0xc0, !PT ;  /* 0xffff00004f397812 */ /* 0x000fe200078ec0ff */
[----:B------:R-:W-:Y:S01]  /*7540*/  FMUL R22, R52, R37 ;  /* 0x0000002534167220 */ /* 0x000fe20000400000 */
[----:B------:R-:W-:Y:S01]  /*7550*/  ISETP.NE.AND P1, PT, R102, RZ, PT ;  /* 0x000000ff6600720c */ /* 0x000fe20003f25270 */
[----:B------:R-:W-:Y:S01]  /*7560*/  FFMA R0, R53, R23, R0 ;  /* 0x0000001735007223 */ /* 0x000fe20000000000 */
[----:B------:R-:W-:Y:S01]  /*7570*/  SHF.L.U32 R23, R67, 0x10, RZ ;  /* 0x0000001043177819 */ /* 0x000fe200000006ff */
[----:B------:R-:W-:Y:S01]  /*7580*/  FFMA R2, R53, R40, R2 ;  /* 0x0000002835027223 */ /* 0x000fe20000000002 */
[----:B------:R-:W-:Y:S01]  /*7590*/  LOP3.LUT R40, R67, 0xffff0000, RZ, 0xc0, !PT ;  /* 0xffff000043287812 */ /* 0x000fe200078ec0ff */
[----:B------:R1:W-:Y:S01]  /*75a0*/  @!P0 STS.128 [R108+UR36+0x200], R112 ;  /* 0x000200706c008988 */ /* 0x0003e20008000c24 */
[----:B------:R-:W-:Y:S01]  /*75b0*/  F2FP.BF16.F32.PACK_AB R117, R0, R21 ;  /* 0x000000150075723e */ /* 0x000fe200000010ff */
[C---:B------:R-:W-:Y:S01]  /*75c0*/  FFMA R22, R53.reuse, R41, R22 ;  /* 0x0000002935167223 */ /* 0x040fe20000000016 */
[----:B------:R-:W-:Y:S01]  /*75d0*/  LOP3.LUT R41, R74, 0xffff0000, RZ, 0xc0, !PT ;  /* 0xffff00004a297812 */ /* 0x000fe200078ec0ff */
[C---:B------:R-:W-:Y:S01]  /*75e0*/  FMUL R3, R52.reuse, R38 ;  /* 0x0000002634037220 */ /* 0x040fe20000400000 */
[C---:B------:R-:W-:Y:S01]  /*75f0*/  FMUL R20, R52.reuse, R39 ;  /* 0x0000002734147220 */ /* 0x040fe20000400000 */
        /* <DEDUP_REMOVED lines=9> */
[C---:B------:R-:W-:Y:S01]  /*7690*/  FFMA R0, R53.reuse, R22, R0 ;  /* 0x0000001635007223 */ /* 0x040fe20000000000 */
[C---:B------:R-:W-:Y:S01]  /*76a0*/  FFMA R2, R53.reuse, R23, R2 ;  /* 0x0000001735027223 */ /* 0x040fe20000000002 */
[----:B------:R-:W-:Y:S01]  /*76b0*/  F2FP.BF16.F32.PACK_AB R119, R20, R3 ;  /* 0x000000031477723e */ /* 0x000fe200000010ff */
[----:B------:R-:W-:Y:S01]  /*76c0*/  FFMA R21, R53, R40, R21 ;  /* 0x0000002835157223 */ /* 0x000fe20000000015 */
[----:B------:R-:W-:Y:S01]  /*76d0*/  LOP3.LUT R23, R73, 0xffff0000, RZ, 0xc0, !PT ;  /* 0xffff000049177812 */ /* 0x000fe200078ec0ff */
[----:B------:R-:W-:Y:S01]  /*76e0*/  FMUL R3, R52, R7 ;  /* 0x0000000734037220 */ /* 0x000fe20000400000 */
[----:B------:R-:W-:Y:S01]  /*76f0*/  SHF.L.U32 R40, R74, 0x10, RZ ;  /* 0x000000104a287819 */ /* 0x000fe200000006ff */
[----:B------:R1:W-:Y:S01]  /*7700*/  @!P0 STS.128 [R107+0x200], R116 ;  /* 0x000200746b008388 */ /* 0x0003e20000000c00 */
[C---:B------:R-:W-:Y:S01]  /*7710*/  FMUL R20, R52.reuse, R8 ;  /* 0x0000000834147220 */ /* 0x040fe20000400000 */
[----:B------:R-:W-:Y:S01]  /*7720*/  FMUL R22, R52, R9 ;  /* 0x0000000934167220 */ /* 0x000fe20000400000 */
[C---:B------:R-:W-:Y:S01]  /*7730*/  FFMA R3, R53.reuse, R23, R3 ;  /* 0x0000001735037223 */ /* 0x040fe20000000003 */
[----:B------:R-:W-:Y:S01]  /*7740*/  F2FP.BF16.F32.PACK_AB R120, R2, R0 ;  /* 0x000000000278723e */ /* 0x000fe200000010ff */
[----:B------:R-:W-:Y:S01]  /*7750*/  FFMA R20, R53, R40, R20 ;  /* 0x0000002835147223 */ /* 0x000fe20000000014 */
[C---:B------:R-:W-:Y:S01]  /*7760*/  SHF.L.U32 R23, R75.reuse, 0x10, RZ ;  /* 0x000000104b177819 */ /* 0x040fe200000006ff */
[C---:B------:R-:W-:Y:S01]  /*7770*/  FMUL R0, R52.reuse, R10 ;  /* 0x0000000a34007220 */ /* 0x040fe20000400000 */
[----:B------:R-:W-:Y:S01]  /*7780*/  LOP3.LUT R40, R75, 0xffff0000, RZ, 0xc0, !PT ;  /* 0xffff00004b287812 */ /* 0x000fe200078ec0ff */
[C---:B------:R-:W-:Y:S01]  /*7790*/  FFMA R22, R53.reuse, R41, R22 ;  /* 0x0000002935167223 */ /* 0x040fe20000000016 */
[C---:B------:R-:W-:Y:S01]  /*77a0*/  FMUL R2, R52.reuse, R11 ;  /* 0x0000000b34027220 */ /* 0x040fe20000400000 */
[----:B------:R-:W-:Y:S01]  /*77b0*/  FFMA R0, R53, R23, R0 ;  /* 0x0000001735007223 */ /* 0x000fe20000000000 */
[----:B------:R-:W-:Y:S01]  /*77c0*/  F2FP.BF16.F32.PACK_AB R121, R3, R21 ;  /* 0x000000150379723e */ /* 0x000fe200000010ff */
[----:B------:R-:W-:Y:S01]  /*77d0*/  FMUL R3, R52, R12 ;  /* 0x0000000c34037220 */ /* 0x000fe20000400000 */
[----:B------:R-:W-:Y:S01]  /*77e0*/  FFMA R2, R53, R40, R2 ;  /* 0x0000002835027223 */ /* 0x000fe20000000002 */
[----:B------:R-:W-:Y:S01]  /*77f0*/  SHF.L.U32 R23, R76, 0x10, RZ ;  /* 0x000000104c177819 */ /* 0x000fe200000006ff */
[----:B------:R-:W-:Y:S01]  /*7800*/  FMUL R21, R52, R14 ;  /* 0x0000000e34157220 */ /* 0x000fe20000400000 */
[----:B------:R-:W-:Y:S01]  /*7810*/  F2FP.BF16.F32.PACK_AB R122, R22, R20 ;  /* 0x00000014167a723e */ /* 0x000fe200000010ff */
[----:B------:R-:W-:Y:S01]  /*7820*/  FMUL R20, R52, R13 ;  /* 0x0000000d34147220 */ /* 0x000fe20000400000 */
[----:B------:R-:W-:Y:S01]  /*7830*/  LOP3.LUT R40, R76, 0xffff0000, RZ, 0xc0, !PT ;  /* 0xffff00004c287812 */ /* 0x000fe200078ec0ff */
[C---:B------:R-:W-:Y:S01]  /*7840*/  FMUL R22, R52.reuse, R15 ;  /* 0x0000000f34167220 */ /* 0x040fe20000400000 */
[----:B------:R-:W-:Y:S01]  /*7850*/  SHF.L.U32 R41, R77, 0x10, RZ ;  /* 0x000000104d297819 */ /* 0x000fe200000006ff */
[C---:B------:R-:W-:Y:S01]  /*7860*/  FFMA R3, R53.reuse, R23, R3 ;  /* 0x0000001735037223 */ /* 0x040fe20000000003 */
[C---:B------:R-:W-:Y:S01]  /*7870*/  FMUL R23, R52.reuse, R16 ;  /* 0x0000001034177220 */ /* 0x040fe20000400000 */
[C---:B------:R-:W-:Y:S01]  /*7880*/  FFMA R20, R53.reuse, R40, R20 ;  /* 0x0000002835147223 */ /* 0x040fe20000000014 */
[C---:B------:R-:W-:Y:S01]  /*7890*/  FMUL R40, R52.reuse, R17 ;  /* 0x0000001134287220 */ /* 0x040fe20000400000 */
[C---:B------:R-:W-:Y:S01]  /*78a0*/  FFMA R21, R53.reuse, R41, R21 ;  /* 0x0000002935157223 */ /* 0x040fe20000000015 */
[C---:B------:R-:W-:Y:S01]  /*78b0*/  FFMA R22, R53.reuse, R42, R22 ;  /* 0x0000002a35167223 */ /* 0x040fe20000000016 */
[C---:B------:R-:W-:Y:S01]  /*78c0*/  FMUL R41, R52.reuse, R18 ;  /* 0x0000001234297220 */ /* 0x040fe20000400000 */
[----:B------:R-:W-:Y:S01]  /*78d0*/  FMUL R42, R52, R19 ;  /* 0x00000013342a7220 */ /* 0x000fe20000400000 */
[----:B------:R-:W-:Y:S01]  /*78e0*/  F2FP.BF16.F32.PACK_AB R123, R2, R0 ;  /* 0x00000000027b723e */ /* 0x000fe200000010ff */
[C---:B------:R-:W-:Y:S01]  /*78f0*/  FFMA R23, R53.reuse, R54, R23 ;  /* 0x0000003635177223 */ /* 0x040fe20000000017 */
[C---:B------:R-:W-:Y:S01]  /*7900*/  FFMA R40, R53.reuse, R55, R40 ;  /* 0x0000003735287223 */ /* 0x040fe20000000028 */
[C---:B------:R-:W-:Y:S01]  /*7910*/  FFMA R41, R53.reuse, R56, R41 ;  /* 0x0000003835297223 */ /* 0x040fe20000000029 */
[----:B------:R-:W-:Y:S01]  /*7920*/  FFMA R42, R53, R57, R42 ;  /* 0x00000039352a7223 */ /* 0x000fe2000000002a */
[----:B------:R1:W-:Y:S01]  /*7930*/  @!P0 STS.128 [R108+UR36+0xa00], R120 ;  /* 0x000a00786c008988 */ /* 0x0003e20008000c24 */
[----:B------:R-:W-:Y:S02]  /*7940*/  F2FP.BF16.F32.PACK_AB R21, R22, R21 ;  /* 0x000000151615723e */ /* 0x000fe400000010ff */
[----:B------:R-:W-:Y:S02]  /*7950*/  F2FP.BF16.F32.PACK_AB R22, R40, R23 ;  /* 0x000000172816723e */ /* 0x000fe400000010ff */
[----:B------:R-:W-:Y:S02]  /*7960*/  F2FP.BF16.F32.PACK_AB R20, R20, R3 ;  /* 0x000000031414723e */ /* 0x000fe400000010ff */
[----:B------:R-:W-:Y:S05]  /*7970*/  F2FP.BF16.F32.PACK_AB R23, R42, R41 ;  /* 0x000000292a17723e */ /* 0x000fea00000010ff */
[----:B------:R1:W-:Y:S01]  /*7980*/  @!P0 STS.128 [R107+0xa00], R20 ;  /* 0x000a00146b008388 */ /* 0x0003e20000000c00 */
[----:B------:R-:W-:Y:S01]  /*7990*/  @!PT LDS RZ, [RZ] ;  /* 0x00000000fffff984 */ /* 0x000fe20000000800 */
[----:B------:R-:W-:Y:S01]  /*79a0*/  @!PT LDS RZ, [RZ] ;  /* 0x00000000fffff984 */ /* 0x000fe20000000800 */
[----:B------:R-:W-:Y:S01]  /*79b0*/  @!PT LDS RZ, [RZ] ;  /* 0x00000000fffff984 */ /* 0x000fe20000000800 */
[----:B------:R-:W-:Y:S01]  /*79c0*/  @!PT LDS RZ, [RZ] ;  /* 0x00000000fffff984 */ /* 0x000fe20000000800 */
[----:B------:R3:W-:Y:S07]  /*79d0*/  MEMBAR.ALL.CTA ;  /* 0x0000000000007992 */ /* 0x0007ee0000008000 */
[----:B---3--:R-:W3:Y:S01]  /*79e0*/  FENCE.VIEW.ASYNC.S ;  /* 0x00000000000073c6 */ /* 0x008ee20000000000 */
[----:B------:R-:W-:Y:S05]  /*79f0*/  WARPSYNC.ALL ;  /* 0x0000000000007948 */ /* 0x000fea0003800000 */
[----:B------:R-:W-:Y:S01]  /*7a00*/  BSSY.RECONVERGENT B0, `(.L_x_115) ;  /* 0x0000011000007945 */ /* 0x000fe20003800200 */
[----:B---3--:R-:W-:Y:S06]  /*7a10*/  BAR.SYNC.DEFER_BLOCKING 0x1, 0x80 ;  /* 0x0042000000007b1d */ /* 0x008fec0000010000 */
[----:B------:R-:W-:Y:S05]  /*7a20*/  @P1 BRA `(.L_x_116) ;  /* 0x0000000000381947 */ /* 0x000fea0003800000 */
[----:B------:R-:W-:Y:S02]  /*7a30*/  UIADD3 UR4, UPT, UPT, UR36, 0x200, URZ ;  /* 0x0000020024047890 */ /* 0x000fe4000fffe0ff */
[----:B------:R-:W-:Y:S01]  /*7a40*/  UIADD3 UR8, UP0, UPT, UR50, 0xa80, URZ ;  /* 0x00000a8032087890 */ /* 0x000fe2000ff1e0ff */
[----:B------:R-:W-:Y:S01]  /*7a50*/  UMOV UR43, UR44 ;  /* 0x0000002c002b7c82 */ /* 0x000fe20008000000 */
[----:B------:R-:W-:Y:S02]  /*7a60*/  UIADD3 UR5, UPT, UPT, UR41, 0x40, URZ ;  /* 0x0000004029057890 */ /* 0x000fe4000fffe0ff */
[----:B------:R-:W-:Y:S01]  /*7a70*/  MOV R92, UR4 ;  /* 0x00000004005c7c02 */ /* 0x000fe20008000f00 */
[----:B------:R-:W-:Y:S02]  /*7a80*/  UIADD3.X UR9, UPT, UPT, URZ, UR51, URZ, UP0, !UPT ;  /* 0x00000033ff097290 */ /* 0x000fe400087fe4ff */
[----:B------:R-:W-:Y:S01]  /*7a90*/  UIADD3 UR4, UPT, UPT, UR36, 0xa00, URZ ;  /* 0x00000a0024047890 */ /* 0x000fe2000fffe0ff */
[----:B------:R-:W-:Y:S01]  /*7aa0*/  R2UR UR40, R92 ;  /* 0x000000005c2872ca */ /* 0x000fe200000e0000 */
[----:B------:R-:W-:Y:S01]  /*7ab0*/  UMOV UR6, UR42 ;  /* 0x0000002a00067c82 */ /* 0x000fe20008000000 */
[----:B------:R-:W-:Y:S11]  /*7ac0*/  UMOV UR7, UR44 ;  /* 0x0000002c00077c82 */ /* 0x000ff60008000000 */
[----:B------:R3:W-:Y:S01]  /*7ad0*/  UTMASTG.3D [UR40], [UR8] ;  /* 0x00000028080073b5 */ /* 0x0007e20008010000 */
[----:B------:R3:W-:Y:S01]  /*7ae0*/  UTMASTG.3D [UR4], [UR8] ;  /* 0x00000004080073b5 */ /* 0x0007e20008010000 */
[----:B------:R0:W-:Y:S01]  /*7af0*/  UTMACMDFLUSH ;  /* 0x00000000000079b7 */ /* 0x0001e20000000000 */
[----:B---3--:R-:W-:Y:S04]  /*7b00*/  DEPBAR.LE SB0, 0x1 ;  /* 0x000080400000791a */ /* 0x008fe80000000000 */
.L_x_116:
[----:B------:R-:W-:Y:S05]  /*7b10*/  BSYNC.RECONVERGENT B0 ;  /* 0x0000000000007941 */ /* 0x000fea0003800200 */
.L_x_115:
[----:B------:R-:W-:Y:S01]  /*7b20*/  BAR.SYNC.DEFER_BLOCKING 0x1, 0x80 ;  /* 0x0042000000007b1d */ /* 0x000fe20000010000 */
[----:B------:R-:W-:Y:S01]  /*7b30*/  ISETP.NE.AND P1, PT, R109, RZ, PT ;  /* 0x000000ff6d00720c */ /* 0x000fe20003f25270 */
[----:B------:R-:W-:Y:S01]  /*7b40*/  UISETP.NE.AND UP0, UPT, UR45, URZ, UPT ;  /* 0x000000ff2d00728c */ /* 0x000fe2000bf05270 */
[----:B------:R-:W-:Y:S11]  /*7b50*/  LEA R2, R68, UR36, 0x3 ;  /* 0x0000002444027c11 */ /* 0x000ff6000f8e18ff */
[----:B------:R-:W-:Y:S01]  /*7b60*/  @P1 SHF.L.U32 R3, RZ, 0x1f, RZ ;  /* 0x0000001fff031819 */ /* 0x000fe200000006ff */
[----:B------:R-:W-:Y:S06]  /*7b70*/  BRA.U !UP0, `(.L_x_117) ;  /* 0x0000000108247547 */ /* 0x000fec000b800000 */
[----:B-1----:R-:W-:Y:S01]  /*7b80*/  IMAD.U32 R20, RZ, RZ, UR56 ;  /* 0x00000038ff147e24 */ /* 0x002fe2000f8e00ff */
[----:B------:R-:W-:Y:S01]  /*7b90*/  MOV R0, UR37 ;  /* 0x0000002500007c02 */ /* 0x000fe20008000f00 */
[----:B------:R-:W-:Y:S03]  /*7ba0*/  UIADD3 UR56, UPT, UPT, UR56, 0x1, URZ ;  /* 0x0000000138387890 */ /* 0x000fe6000fffe0ff */
[----:B------:R-:W-:Y:S01]  /*7bb0*/  @P1 LEA R20, R20, UR36, 0x3 ;  /* 0x0000002414141c11 */ /* 0x000fe2000f8e18ff */
[----:B------:R-:W-:Y:S04]  /*7bc0*/  UISETP.NE.AND UP0, UPT, UR56, 0x4, UPT ;  /* 0x000000043800788c */ /* 0x000fe8000bf05270 */
[----:B------:R-:W-:Y:S01]  /*7bd0*/  @P1 VIADD R20, R20, 0x80 ;  /* 0x0000008014141836 */ /* 0x000fe20000000000 */
[----:B------:R-:W-:Y:S04]  /*7be0*/  USEL UR56, UR56, URZ, UP0 ;  /* 0x000000ff38387287 */ /* 0x000fe80008000000 */
[----:B------:R-:W-:Y:S04]  /*7bf0*/  @P1 PRMT R0, R0, 0x654, R20 ;  /* 0x0000065400001816 */ /* 0x000fe80000000014 */
[----:B------:R3:W-:Y:S04]  /*7c00*/  @P1 SYNCS.ARRIVE.TRANS64.RED.A1T0 RZ, [R0+URZ], RZ ;  /* 0x000000ff00ff19a7 */ /* 0x0007e800081004ff */
.L_x_117:
[----:B------:R-:W4:Y:S01]  /*7c10*/  @P1 SYNCS.PHASECHK.TRANS64.TRYWAIT P0, [R2+URZ+0x60], R3 ;  /* 0x00006003020015a7 */ /* 0x000f2200080011ff */
[----:B------:R-:W-:Y:S01]  /*7c20*/  BSSY B1, `(.L_x_118) ;  /* 0x0000014000017945 */ /* 0x000fe20003800000 */
[----:B----4-:R-:W-:Y:S03]  /*7c30*/  @P1 SEL R70, RZ, 0x1, !P0 ;  /* 0x00000001ff461807 */ /* 0x010fe60004000000 */
[----:B------:R-:W-:Y:S05]  /*7c40*/  @!P1 BRA `(.L_x_119) ;  /* 0x0000000000449947 */ /* 0x000fea0003800000 */
[----:B------:R-:W-:Y:S01]  /*7c50*/  ISETP.NE.AND P1, PT, R71, RZ, PT ;  /* 0x000000ff4700720c */ /* 0x000fe20003f25270 */
[----:B------:R-:W-:Y:S01]  /*7c60*/  BSSY B0, `(.L_x_120) ;  /* 0x0000009000007945 */ /* 0x000fe20003800000 */
[----:B------:R-:W-:Y:S11]  /*7c70*/  ISETP.NE.AND P0, PT, R70, RZ, PT ;  /* 0x000000ff4600720c */ /* 0x000ff60003f05270 */
[----:B-1----:R-:W-:Y:S05]  /*7c80*/  @P1 IMAD R20, R68, 0x1000, R108 ;  /* 0x0000100044141824 */ /* 0x002fea00078e026c */
[----:B------:R-:W-:Y:S05]  /*7c90*/  @P1 IADD3 R3, PT, PT, R20, UR36, RZ ;  /* 0x0000002414031c10 */ /* 0x000fea000fffe0ff */
[----:B------:R-:W-:Y:S01]  /*7ca0*/  @P1 IMAD.IADD R3, R69, 0x1, R3 ;  /* 0x0000000145031824 */ /* 0x000fe200078e0203 */
[----:B------:R-:W-:Y:S06]  /*7cb0*/  @P0 BRA `(.L_x_121) ;  /* 0x00000000000c0947 */ /* 0x000fec0003800000 */
[----:B---3--:R-:W-:Y:S04]  /*7cc0*/  SHF.L.U32 R0, RZ, 0x1f, RZ ;  /* 0x0000001fff007819 */ /* 0x008fe800000006ff */
[----:B------:R-:W1:Y:S02]  /*7cd0*/  SYNCS.PHASECHK.TRANS64.TRYWAIT P0, [R2+URZ+0x60], R0 ;  /* 0x00006000020075a7 */ /* 0x000e6400080011ff */
[----:B-1----:R-:W-:Y:S05]  /*7ce0*/  @!P0 BRA `(.L_x_122) ;  /* 0x0000007400308947 */ /* 0x002fea0003800000 */
.L_x_121:
[----:B------:R-:W-:Y:S05]  /*7cf0*/  BSYNC B0 ;  /* 0x0000000000007941 */ /* 0x000fea0003800000 */
.L_x_120:
[----:B------:R-:W-:Y:S02]  /*7d00*/  ISETP.NE.AND P0, PT, R71, RZ, PT ;  /* 0x000000ff4700720c */ /* 0x000fe40003f05270 */
[----:B------:R-:W-:Y:S11]  /*7d10*/  IADD3 R68, PT, PT, R68, 0x1, RZ ;  /* 0x0000000144447810 */ /* 0x000ff60007ffe0ff */
[----:B------:R4:W1:Y:S04]  /*7d20*/  @P0 LDS.128 R60, [R20+UR36+0x200] ;  /* 0x00020024143c0984 */ /* 0x0008680008000c00 */
[----:B------:R4:W1:Y:S04]  /*7d30*/  @P0 LDS.128 R72, [R20+UR36+0xa00] ;  /* 0x000a002414480984 */ /* 0x0008680008000c00 */
[----:B------:R4:W1:Y:S04]  /*7d40*/  @P0 LDS.128 R64, [R3+0x200] ;  /* 0x0002000003400984 */ /* 0x0008680000000c00 */
[----:B------:R4:W1:Y:S02]  /*7d50*/  @P0 LDS.128 R76, [R3+0xa00] ;  /* 0x000a0000034c0984 */ /* 0x0008640000000c00 */
.L_x_119:
[----:B------:R-:W-:Y:S05]  /*7d60*/  BSYNC B1 ;  /* 0x0000000000017941 */ /* 0x000fea0003800000 */
.L_x_118:
[----:B----4-:R-:W-:Y:S05]  /*7d70*/  VIADD R3, R59, 0x400000 ;  /* 0x004000003b037836 */ /* 0x010fea0000000000 */
[----:B-1-3--:R-:W-:Y:S04]  /*7d80*/  SHF.R.U32.HI R0, RZ, 0x15, R3 ;  /* 0x00000015ff007819 */ /* 0x00afe80000011603 */
[----:B------:R-:W-:Y:S04]  /*7d90*/  LOP3.LUT R22, R0, 0x3, RZ, 0xc0, !PT ;  /* 0x0000000300167812 */ /* 0x000fe800078ec0ff */
[----:B------:R-:W-:Y:S11]  /*7da0*/  ISETP.NE.AND P0, PT, R102, R22, PT ;  /* 0x000000166600720c */ /* 0x000ff60003f05270 */
[----:B------:R-:W-:Y:S02]  /*7db0*/  @!UPT UIADD3 URZ, UPT, UPT, URZ, URZ, URZ ;  /* 0x000000fffffff290 */ /* 0x000fe4000fffe0ff */
[----:B------:R-:W-:Y:S05]  /*7dc0*/  @P0 BRA `(.L_x_123) ;  /* 0x0000000000bc0947 */ /* 0x000fea0003800000 */
[----:B------:R-:W-:Y:S02]  /*7dd0*/  LOP3.LUT P0, RZ, R0, 0x3, R103, 0x48, !PT ;  /* 0x0000000300ff7812 */ /* 0x000fe40007804867 */
[----:B------:R-:W-:Y:S11]  /*7de0*/  MOV R2, R3 ;  /* 0x0000000300027202 */ /* 0x000ff60000000f00 */
[----:B------:R-:W-:Y:S05]  /*7df0*/  @!P0 BRA `(.L_x_124) ;  /* 0x0000000000408947 */ /* 0x000fea0003800000 */
[----:B------:R-:W1:Y:S01]  /*7e00*/  LDCU.64 UR8, c[0x4][0x70] ;  /* 0x01000e00ff0877ac */ /* 0x000e620008000a00 */
[----:B------:R-:W-:Y:S01]  /*7e10*/  MOV R15, 0x0 ;  /* 0x00000000000f7802 */ /* 0x000fe20000000f00 */
[----:B------:R-:W-:Y:S02]  /*7e20*/  HFMA2 R12, -RZ, RZ, 0, 5.9604644775390625e-08 ;  /* 0x00000001ff0c7431 */ /* 0x000fe400000001ff */
[----:B------:R-:W-:Y:S02]  /*7e30*/  IMAD.MOV.U32 R8, RZ, RZ, 0x192 ;  /* 0x00000192ff087424 */ /* 0x000fe400078e00ff */
[----:B------:R-:W-:Y:S01]  /*7e40*/  IMAD.MOV.U32 R13, RZ, RZ, RZ ;  /* 0x000000ffff0d7224 */ /* 0x000fe200078e00ff */
[----:B------:R-:W3:Y:S01]  /*7e50*/  LDCU.64 UR6, c[0x4][0x78] ;  /* 0x01000f00ff0677ac */ /* 0x000ee20008000a00 */
[----:B------:R-:W4:Y:S01]  /*7e60*/  LDC.64 R14, c[0x4][R15] ;  /* 0x010000000f0e7b82 */ /* 0x000f220000000a00 */
[----:B------:R-:W5:Y:S01]  /*7e70*/  LDCU.64 UR4, c[0x4][0x10] ;  /* 0x01000200ff0477ac */ /* 0x000f620008000a00 */
[----:B-1----:R-:W-:Y:S01]  /*7e80*/  MOV R5, UR9 ;  /* 0x0000000900057c02 */ /* 0x002fe20008000f00 */
[----:B------:R-:W-:Y:S01]  /*7e90*/  IMAD.U32 R4, RZ, RZ, UR8 ;  /* 0x00000008ff047e24 */ /* 0x000fe2000f8e00ff */
[----:B---3--:R-:W-:Y:S01]  /*7ea0*/  MOV R7, UR7 ;  /* 0x0000000700077c02 */ /* 0x008fe20008000f00 */
[----:B------:R-:W-:Y:S01]  /*7eb0*/  IMAD.U32 R6, RZ, RZ, UR6 ;  /* 0x00000006ff067e24 */ /* 0x000fe2000f8e00ff */
[----:B-----5:R-:W-:Y:S01]  /*7ec0*/  MOV R11, UR5 ;  /* 0x00000005000b7c02 */ /* 0x020fe20008000f00 */
[----:B------:R-:W-:Y:S02]  /*7ed0*/  IMAD.U32 R10, RZ, RZ, UR4 ;  /* 0x00000004ff0a7e24 */ /* 0x000fe4000f8e00ff */
[----:B------:R-:W-:Y:S07]  /*7ee0*/  LEPC R20, `(.L_x_124) ;  /* 0x000000001014794e */ /* 0x000fee0000000000 */
[----:B--2-4-:R-:W-:Y:S05]  /*7ef0*/  CALL.ABS.NOINC R14 ;  /* 0x000000000e007343 */ /* 0x014fea0003c00000 */
.L_x_124:
        /* <DEDUP_REMOVED lines=23> */
.L_x_125:
[----:B------:R-:W-:Y:S05]  /*8070*/  WARPSYNC.ALL ;  /* 0x0000000000007948 */ /* 0x000fea0003800000 */
[----:B------:R-:W-:Y:S11]  /*8080*/  R2UR UR4, R2 ;  /* 0x00000000020472ca */ /* 0x000ff600000e0000 */
[----:B------:R-:W-:Y:S02]  /*8090*/  @!UPT UIADD3 URZ, UPT, UPT, URZ, URZ, URZ ;  /* 0x000000fffffff290 */ /* 0x000fe4000fffe0ff */
[----:B------:R-:W1:Y:S02]  /*80a0*/  LDTM.x16 R4, tmem[UR4+0x40] ;  /* 0x00004004000479ee */ /* 0x000e640008240000 */
[----:B-1----:R-:W-:Y:S01]  /*80b0*/  NOP ;  /* 0x0000000000007918 */ /* 0x002fe20000000000 */
.L_x_123:
[----:B------:R-:W-:Y:S01]  /*80c0*/  ISETP.NE.AND P2, PT, R109, RZ, PT ;  /* 0x000000ff6d00720c */ /* 0x000fe20003f45270 */
[----:B------:R-:W-:Y:S01]  /*80d0*/  FMUL R0, R52, R24 ;  /* 0x0000001834007220 */ /* 0x000fe20000400000 */
[----:B------:R-:W-:Y:S01]  /*80e0*/  SHF.L.U32 R3, R60, 0x10, RZ ;  /* 0x000000103c037819 */ /* 0x000fe200000006ff */
[----:B------:R-:W-:Y:S01]  /*80f0*/  FMUL R2, R52, R25 ;  /* 0x0000001934027220 */ /* 0x000fe20000400000 */
[----:B------:R-:W-:Y:S02]  /*8100*/  LOP3.LUT R20, R60, 0xffff0000, RZ, 0xc0, !PT ;  /* 0xffff00003c147812 */ /* 0x000fe400078ec0ff */
[----:B------:R-:W-:Y:S01]  /*8110*/  SHF.L.U32 R21, R61, 0x10, RZ ;  /* 0x000000103d157819 */ /* 0x000fe200000006ff */
[C---:B------:R-:W-:Y:S01]  /*8120*/  FFMA R0, R53.reuse, R3, R0 ;  /* 0x0000000335007223 */ /* 0x040fe20000000000 */
[----:B------:R-:W-:Y:S01]  /*8130*/  ISETP.NE.AND P1, PT, R102, R22, PT ;  /* 0x000000166600720c */ /* 0x000fe20003f25270 */
[C---:B------:R-:W-:Y:S01]  /*8140*/  FFMA R2, R53.reuse, R20, R2 ;  /* 0x0000001435027223 */ /* 0x040fe20000000002 */
[----:B------:R-:W-:Y:S01]  /*8150*/  MOV R20, UR56 ;  /* 0x0000003800147c02 */ /* 0x000fe20008000f00 */
[----:B------:R-:W-:Y:S01]  /*8160*/  FMUL R3, R52, R26 ;  /* 0x0000001a34037220 */ /* 0x000fe20000400000 */
[----:B------:R-:W-:Y:S02]  /*8170*/  SHF.L.U32 R22, R62, 0x10, RZ ;  /* 0x000000103e167819 */ /* 0x000fe400000006ff */
[----:B------:R-:W-:Y:S01]  /*8180*/  @P2 LEA R20, R20, UR36, 0x3 ;  /* 0x0000002414142c11 */ /* 0x000fe2000f8e18ff */
[----:B------:R-:W-:Y:S01]  /*8190*/  FFMA R3, R53, R21, R3 ;  /* 0x0000001535037223 */ /* 0x000fe20000000003 */
[----:B------:R-:W-:Y:S01]  /*81a0*/  F2FP.BF16.F32.PACK_AB R112, R2, R0 ;  /* 0x000000000270723e */ /* 0x000fe200000010ff */
[C---:B------:R-:W-:Y:S01]  /*81b0*/  FMUL R0, R52.reuse, R27 ;  /* 0x0000001b34007220 */ /* 0x040fe20000400000 */
[----:B------:R-:W-:Y:S01]  /*81c0*/  LOP3.LUT R21, R61, 0xffff0000, RZ, 0xc0, !PT ;  /* 0xffff00003d157812 */ /* 0x000fe200078ec0ff */
[----:B------:R-:W-:Y:S01]  /*81d0*/  FMUL R2, R52, R28 ;  /* 0x0000001c34027220 */ /* 0x000fe20000400000 */
[----:B------:R-:W-:Y:S01]  /*81e0*/  @P2 IADD3 R40, PT, PT, R20, 0x80, RZ ;  /* 0x0000008014282810 */ /* 0x000fe20007ffe0ff */
[----:B------:R-:W-:Y:S01]  /*81f0*/  FMUL R20, R52, R29 ;  /* 0x0000001d34147220 */ /* 0x000fe20000400000 */
[----:B------:R-:W-:Y:S01]  /*8200*/  LOP3.LUT R23, R62, 0xffff0000, RZ, 0xc0, !PT ;  /* 0xffff00003e177812 */ /* 0x000fe200078ec0ff */
[C---:B------:R-:W-:Y:S01]  /*8210*/  FFMA R0, R53.reuse, R21, R0 ;  /* 0x0000001535007223 */ /* 0x040fe20000000000 */
[----:B------:R-:W-:Y:S01]  /*8220*/  MOV R110, UR37 ;  /* 0x00000025006e7c02 */ /* 0x000fe20008000f00 */
[C---:B------:R-:W-:Y:S01]  /*8230*/  FFMA R2, R53.reuse, R22, R2 ;  /* 0x0000001635027223 */ /* 0x040fe20000000002 */
[----:B------:R-:W-:Y:S01]  /*8240*/  LOP3.LUT R41, R66, 0xffff0000, RZ, 0xc0, !PT ;  /* 0xffff000042297812 */ /* 0x000fe200078ec0ff */
[----:B------:R-:W-:Y:S01]  /*8250*/  FFMA R20, R53, R23, R20 ;  /* 0x0000001735147223 */ /* 0x000fe20000000014 */
[----:B------:R-:W-:Y:S01]  /*8260*/  @P2 PRMT R110, R110, 0x654, R40 ;  /* 0x000006546e6e2816 */ /* 0x000fe20000000028 */
[C---:B------:R-:W-:Y:S01]  /*8270*/  FMUL R21, R52.reuse, R30 ;  /* 0x0000001e34157220 */ /* 0x040fe20000400000 */
[C---:B------:R-:W-:Y:S01]  /*8280*/  SHF.L.U32 R23, R63.reuse, 0x10, RZ ;  /* 0x000000103f177819 */ /* 0x040fe200000006ff */
[----:B------:R-:W-:Y:S01]  /*8290*/  FMUL R22, R52, R31 ;  /* 0x0000001f34167220 */ /* 0x000fe20000400000 */
[----:B------:R-:W-:Y:S02]  /*82a0*/  LOP3.LUT R40, R63, 0xffff0000, RZ, 0xc0, !PT ;  /* 0xffff00003f287812 */ /* 0x000fe400078ec0ff */
[----:B------:R-:W-:Y:S01]  /*82b0*/  F2FP.BF16.F32.PACK_AB R114, R20, R2 ;  /* 0x000000021472723e */ /* 0x000fe200000010ff */
[C---:B------:R-:W-:Y:S01]  /*82c0*/  FFMA R21, R53.reuse, R23, R21 ;  /* 0x0000001735157223 */ /* 0x040fe20000000015 */
[----:B------:R-:W-:Y:S01]  /*82d0*/  F2FP.BF16.F32.PACK_AB R113, R0, R3 ;  /* 0x000000030071723e */ /* 0x000fe200000010ff */
[----:B------:R-:W-:Y:S01]  /*82e0*/  FFMA R22, R53, R40, R22 ;  /* 0x0000002835167223 */ /* 0x000fe20000000016 */
[----:B------:R-:W-:Y:S01]  /*82f0*/  SHF.L.U32 R20, R64, 0x10, RZ ;  /* 0x0000001040147819 */ /* 0x000fe200000006ff */
[----:B------:R-:W-:Y:S01]  /*8300*/  FMUL R0, R52, R32 ;  /* 0x0000002034007220 */ /* 0x000fe20000400000 */
[----:B------:R-:W-:Y:S01]  /*8310*/  LOP3.LUT R23, R64, 0xffff0000, RZ, 0xc0, !PT ;  /* 0xffff000040177812 */ /* 0x000fe200078ec0ff */
[C---:B------:R-:W-:Y:S01]  /*8320*/  FMUL R2, R52.reuse, R33 ;  /* 0x0000002134027220 */ /* 0x040fe20000400000 */
[----:B------:R-:W-:Y:S01]  /*8330*/  SHF.L.U32 R40, R65, 0x10, RZ ;  /* 0x0000001041287819 */ /* 0x000fe200000006ff */
[----:B------:R-:W-:Y:S01]  /*8340*/  FMUL R3, R52, R34 ;  /* 0x0000002234037220 */ /* 0x000fe20000400000 */
[----:B------:R-:W-:Y:S01]  /*8350*/  F2FP.BF16.F32.PACK_AB R115, R22, R21 ;  /* 0x000000151673723e */ /* 0x000fe200000010ff */
[----:B------:R-:W-:Y:S01]  /*8360*/  FFMA R0, R53, R20, R0 ;  /* 0x0000001435007223 */ /* 0x000fe20000000000 */
[----:B------:R-:W-:Y:S01]  /*8370*/  LOP3.LUT R42, R77, 0xffff0000, RZ, 0xc0, !PT ;  /* 0xffff00004d2a7812 */ /* 0x000fe200078ec0ff */
[----:B------:R-:W-:Y:S01]  /*8380*/  FFMA R2, R53, R23, R2 ;  /* 0x0000001735027223 */ /* 0x000fe20000000002 */
[----:B------:R-:W-:Y:S01]  /*8390*/  LOP3.LUT R23, R65, 0xffff0000, RZ, 0xc0, !PT ;  /* 0xffff000041177812 */ /* 0x000fe200078ec0ff */
[C---:B------:R-:W-:Y:S01]  /*83a0*/  FFMA R3, R53.reuse, R40, R3 ;  /* 0x0000002835037223 */ /* 0x040fe20000000003 */
[----:B------:R-:W-:Y:S01]  /*83b0*/  SHF.L.U32 R40, R66, 0x10, RZ ;  /* 0x0000001042287819 */ /* 0x000fe200000006ff */
[----:B------:R-:W-:Y:S01]  /*83c0*/  FMUL R20, R52, R35 ;  /* 0x0000002334147220 */ /* 0x000fe20000400000 */
[----:B------:R-:W-:Y:S01]  /*83d0*/  F2FP.BF16.F32.PACK_AB R116, R2, R0 ;  /* 0x000000000274723e */ /* 0x000fe200000010ff */
[----:B------:R-:W-:Y:S01]  /*83e0*/  FMUL R21, R52, R36 ;  /* 0x0000002434157220 */ /* 0x000fe20000400000 */
[----:B------:R-:W-:Y:S01]  /*83f0*/  SHF.L.U32 R54, R78, 0x10, RZ ;  /* 0x000000104e367819 */ /* 0x000fe200000006ff */
[----:B------:R-:W-:Y:S01]  /*8400*/  FMUL R22, R52, R37 ;  /* 0x0000002534167220 */ /* 0x000fe20000400000 */
[----:B------:R-:W-:Y:S01]  /*8410*/  LOP3.LUT R55, R78, 0xffff0000, RZ, 0xc0, !PT ;  /* 0xffff00004e377812 */ /* 0x000fe200078ec0ff */
[----:B------:R-:W-:Y:S01]  /*8420*/  FFMA R20, R53, R23, R20 ;  /* 0x0000001735147223 */ /* 0x000fe20000000014 */
[----:B------:R-:W-:Y:S01]  /*8430*/  SHF.L.U32 R23, R67, 0x10, RZ ;  /* 0x0000001043177819 */ /* 0x000fe200000006ff */
[----:B------:R-:W-:Y:S01]  /*8440*/  FFMA R21, R53, R40, R21 ;  /* 0x0000002835157223 */ /* 0x000fe20000000015 */
[----:B------:R-:W-:Y:S01]  /*8450*/  LOP3.LUT R40, R67, 0xffff0000, RZ, 0xc0, !PT ;  /* 0xffff000043287812 */ /* 0x000fe200078ec0ff */
[C---:B------:R-:W-:Y:S01]  /*8460*/  FFMA R22, R53.reuse, R41, R22 ;  /* 0x0000002935167223 */ /* 0x040fe20000000016 */
[----:B------:R-:W-:Y:S01]  /*8470*/  F2FP.BF16.F32.PACK_AB R117, R20, R3 ;  /* 0x000000031475723e */ /* 0x000fe200000010ff */
[----:B------:R-:W-:Y:S01]  /*8480*/  FMUL R0, R52, R38 ;  /* 0x0000002634007220 */ /* 0x000fe20000400000 */
[----:B------:R-:W-:Y:S01]  /*8490*/  LOP3.LUT R41, R74, 0xffff0000, RZ, 0xc0, !PT ;  /* 0xffff00004a297812 */ /* 0x000fe200078ec0ff */
[----:B------:R-:W-:Y:S01]  /*84a0*/  FMUL R2, R52, R39 ;  /* 0x0000002734027220 */ /* 0x000fe20000400000 */
[----:B------:R-:W-:Y:S01]  /*84b0*/  F2FP.BF16.F32.PACK_AB R118, R22, R21 ;  /* 0x000000151676723e */ /* 0x000fe200000010ff */
[----:B------:R1:W-:Y:S01]  /*84c0*/  @!P1 STS.128 [R108+UR36+0x1200], R112 ;  /* 0x001200706c009988 */ /* 0x0003e20008000c24 */
[C---:B------:R-:W-:Y:S01]  /*84d0*/  SHF.L.U32 R22, R72.reuse, 0x10, RZ ;  /* 0x0000001048167819 */ /* 0x040fe200000006ff */
[C---:B------:R-:W-:Y:S01]  /*84e0*/  FFMA R0, R53.reuse, R23, R0 ;  /* 0x0000001735007223 */ /* 0x040fe20000000000 */
[----:B------:R-:W-:Y:S01]  /*84f0*/  LOP3.LUT R23, R72, 0xffff0000, RZ, 0xc0, !PT ;  /* 0xffff000048177812 */ /* 0x000fe200078ec0ff */
[----:B------:R-:W-:Y:S01]  /*8500*/  FFMA R2, R53, R40, R2 ;  /* 0x0000002835027223 */ /* 0x000fe20000000002 */
[----:B------:R-:W-:Y:S01]  /*8510*/  SHF.L.U32 R40, R73, 0x10, RZ ;  /* 0x0000001049287819 */ /* 0x000fe200000006ff */
[C---:B------:R-:W-:Y:S01]  /*8520*/  FMUL R3, R52.reuse, R4 ;  /* 0x0000000434037220 */ /* 0x040fe20000400000 */
[C---:B------:R-:W-:Y:S01]  /*8530*/  SHF.L.U32 R56, R79.reuse, 0x10, RZ ;  /* 0x000000104f387819 */ /* 0x040fe200000006ff */
[----:B------:R-:W-:Y:S01]  /*8540*/  FMUL R20, R52, R5 ;  /* 0x0000000534147220 */ /* 0x000fe20000400000 */
[----:B------:R-:W-:Y:S01]  /*8550*/  F2FP.BF16.F32.PACK_AB R119, R2, R0 ;  /* 0x000000000277723e */ /* 0x000fe200000010ff */
[----:B------:R-:W-:Y:S01]  /*8560*/  FMUL R21, R52, R6 ;  /* 0x0000000634157220 */ /* 0x000fe20000400000 */
[----:B------:R-:W-:Y:S01]  /*8570*/  LOP3.LUT R57, R79, 0xffff0000, RZ, 0xc0, !PT ;  /* 0xffff00004f397812 */ /* 0x000fe200078ec0ff */
[C---:B------:R-:W-:Y:S01]  /*8580*/  FFMA R3, R53.reuse, R22, R3 ;  /* 0x0000001635037223 */ /* 0x040fe20000000003 */
[----:B------:R-:W-:Y:S01]  /*8590*/  FFMA R20, R53, R23, R20 ;  /* 0x0000001735147223 */ /* 0x000fe20000000014 */
[----:B------:R1:W-:Y:S01]  /*85a0*/  @!P1 STS.128 [R107+0x1200], R116 ;  /* 0x001200746b009388 */ /* 0x0003e20000000c00 */
[----:B------:R-:W-:Y:S01]  /*85b0*/  LOP3.LUT R23, R73, 0xffff0000, RZ, 0xc0, !PT ;  /* 0xffff000049177812 */ /* 0x000fe200078ec0ff */
[C---:B------:R-:W-:Y:S01]  /*85c0*/  FFMA R21, R53.reuse, R40, R21 ;  /* 0x0000002835157223 */ /* 0x040fe20000000015 */
[----:B------:R-:W-:Y:S01]  /*85d0*/  SHF.L.U32 R40, R74, 0x10, RZ ;  /* 0x000000104a287819 */ /* 0x000fe200000006ff */
[----:B------:R-:W-:Y:S01]  /*85e0*/  FMUL R0, R52, R7 ;  /* 0x0000000734007220 */ /* 0x000fe20000400000 */
[----:B------:R-:W-:Y:S01]  /*85f0*/  F2FP.BF16.F32.PACK_AB R120, R20, R3 ;  /* 0x000000031478723e */ /* 0x000fe200000010ff */
[----:B------:R-:W-:Y:S01]  /*8600*/  FMUL R2, R52, R8 ;  /* 0x0000000834027220 */ /* 0x000fe20000400000 */
[----:B------:R-:W-:Y:S01]  /*8610*/  ISETP.NE.AND P0, PT, R102, RZ, PT ;  /* 0x000000ff6600720c */ /* 0x000fe20003f05270 */
[C---:B------:R-:W-:Y:S01]  /*8620*/  FMUL R22, R52.reuse, R9 ;  /* 0x0000000934167220 */ /* 0x040fe20000400000 */
[C---:B------:R-:W-:Y:S01]  /*8630*/  FFMA R0, R53.reuse, R23, R0 ;  /* 0x0000001735007223 */ /* 0x040fe20000000000 */
[----:B------:R-:W-:Y:S01]  /*8640*/  FFMA R2, R53, R40, R2 ;  /* 0x0000002835027223 */ /* 0x000fe20000000002 */
[C---:B------:R-:W-:Y:S01]  /*8650*/  SHF.L.U32 R23, R75.reuse, 0x10, RZ ;  /* 0x000000104b177819 */ /* 0x040fe200000006ff */
[C---:B------:R-:W-:Y:S01]  /*8660*/  FMUL R3, R52.reuse, R10 ;  /* 0x0000000a34037220 */ /* 0x040fe20000400000 */
[----:B------:R-:W-:Y:S01]  /*8670*/  LOP3.LUT R40, R75, 0xffff0000, RZ, 0xc0, !PT ;  /* 0xffff00004b287812 */ /* 0x000fe200078ec0ff */
[C---:B------:R-:W-:Y:S01]  /*8680*/  FFMA R22, R53.reuse, R41, R22 ;  /* 0x0000002935167223 */ /* 0x040fe20000000016 */
[----:B------:R-:W-:Y:S01]  /*8690*/  FMUL R20, R52, R11 ;  /* 0x0000000b34147220 */ /* 0x000fe20000400000 */
[C---:B------:R-:W-:Y:S01]  /*86a0*/  FFMA R3, R53.reuse, R23, R3 ;  /* 0x0000001735037223 */ /* 0x040fe20000000003 */
        /* <DEDUP_REMOVED lines=27> */
[----:B------:R-:W-:Y:S02]  /*8860*/  F2FP.BF16.F32.PACK_AB R23, R42, R41 ;  /* 0x000000292a17723e */ /* 0x000fe400000010ff */
[----:B------:R-:W-:Y:S02]  /*8870*/  LEA R0, R68, UR36, 0x3 ;  /* 0x0000002444007c11 */ /* 0x000fe4000f8e18ff */
[----:B------:R-:W-:Y:S01]  /*8880*/  @P2 SHF.L.U32 R2, RZ, 0x1f, RZ ;  /* 0x0000001fff022819 */ /* 0x000fe200000006ff */
[----:B------:R1:W-:Y:S01]  /*8890*/  @!P1 STS.128 [R107+0x1a00], R20 ;  /* 0x001a00146b009388 */ /* 0x0003e20000000c00 */
[----:B------:R-:W-:Y:S01]  /*88a0*/  @!PT LDS RZ, [RZ] ;  /* 0x00000000fffff984 */ /* 0x000fe20000000800 */
[----:B------:R-:W-:Y:S01]  /*88b0*/  @!PT LDS RZ, [RZ] ;  /* 0x00000000fffff984 */ /* 0x000fe20000000800 */
[----:B------:R-:W-:Y:S01]  /*88c0*/  @!PT LDS RZ, [RZ] ;  /* 0x00000000fffff984 */ /* 0x000fe20000000800 */
[----:B------:R-:W-:Y:S01]  /*88d0*/  @!PT LDS RZ, [RZ] ;  /* 0x00000000fffff984 */ /* 0x000fe20000000800 */
[----:B------:R3:W-:Y:S07]  /*88e0*/  MEMBAR.ALL.CTA ;  /* 0x0000000000007992 */ /* 0x0007ee0000008000 */
[----:B---3--:R-:W3:Y:S02]  /*88f0*/  FENCE.VIEW.ASYNC.S ;  /* 0x00000000000073c6 */ /* 0x008ee40000000000 */
[----:B------:R-:W-:Y:S05]  /*8900*/  WARPSYNC.ALL ;  /* 0x0000000000007948 */ /* 0x000fea0003800000 */
[----:B------:R-:W-:Y:S01]  /*8910*/  BSSY.RECONVERGENT B0, `(.L_x_126) ;  /* 0x0000011000007945 */ /* 0x000fe20003800200 */
[----:B---3--:R-:W-:Y:S06]  /*8920*/  BAR.SYNC.DEFER_BLOCKING 0x1, 0x80 ;  /* 0x0042000000007b1d */ /* 0x008fec0000010000 */
[----:B------:R-:W-:Y:S05]  /*8930*/  @P0 BRA `(.L_x_127) ;  /* 0x0000000000380947 */ /* 0x000fea0003800000 */
[----:B------:R-:W-:Y:S02]  /*8940*/  UIADD3 UR12, UP0, UPT, UR50, 0xa80, URZ ;  /* 0x00000a80320c7890 */ /* 0x000fe4000ff1e0ff */
[----:B------:R-:W-:Y:S02]  /*8950*/  UIADD3 UR10, UPT, UPT, UR42, 0x40, URZ ;  /* 0x000000402a0a7890 */ /* 0x000fe4000fffe0ff */
[----:B------:R-:W-:Y:S02]  /*8960*/  UIADD3 UR8, UPT, UPT, UR36, 0x1200, URZ ;  /* 0x0000120024087890 */ /* 0x000fe4000fffe0ff */
[----:B------:R-:W-:Y:S01]  /*8970*/  UIADD3.X UR13, UPT, UPT, URZ, UR51, URZ, UP0, !UPT ;  /* 0x00000033ff0d7290 */ /* 0x000fe200087fe4ff */
[----:B------:R-:W-:Y:S01]  /*8980*/  UMOV UR9, UR41 ;  /* 0x0000002900097c82 */ /* 0x000fe20008000000 */
[----:B------:R-:W-:Y:S01]  /*8990*/  UMOV UR11, UR44 ;  /* 0x0000002c000b7c82 */ /* 0x000fe20008000000 */
[----:B------:R-:W-:Y:S02]  /*89a0*/  UIADD3 UR5, UPT, UPT, UR41, 0x40, URZ ;  /* 0x0000004029057890 */ /* 0x000fe4000fffe0ff */
[----:B------:R-:W-:Y:S01]  /*89b0*/  UIADD3 UR4, UPT, UPT, UR36, 0x1a00, URZ ;  /* 0x00001a0024047890 */ /* 0x000fe2000fffe0ff */
[----:B------:R-:W-:Y:S03]  /*89c0*/  UMOV UR7, UR44 ;  /* 0x0000002c00077c82 */ /* 0x000fe60008000000 */
[----:B------:R3:W-:Y:S01]  /*89d0*/  UTMASTG.3D [UR8], [UR12] ;  /* 0x000000080c0073b5 */ /* 0x0007e20008010000 */
[----:B------:R-:W-:Y:S04]  /*89e0*/  UMOV UR6, UR10 ;  /* 0x0000000a00067c82 */ /* 0x000fe80008000000 */
[----:B------:R3:W-:Y:S01]  /*89f0*/  UTMASTG.3D [UR4], [UR12] ;  /* 0x000000040c0073b5 */ /* 0x0007e20008010000 */
[----:B------:R0:W-:Y:S01]  /*8a00*/  UTMACMDFLUSH ;  /* 0x00000000000079b7 */ /* 0x0001e20000000000 */
[----:B---3--:R-:W-:Y:S04]  /*8a10*/  DEPBAR.LE SB0, 0x1 ;  /* 0x000080400000791a */ /* 0x008fe80000000000 */
.L_x_127:
[----:B------:R-:W-:Y:S05]  /*8a20*/  BSYNC.RECONVERGENT B0 ;  /* 0x0000000000007941 */ /* 0x000fea0003800200 */
.L_x_126:
[----:B------:R-:W-:Y:S01]  /*8a30*/  BAR.SYNC.DEFER_BLOCKING 0x1, 0x80 ;  /* 0x0042000000007b1d */ /* 0x000fe20000010000 */
[----:B------:R-:W-:Y:S01]  /*8a40*/  UIADD3 UR43, UPT, UPT, UR56, 0x1, URZ ;  /* 0x00000001382b7890 */ /* 0x000fe2000fffe0ff */
[----:B-1----:R-:W-:Y:S01]  /*8a50*/  VIADD R23, R59, 0x10 ;  /* 0x000000103b177836 */ /* 0x002fe20000000000 */
[----:B------:R-:W-:Y:S02]  /*8a60*/  UIADD3 UR53, UPT, UPT, UR41, 0x10, URZ ;  /* 0x0000001029357890 */ /* 0x000fe4000fffe0ff */
[----:B------:R-:W-:Y:S02]  /*8a70*/  UISETP.NE.AND UP0, UPT, UR43, 0x4, UPT ;  /* 0x000000042b00788c */ /* 0x000fe4000bf05270 */
[----:B------:R-:W-:Y:S02]  /*8a80*/  SHF.R.U32.HI R21, RZ, 0x15, R23 ;  /* 0x00000015ff157819 */ /* 0x000fe40000011617 */
[----:B------:R-:W-:Y:S02]  /*8a90*/  USEL UR43, UR43, URZ, UP0 ;  /* 0x000000ff2b2b7287 */ /* 0x000fe40008000000 */
[----:B------:R-:W-:Y:S01]  /*8aa0*/  LOP3.LUT R22, R21, 0x3, RZ, 0xc0, !PT ;  /* 0x0000000315167812 */ /* 0x000fe200078ec0ff */
[----:B------:R1:W-:Y:S01]  /*8ab0*/  @P2 SYNCS.ARRIVE.TRANS64.RED.A1T0 RZ, [R110+URZ], RZ ;  /* 0x000000ff6eff29a7 */ /* 0x0003e200081004ff */
[----:B------:R-:W-:Y:S01]  /*8ac0*/  BSSY B1, `(.L_x_128) ;  /* 0x0000015000017945 */ /* 0x000fe20003800000 */
[----:B------:R-:W3:Y:S02]  /*8ad0*/  @P2 SYNCS.PHASECHK.TRANS64.TRYWAIT P0, [R0+URZ+0x60], R2 ;  /* 0x00006002000025a7 */ /* 0x000ee400080011ff */
[----:B---3--:R-:W-:Y:S01]  /*8ae0*/  @P2 SEL R70, RZ, 0x1, !P0 ;  /* 0x00000001ff462807 */ /* 0x008fe20004000000 */
[----:B-1----:R-:W-:Y:S06]  /*8af0*/  @!P2 BRA `(.L_x_129) ;  /* 0x000000000044a947 */ /* 0x002fec0003800000 */
[----:B------:R-:W-:Y:S01]  /*8b00*/  ISETP.NE.AND P1, PT, R71, RZ, PT ;  /* 0x000000ff4700720c */ /* 0x000fe20003f25270 */
[----:B------:R-:W-:Y:S01]  /*8b10*/  BSSY B0, `(.L_x_130) ;  /* 0x0000009000007945 */ /* 0x000fe20003800000 */
[----:B------:R-:W-:Y:S11]  /*8b20*/  ISETP.NE.AND P0, PT, R70, RZ, PT ;  /* 0x000000ff4600720c */ /* 0x000ff60003f05270 */
[----:B------:R-:W-:Y:S05]  /*8b30*/  @P1 IMAD R3, R68, 0x1000, R108 ;  /* 0x0000100044031824 */ /* 0x000fea00078e026c */
[----:B------:R-:W-:Y:S05]  /*8b40*/  @P1 IADD3 R2, PT, PT, R3, UR36, RZ ;  /* 0x0000002403021c10 */ /* 0x000fea000fffe0ff */
[----:B------:R-:W-:Y:S01]  /*8b50*/  @P1 IMAD.IADD R2, R69, 0x1, R2 ;  /* 0x0000000145021824 */ /* 0x000fe200078e0202 */
[----:B------:R-:W-:Y:S06]  /*8b60*/  @P0 BRA `(.L_x_131) ;  /* 0x00000000000c0947 */ /* 0x000fec0003800000 */
[----:B------:R-:W-:Y:S04]  /*8b70*/  SHF.L.U32 R20, RZ, 0x1f, RZ ;  /* 0x0000001fff147819 */ /* 0x000fe800000006ff */
[----:B------:R-:W1:Y:S02]  /*8b80*/  SYNCS.PHASECHK.TRANS64.TRYWAIT P0, [R0+URZ+0x60], R20 ;  /* 0x00006014000075a7 */ /* 0x000e6400080011ff */
[----:B-1----:R-:W-:Y:S05]  /*8b90*/  @!P0 BRA `(.L_x_132) ;  /* 0x0000006400988947 */ /* 0x002fea0003800000 */
.L_x_131:
[----:B------:R-:W-:Y:S05]  /*8ba0*/  BSYNC B0 ;  /* 0x0000000000007941 */ /* 0x000fea0003800000 */
.L_x_130:
[----:B------:R-:W-:Y:S02]  /*8bb0*/  ISETP.NE.AND P0, PT, R71, RZ, PT ;  /* 0x000000ff4700720c */ /* 0x000fe40003f05270 */
[----:B------:R-:W-:Y:S11]  /*8bc0*/  IADD3 R68, PT, PT, R68, 0x1, RZ ;  /* 0x0000000144447810 */ /* 0x000ff60007ffe0ff */
[----:B------:R3:W4:Y:S04]  /*8bd0*/  @P0 LDS.128 R60, [R3+UR36+0x200] ;  /* 0x00020024033c0984 */ /* 0x0007280008000c00 */
[----:B------:R3:W1:Y:S04]  /*8be0*/  @P0 LDS.128 R72, [R3+UR36+0xa00] ;  /* 0x000a002403480984 */ /* 0x0006680008000c00 */
[----:B------:R3:W1:Y:S04]  /*8bf0*/  @P0 LDS.128 R64, [R2+0x200] ;  /* 0x0002000002400984 */ /* 0x0006680000000c00 */
[----:B------:R3:W1:Y:S02]  /*8c00*/  @P0 LDS.128 R76, [R2+0xa00] ;  /* 0x000a0000024c0984 */ /* 0x0006640000000c00 */
.L_x_129:
[----:B------:R-:W-:Y:S05]  /*8c10*/  BSYNC B1 ;  /* 0x0000000000017941 */ /* 0x000fea0003800000 */
.L_x_128:
[----:B------:R-:W-:Y:S11]  /*8c20*/  ISETP.NE.AND P0, PT, R102, R22, PT ;  /* 0x000000166600720c */ /* 0x000ff60003f05270 */
[----:B------:R-:W-:Y:S02]  /*8c30*/  @!UPT UIADD3 URZ, UPT, UPT, URZ, URZ, URZ ;  /* 0x000000fffffff290 */ /* 0x000fe4000fffe0ff */
[----:B------:R-:W-:Y:S05]  /*8c40*/  @P0 BRA `(.L_x_133) ;  /* 0x0000000000bc0947 */ /* 0x000fea0003800000 */
[----:B------:R-:W-:Y:S11]  /*8c50*/  LOP3.LUT P0, RZ, R21, 0x3, R103, 0x48, !PT ;  /* 0x0000000315ff7812 */ /* 0x000ff60007804867 */
[----:B------:R-:W-:Y:S02]  /*8c60*/  @!UPT UIADD3 URZ, UPT, UPT, URZ, URZ, URZ ;  /* 0x000000fffffff290 */ /* 0x000fe4000fffe0ff */
[----:B------:R-:W-:Y:S05]  /*8c70*/  @!P0 BRA `(.L_x_134) ;  /* 0x0000000000408947 */ /* 0x000fea0003800000 */
[----:B------:R-:W5:Y:S01]  /*8c80*/  LDCU.64 UR8, c[0x4][0x70] ;  /* 0x01000e00ff0877ac */ /* 0x000f620008000a00 */
[----:B---3--:R-:W-:Y:S01]  /*8c90*/  MOV R3, 0x0 ;  /* 0x0000000000037802 */ /* 0x008fe20000000f00 */
[----:B------:R-:W-:Y:S02]  /*8ca0*/  HFMA2 R12, -RZ, RZ, 0, 5.9604644775390625e-08 ;  /* 0x00000001ff0c7431 */ /* 0x000fe400000001ff */
[----:B------:R-:W-:Y:S02]  /*8cb0*/  IMAD.MOV.U32 R8, RZ, RZ, 0x192 ;  /* 0x00000192ff087424 */ /* 0x000fe400078e00ff */
[----:B------:R-:W-:Y:S01]  /*8cc0*/  IMAD.MOV.U32 R13, RZ, RZ, RZ ;  /* 0x000000ffff0d7224 */ /* 0x000fe200078e00ff */
[----:B------:R-:W3:Y:S01]  /*8cd0*/  LDCU.64 UR6, c[0x4][0x78] ;  /* 0x01000f00ff0677ac */ /* 0x000ee20008000a00 */
[----:B------:R-:W1:Y:S01]  /*8ce0*/  LDC.64 R2, c[0x4][R3] ;  /* 0x0100000003027b82 */ /* 0x000e620000000a00 */
[----:B------:R-:W2:Y:S01]  /*8cf0*/  LDCU.64 UR4, c[0x4][0x10] ;  /* 0x01000200ff0477ac */ /* 0x000ea20008000a00 */
[----:B-----5:R-:W-:Y:S01]  /*8d00*/  MOV R5, UR9 ;  /* 0x0000000900057c02 */ /* 0x020fe20008000f00 */
[----:B------:R-:W-:Y:S01]  /*8d10*/  IMAD.U32 R4, RZ, RZ, UR8 ;  /* 0x00000008ff047e24 */ /* 0x000fe2000f8e00ff */
[----:B---3--:R-:W-:Y:S01]  /*8d20*/  MOV R7, UR7 ;  /* 0x0000000700077c02 */ /* 0x008fe20008000f00 */
[----:B------:R-:W-:Y:S01]  /*8d30*/  IMAD.U32 R6, RZ, RZ, UR6 ;  /* 0x00000006ff067e24 */ /* 0x000fe2000f8e00ff */
[----:B--2---:R-:W-:Y:S01]  /*8d40*/  MOV R11, UR5 ;  /* 0x00000005000b7c02 */ /* 0x004fe20008000f00 */
[----:B------:R-:W-:Y:S02]  /*8d50*/  IMAD.U32 R10, RZ, RZ, UR4 ;  /* 0x00000004ff0a7e24 */ /* 0x000fe4000f8e00ff */
[----:B-1----:R-:W-:Y:S07]  /*8d60*/  LEPC R20, `(.L_x_134) ;  /* 0x000000001014794e */ /* 0x002fee0000000000 */
[----:B----4-:R-:W-:Y:S05]  /*8d70*/  CALL.ABS.NOINC R2 ;  /* 0x0000000002007343 */ /* 0x010fea0003c00000 */
.L_x_134:
[----:B------:R-:W-:Y:S05]  /*8d80*/  WARPSYNC.ALL ;  /* 0x0000000000007948 */ /* 0x000fea0003800000 */
[C---:B------:R-:W-:Y:S01]  /*8d90*/  R2UR UR4, R23.reuse ;  /* 0x00000000170472ca */ /* 0x040fe200000e0000 */
[----:B-1----:R-:W-:Y:S05]  /*8da0*/  VIADD R0, R23, 0x40 ;  /* 0x0000004017007836 */ /* 0x002fea0000000000 */
[----:B------:R-:W-:Y:S04]  /*8db0*/  SHF.R.U32.HI R0, RZ, 0x15, R0 ;  /* 0x00000015ff007819 */ /* 0x000fe80000011600 */
[----:B------:R-:W-:Y:S03]  /*8dc0*/  LOP3.LUT P0, RZ, R0, 0x3, R103, 0x48, !PT ;  /* 0x0000000300ff7812 */ /* 0x000fe60007804867 */
[----:B------:R-:W1:Y:S10]  /*8dd0*/  LDTM.x16 R24, tmem[UR4] ;  /* 0x00000004001879ee */ /* 0x000e740008240000 */
[----:B-1----:R-:W-:Y:S05]  /*8de0*/  @!P0 BRA `(.L_x_135) ;  /* 0x0000000000408947 */ /* 0x002fea0003800000 */
[----:B------:R-:W1:Y:S01]  /*8df0*/  LDCU.64 UR8, c[0x4][0x70] ;  /* 0x01000e00ff0877ac */ /* 0x000e620008000a00 */
[----:B---3--:R-:W-:Y:S01]  /*8e00*/  MOV R3, 0x0 ;  /* 0x0000000000037802 */ /* 0x008fe20000000f00 */
[----:B------:R-:W-:Y:S02]  /*8e10*/  HFMA2 R12, -RZ, RZ, 0, 5.9604644775390625e-08 ;  /* 0x00000001ff0c7431 */ /* 0x000fe400000001ff */
[----:B------:R-:W-:Y:S02]  /*8e20*/  IMAD.MOV.U32 R8, RZ, RZ, 0x192 ;  /* 0x00000192ff087424 */ /* 0x000fe400078e00ff */
[----:B------:R-:W-:Y:S01]  /*8e30*/  IMAD.MOV.U32 R13, RZ, RZ, RZ ;  /* 0x000000ffff0d7224 */ /* 0x000fe200078e00ff */
[----:B------:R-:W3:Y:S01]  /*8e40*/  LDCU.64 UR6, c[0x4][0x78] ;  /* 0x01000f00ff0677ac */ /* 0x000ee20008000a00 */
[----:B------:R-:W2:Y:S01]  /*8e50*/  LDC.64 R2, c[0x4][R3] ;  /* 0x0100000003027b82 */ /* 0x000ea20000000a00 */
        /* <DEDUP_REMOVED lines=9> */
.L_x_135:
[----:B------:R-:W-:Y:S05]  /*8ef0*/  WARPSYNC.ALL ;  /* 0x0000000000007948 */ /* 0x000fea0003800000 */
[----:B------:R-:W-:Y:S11]  /*8f00*/  R2UR UR4, R23 ;  /* 0x00000000170472ca */ /* 0x000ff600000e0000 */
[----:B------:R-:W-:Y:S02]  /*8f10*/  @!UPT UIADD3 URZ, UPT, UPT, URZ, URZ, URZ ;  /* 0x000000fffffff290 */ /* 0x000fe4000fffe0ff */
[----:B------:R-:W1:Y:S02]  /*8f20*/  LDTM.x16 R4, tmem[UR4+0x40] ;  /* 0x00004004000479ee */ /* 0x000e640008240000 */
[----:B-1----:R-:W-:Y:S01]  /*8f30*/  NOP ;  /* 0x0000000000007918 */ /* 0x002fe20000000000 */
.L_x_133:
[----:B------:R-:W-:Y:S01]  /*8f40*/  ISETP.NE.AND P2, PT, R109, RZ, PT ;  /* 0x000000ff6d00720c */ /* 0x000fe20003f45270 */
[----:B-1----:R-:W-:Y:S01]  /*8f50*/  FMUL R0, R52, R24 ;  /* 0x0000001834007220 */ /* 0x002fe20000400000 */
[----:B---34-:R-:W-:Y:S01]  /*8f60*/  SHF.L.U32 R3, R60, 0x10, RZ ;  /* 0x000000103c037819 */ /* 0x018fe200000006ff */
        /* <DEDUP_REMOVED lines=146> */
.L_x_137:
[----:B------:R-:W-:Y:S05]  /*9890*/  BSYNC.RECONVERGENT B0 ;  /* 0x0000000000007941 */ /* 0x000fea0003800200 */
.L_x_136:
[----:B------:R-:W-:Y:S01]  /*98a0*/  BAR.SYNC.DEFER_BLOCKING 0x1, 0x80 ;  /* 0x0042000000007b1d */ /* 0x000fe20000010000 */
[----:B------:R-:W-:Y:S04]  /*98b0*/  UIADD3 UR40, UPT, UPT, UR43, 0x1, URZ ;  /* 0x000000012b287890 */ /* 0x000fe8000fffe0ff */
[----:B------:R-:W-:Y:S04]  /*98c0*/  UISETP.NE.AND UP0, UPT, UR40, 0x4, UPT ;  /* 0x000000042800788c */ /* 0x000fe8000bf05270 */
[----:B------:R-:W-:Y:S01]  /*98d0*/  USEL UR40, UR40, URZ, UP0 ;  /* 0x000000ff28287287 */ /* 0x000fe20008000000 */
[----:B------:R3:W-:Y:S01]  /*98e0*/  @P2 SYNCS.ARRIVE.TRANS64.RED.A1T0 RZ, [R110+URZ], RZ ;  /* 0x000000ff6eff29a7 */ /* 0x0007e200081004ff */
[----:B------:R-:W-:Y:S01]  /*98f0*/  BSSY B1, `(.L_x_138) ;  /* 0x000001a000017945 */ /* 0x000fe20003800000 */
[----:B------:R-:W4:Y:S01]  /*9900*/  @P2 SYNCS.PHASECHK.TRANS64.TRYWAIT P0, [R0+URZ+0x60], R2 ;  /* 0x00006002000025a7 */ /* 0x000f2200080011ff */
[----:B---3--:R-:W-:Y:S01]  /*9910*/  HFMA2 R110, -RZ, RZ, 0, 0 ;  /* 0x00000000ff6e7431 */ /* 0x008fe200000001ff */
[----:B----4-:R-:W-:Y:S01]  /*9920*/  @P2 SEL R70, RZ, 0x1, !P0 ;  /* 0x00000001ff462807 */ /* 0x010fe20004000000 */
[----:B------:R-:W-:Y:S06]  /*9930*/  @!P2 BRA `(.L_x_139) ;  /* 0x000000000054a947 */ /* 0x000fec0003800000 */
[----:B------:R-:W-:Y:S01]  /*9940*/  ISETP.NE.AND P1, PT, R71, RZ, PT ;  /* 0x000000ff4700720c */ /* 0x000fe20003f25270 */
[----:B------:R-:W-:Y:S01]  /*9950*/  BSSY B0, `(.L_x_140) ;  /* 0x0000009000007945 */ /* 0x000fe20003800000 */
[----:B------:R-:W-:Y:S11]  /*9960*/  ISETP.NE.AND P0, PT, R70, RZ, PT ;  /* 0x000000ff4600720c */ /* 0x000ff60003f05270 */
[----:B------:R-:W-:Y:S05]  /*9970*/  @P1 IMAD R3, R68, 0x1000, R108 ;  /* 0x0000100044031824 */ /* 0x000fea00078e026c */
[----:B------:R-:W-:Y:S05]  /*9980*/  @P1 IADD3 R2, PT, PT, R3, UR36, RZ ;  /* 0x0000002403021c10 */ /* 0x000fea000fffe0ff */
[----:B------:R-:W-:Y:S01]  /*9990*/  @P1 IMAD.IADD R2, R69, 0x1, R2 ;  /* 0x0000000145021824 */ /* 0x000fe200078e0202 */
[----:B------:R-:W-:Y:S06]  /*99a0*/  @P0 BRA `(.L_x_141) ;  /* 0x00000000000c0947 */ /* 0x000fec0003800000 */
[----:B-1----:R-:W-:Y:S04]  /*99b0*/  SHF.L.U32 R20, RZ, 0x1f, RZ ;  /* 0x0000001fff147819 */ /* 0x002fe800000006ff */
[----:B------:R-:W1:Y:S02]  /*99c0*/  SYNCS.PHASECHK.TRANS64.TRYWAIT P0, [R0+URZ+0x60], R20 ;  /* 0x00006014000075a7 */ /* 0x000e6400080011ff */
[----:B-1----:R-:W-:Y:S05]  /*99d0*/  @!P0 BRA `(.L_x_142) ;  /* 0x00000058001c8947 */ /* 0x002fea0003800000 */
.L_x_141:
[----:B------:R-:W-:Y:S05]  /*99e0*/  BSYNC B0 ;  /* 0x0000000000007941 */ /* 0x000fea0003800000 */
.L_x_140:
[----:B------:R-:W-:Y:S01]  /*99f0*/  ISETP.NE.AND P0, PT, R71, RZ, PT ;  /* 0x000000ff4700720c */ /* 0x000fe20003f05270 */
[----:B------:R-:W-:Y:S11]  /*9a00*/  VIADD R68, R68, 0x1 ;  /* 0x0000000144447836 */ /* 0x000ff60000000000 */
[----:B------:R-:W-:Y:S01]  /*9a10*/  @!UPT UIADD3 URZ, UPT, UPT, URZ, URZ, URZ ;  /* 0x000000fffffff290 */ /* 0x000fe2000fffe0ff */
[----:B------:R3:W4:Y:S04]  /*9a20*/  @P0 LDS.128 R60, [R3+UR36+0x200] ;  /* 0x00020024033c0984 */ /* 0x0007280008000c00 */
[----:B------:R3:W1:Y:S04]  /*9a30*/  @P0 LDS.128 R72, [R3+UR36+0xa00] ;  /* 0x000a002403480984 */ /* 0x0006680008000c00 */
[----:B------:R3:W1:Y:S04]  /*9a40*/  @P0 LDS.128 R64, [R2+0x200] ;  /* 0x0002000002400984 */ /* 0x0006680000000c00 */
[----:B------:R3:W1:Y:S01]  /*9a50*/  @P0 LDS.128 R76, [R2+0xa00] ;  /* 0x000a0000024c0984 */ /* 0x0006620000000c00 */
[C---:B------:R-:W-:Y:S04]  /*9a60*/  ISETP.NE.AND P0, PT, R68.reuse, 0x4, PT ;  /* 0x000000044400780c */ /* 0x040fe80003f05270 */
[----:B------:R-:W-:Y:S02]  /*9a70*/  SEL R68, R68, RZ, P0 ;  /* 0x000000ff44447207 */ /* 0x000fe40000000000 */
[----:B------:R-:W-:Y:S02]  /*9a80*/  SEL R110, RZ, 0x1, P0 ;  /* 0x00000001ff6e7807 */ /* 0x000fe40000000000 */
.L_x_139:
[----:B------:R-:W-:Y:S05]  /*9a90*/  BSYNC B1 ;  /* 0x0000000000017941 */ /* 0x000fea0003800000 */
.L_x_138:
[----:B---3--:R-:W-:Y:S05]  /*9aa0*/  VIADD R3, R59, 0x400010 ;  /* 0x004000103b037836 */ /* 0x008fea0000000000 */
[----:B-1----:R-:W-:Y:S04]  /*9ab0*/  SHF.R.U32.HI R0, RZ, 0x15, R3 ;  /* 0x00000015ff007819 */ /* 0x002fe80000011603 */
        /* <DEDUP_REMOVED lines=23> */
.L_x_144:
        /* <DEDUP_REMOVED lines=23> */
.L_x_145:
[----:B------:R-:W-:Y:S05]  /*9da0*/  WARPSYNC.ALL ;  /* 0x0000000000007948 */ /* 0x000fea0003800000 */
[----:B------:R-:W-:Y:S11]  /*9db0*/  R2UR UR4, R2 ;  /* 0x00000000020472ca */ /* 0x000ff600000e0000 */
[----:B------:R-:W-:Y:S02]  /*9dc0*/  @!UPT UIADD3 URZ, UPT, UPT, URZ, URZ, URZ ;  /* 0x000000fffffff290 */ /* 0x000fe4000fffe0ff */
[----:B------:R-:W1:Y:S02]  /*9dd0*/  LDTM.x16 R4, tmem[UR4+0x40] ;  /* 0x00004004000479ee */ /* 0x000e640008240000 */
[----:B-1----:R-:W-:Y:S01]  /*9de0*/  NOP ;  /* 0x0000000000007918 */ /* 0x002fe20000000000 */
.L_x_143:
[----:B------:R-:W-:Y:S01]  /*9df0*/  ISETP.NE.AND P2, PT, R109, RZ, PT ;  /* 0x000000ff6d00720c */ /* 0x000fe20003f45270 */
[----:B------:R-:W-:Y:S01]  /*9e00*/  FMUL R0, R52, R24 ;  /* 0x0000001834007220 */ /* 0x000fe20000400000 */
[----:B----4-:R-:W-:Y:S01]  /*9e10*/  SHF.L.U32 R3, R60, 0x10, RZ ;  /* 0x000000103c037819 */ /* 0x010fe200000006ff */
        /* <DEDUP_REMOVED lines=121> */
[----:B------:R-:W-:Y:S01]  /*a5b0*/  @P2 SHF.L.U32 R2, R110, 0x1f, RZ ;  /* 0x0000001f6e022819 */ /* 0x000fe200000006ff */
        /* <DEDUP_REMOVED lines=16> */
[----:B------:R-:W-:Y:S02]  /*a6c0*/  UIADD3 UR5, UPT, UPT, UR41, 0x50, URZ ;  /* 0x0000005029057890 */ /* 0x000fe4000fffe0ff */
[----:B------:R-:W-:Y:S01]  /*a6d0*/  UIADD3 UR4, UPT, UPT, UR36, 0x3a00, URZ ;  /* 0x00003a0024047890 */ /* 0x000fe2000fffe0ff */
[----:B------:R-:W-:Y:S01]  /*a6e0*/  UMOV UR7, UR44 ;  /* 0x0000002c00077c82 */ /* 0x000fe20008000000 */
[----:B------:R-:W-:Y:S03]  /*a6f0*/  UMOV UR6, UR54 ;  /* 0x0000003600067c82 */ /* 0x000fe60008000000 */
[----:B------:R3:W-:Y:S04]  /*a700*/  UTMASTG.3D [UR52], [UR8] ;  /* 0x00000034080073b5 */ /* 0x0007e80008010000 */
[----:B------:R3:W-:Y:S01]  /*a710*/  UTMASTG.3D [UR4], [UR8] ;  /* 0x00000004080073b5 */ /* 0x0007e20008010000 */
[----:B------:R0:W-:Y:S01]  /*a720*/  UTMACMDFLUSH ;  /* 0x00000000000079b7 */ /* 0x0001e20000000000 */
[----:B---3--:R-:W-:Y:S04]  /*a730*/  DEPBAR.LE SB0, 0x1 ;  /* 0x000080400000791a */ /* 0x008fe80000000000 */
.L_x_147:
[----:B------:R-:W-:Y:S05]  /*a740*/  BSYNC.RECONVERGENT B0 ;  /* 0x0000000000007941 */ /* 0x000fea0003800200 */
.L_x_146:
        /* <DEDUP_REMOVED lines=20> */
[----:B------:R-:W-:Y:S04]  /*a890*/  SHF.L.U32 R20, R110, 0x1f, RZ ;  /* 0x0000001f6e147819 */ /* 0x000fe800000006ff */
[----:B------:R-:W1:Y:S02]  /*a8a0*/  SYNCS.PHASECHK.TRANS64.TRYWAIT P0, [R0+URZ+0x60], R20 ;  /* 0x00006014000075a7 */ /* 0x000e6400080011ff */
[----:B-1----:R-:W-:Y:S05]  /*a8b0*/  @!P0 BRA `(.L_x_152) ;  /* 0x0000004800788947 */ /* 0x002fea0003800000 */
.L_x_151:
[----:B------:R-:W-:Y:S05]  /*a8c0*/  BSYNC B0 ;  /* 0x0000000000007941 */ /* 0x000fea0003800000 */
.L_x_150:
[----:B------:R-:W-:Y:S01]  /*a8d0*/  ISETP.NE.AND P0, PT, R71, RZ, PT ;  /* 0x000000ff4700720c */ /* 0x000fe20003f05270 */
[----:B------:R-:W-:Y:S11]  /*a8e0*/  VIADD R68, R68, 0x1 ;  /* 0x0000000144447836 */ /* 0x000ff60000000000 */
[----:B------:R-:W-:Y:S01]  /*a8f0*/  @!UPT UIADD3 URZ, UPT, UPT, URZ, URZ, URZ ;  /* 0x000000fffffff290 */ /* 0x000fe2000fffe0ff */
[----:B------:R3:W4:Y:S04]  /*a900*/  @P0 LDS.128 R60, [R3+UR36+0x200] ;  /* 0x00020024033c0984 */ /* 0x0007280008000c00 */
[----:B------:R3:W2:Y:S04]  /*a910*/  @P0 LDS.128 R72, [R3+UR36+0xa00] ;  /* 0x000a002403480984 */ /* 0x0006a80008000c00 */
[----:B------:R3:W2:Y:S04]  /*a920*/  @P0 LDS.128 R64, [R2+0x200] ;  /* 0x0002000002400984 */ /* 0x0006a80000000c00 */
[----:B------:R3:W2:Y:S01]  /*a930*/  @P0 LDS.128 R76, [R2+0xa00] ;  /* 0x000a0000024c0984 */ /* 0x0006a20000000c00 */
[C---:B------:R-:W-:Y:S04]  /*a940*/  ISETP.NE.AND P0, PT, R68.reuse, 0x4, PT ;  /* 0x000000044400780c */ /* 0x040fe80003f05270 */
[----:B-1----:R-:W-:Y:S02]  /*a950*/  SEL R0, RZ, 0x1, P0 ;  /* 0x00000001ff007807 */ /* 0x002fe40000000000 */
[----:B------:R-:W-:Y:S02]  /*a960*/  SEL R68, R68, RZ, P0 ;  /* 0x000000ff44447207 */ /* 0x000fe40000000000 */
[----:B------:R-:W-:Y:S02]  /*a970*/  LOP3.LUT R110, R110, R0, RZ, 0x3c, !PT ;  /* 0x000000006e6e7212 */ /* 0x000fe400078e3cff */
.L_x_149:
[----:B------:R-:W-:Y:S05]  /*a980*/  BSYNC B1 ;  /* 0x0000000000017941 */ /* 0x000fea0003800000 */
.L_x_148:
[----:B------:R-:W-:Y:S11]  /*a990*/  ISETP.NE.AND P0, PT, R102, R22, PT ;  /* 0x000000166600720c */ /* 0x000ff60003f05270 */
[----:B------:R-:W-:Y:S02]  /*a9a0*/  @!UPT UIADD3 URZ, UPT, UPT, URZ, URZ, URZ ;  /* 0x000000fffffff290 */ /* 0x000fe4000fffe0ff */
[----:B------:R-:W-:Y:S05]  /*a9b0*/  @P0 BRA `(.L_x_153) ;  /* 0x0000000000bc0947 */ /* 0x000fea0003800000 */
[----:B------:R-:W-:Y:S11]  /*a9c0*/  LOP3.LUT P0, RZ, R21, 0x3, R103, 0x48, !PT ;  /* 0x0000000315ff7812 */ /* 0x000ff60007804867 */
[----:B------:R-:W-:Y:S02]  /*a9d0*/  @!UPT UIADD3 URZ, UPT, UPT, URZ, URZ, URZ ;  /* 0x000000fffffff290 */ /* 0x000fe4000fffe0ff */
[----:B------:R-:W-:Y:S05]  /*a9e0*/  @!P0 BRA `(.L_x_154) ;  /* 0x0000000000408947 */ /* 0x000fea0003800000 */
        /* <DEDUP_REMOVED lines=16> */
.L_x_154:
        /* <DEDUP_REMOVED lines=23> */
.L_x_155:
[----:B------:R-:W-:Y:S05]  /*ac60*/  WARPSYNC.ALL ;  /* 0x0000000000007948 */ /* 0x000fea0003800000 */
[----:B------:R-:W-:Y:S11]  /*ac70*/  R2UR UR4, R23 ;  /* 0x00000000170472ca */ /* 0x000ff600000e0000 */
[----:B------:R-:W-:Y:S02]  /*ac80*/  @!UPT UIADD3 URZ, UPT, UPT, URZ, URZ, URZ ;  /* 0x000000fffffff290 */ /* 0x000fe4000fffe0ff */
[----:B------:R-:W1:Y:S02]  /*ac90*/  LDTM.x16 R4, tmem[UR4+0x40] ;  /* 0x00004004000479ee */ /* 0x000e640008240000 */
[----:B-1----:R-:W-:Y:S01]  /*aca0*/  NOP ;  /* 0x0000000000007918 */ /* 0x002fe20000000000 */
.L_x_153:
[----:B------:R-:W-:Y:S01]  /*acb0*/  ISETP.NE.AND P2, PT, R109, RZ, PT ;  /* 0x000000ff6d00720c */ /* 0x000fe20003f45270 */
[----:B------:R-:W-:Y:S01]  /*acc0*/  FMUL R0, R52, R24 ;  /* 0x0000001834007220 */ /* 0x000fe20000400000 */
        /* <DEDUP_REMOVED lines=22> */
[----:B--2---:R-:W-:Y:S01]  /*ae30*/  LOP3.LUT R41, R66, 0xffff0000, RZ, 0xc0, !PT ;  /* 0xffff000042297812 */ /* 0x004fe200078ec0ff */
        /* <DEDUP_REMOVED lines=106> */
[----:B--2---:R-:W2:Y:S02]  /*b4e0*/  FENCE.VIEW.ASYNC.S ;  /* 0x00000000000073c6 */ /* 0x004ea40000000000 */
[----:B------:R-:W-:Y:S05]  /*b4f0*/  WARPSYNC.ALL ;  /* 0x0000000000007948 */ /* 0x000fea0003800000 */
[----:B------:R-:W-:Y:S01]  /*b500*/  BSSY.RECONVERGENT B0, `(.L_x_156) ;  /* 0x0000012000007945 */ /* 0x000fe20003800200 */
[----:B--2---:R-:W-:Y:S06]  /*b510*/  BAR.SYNC.DEFER_BLOCKING 0x1, 0x80 ;  /* 0x0042000000007b1d */ /* 0x004fec0000010000 */
[----:B------:R-:W-:Y:S05]  /*b520*/  @P0 BRA `(.L_x_157) ;  /* 0x00000000003c0947 */ /* 0x000fea0003800000 */
[----:B------:R-:W-:Y:S02]  /*b530*/  UIADD3 UR4, UPT, UPT, UR36, 0x200, URZ ;  /* 0x0000020024047890 */ /* 0x000fe4000fffe0ff */
[----:B------:R-:W-:Y:S01]  /*b540*/  UIADD3 UR8, UP0, UPT, UR50, 0xa80, URZ ;  /* 0x00000a8032087890 */ /* 0x000fe2000ff1e0ff */
[----:B------:R-:W-:Y:S01]  /*b550*/  UMOV UR54, UR42 ;  /* 0x0000002a00367c82 */ /* 0x000fe20008000000 */
[----:B------:R-:W-:Y:S02]  /*b560*/  UMOV UR55, UR44 ;  /* 0x0000002c00377c82 */ /* 0x000fe40008000000 */
[----:B------:R-:W-:Y:S01]  /*b570*/  MOV R92, UR4 ;  /* 0x00000004005c7c02 */ /* 0x000fe20008000f00 */
[----:B------:R-:W-:Y:S02]  /*b580*/  UIADD3.X UR9, UPT, UPT, URZ, UR51, URZ, UP0, !UPT ;  /* 0x00000033ff097290 */ /* 0x000fe400087fe4ff */
[----:B------:R-:W-:Y:S01]  /*b590*/  UIADD3 UR5, UPT, UPT, UR41, 0x60, URZ ;  /* 0x0000006029057890 */ /* 0x000fe2000fffe0ff */
[----:B------:R-:W-:Y:S01]  /*b5a0*/  R2UR UR52, R92 ;  /* 0x000000005c3472ca */ /* 0x000fe200000e0000 */
[----:B------:R-:W-:Y:S01]  /*b5b0*/  UIADD3 UR4, UPT, UPT, UR36, 0xa00, URZ ;  /* 0x00000a0024047890 */ /* 0x000fe2000fffe0ff */
[----:B------:R-:W-:Y:S01]  /*b5c0*/  UMOV UR6, UR42 ;  /* 0x0000002a00067c82 */ /* 0x000fe20008000000 */
[----:B------:R-:W-:Y:S10]  /*b5d0*/  UMOV UR7, UR44 ;  /* 0x0000002c00077c82 */ /* 0x000ff40008000000 */
[----:B------:R2:W-:Y:S01]  /*b5e0*/  UTMASTG.3D [UR52], [UR8] ;  /* 0x00000034080073b5 */ /* 0x0005e20008010000 */
[----:B------:R2:W-:Y:S01]  /*b5f0*/  UTMASTG.3D [UR4], [UR8] ;  /* 0x00000004080073b5 */ /* 0x0005e20008010000 */
[----:B------:R0:W-:Y:S01]  /*b600*/  UTMACMDFLUSH ;  /* 0x00000000000079b7 */ /* 0x0001e20000000000 */
[----:B--2---:R-:W-:Y:S04]  /*b610*/  DEPBAR.LE SB0, 0x1 ;  /* 0x000080400000791a */ /* 0x004fe80000000000 */
.L_x_157:
[----:B------:R-:W-:Y:S05]  /*b620*/  BSYNC.RECONVERGENT B0 ;  /* 0x0000000000007941 */ /* 0x000fea0003800200 */
.L_x_156:
[----:B------:R-:W-:Y:S01]  /*b630*/  BAR.SYNC.DEFER_BLOCKING 0x1, 0x80 ;  /* 0x0042000000007b1d */ /* 0x000fe20000010000 */
[----:B------:R-:W-:Y:S04]  /*b640*/  UIADD3 UR40, UPT, UPT, UR43, 0x1, URZ ;  /* 0x000000012b287890 */ /* 0x000fe8000fffe0ff */
[----:B------:R-:W-:Y:S04]  /*b650*/  UISETP.NE.AND UP0, UPT, UR40, 0x4, UPT ;  /* 0x000000042800788c */ /* 0x000fe8000bf05270 */
[----:B------:R-:W-:Y:S01]  /*b660*/  USEL UR40, UR40, URZ, UP0 ;  /* 0x000000ff28287287 */ /* 0x000fe20008000000 */
[----:B------:R2:W-:Y:S01]  /*b670*/  @P2 SYNCS.ARRIVE.TRANS64.RED.A1T0 RZ, [R111+URZ], RZ ;  /* 0x000000ff6fff29a7 */ /* 0x0005e200081004ff */
[----:B------:R-:W-:Y:S01]  /*b680*/  BSSY B1, `(.L_x_158) ;  /* 0x000001a000017945 */ /* 0x000fe20003800000 */
[----:B------:R-:W3:Y:S02]  /*b690*/  @P2 SYNCS.PHASECHK.TRANS64.TRYWAIT P0, [R0+URZ+0x60], R2 ;  /* 0x00006002000025a7 */ /* 0x000ee400080011ff */
[----:B---3--:R-:W-:Y:S01]  /*b6a0*/  @P2 SEL R70, RZ, 0x1, !P0 ;  /* 0x00000001ff462807 */ /* 0x008fe20004000000 */
[----:B--2---:R-:W-:Y:S06]  /*b6b0*/  @!P2 BRA `(.L_x_159) ;  /* 0x000000000058a947 */ /* 0x004fec0003800000 */
[----:B------:R-:W-:Y:S01]  /*b6c0*/  ISETP.NE.AND P1, PT, R71, RZ, PT ;  /* 0x000000ff4700720c */ /* 0x000fe20003f25270 */
[----:B------:R-:W-:Y:S01]  /*b6d0*/  BSSY B0, `(.L_x_160) ;  /* 0x0000009000007945 */ /* 0x000fe20003800000 */
[----:B------:R-:W-:Y:S11]  /*b6e0*/  ISETP.NE.AND P0, PT, R70, RZ, PT ;  /* 0x000000ff4600720c */ /* 0x000ff60003f05270 */
[----:B------:R-:W-:Y:S05]  /*b6f0*/  @P1 IMAD R3, R68, 0x1000, R108 ;  /* 0x0000100044031824 */ /* 0x000fea00078e026c */
[----:B------:R-:W-:Y:S05]  /*b700*/  @P1 IADD3 R2, PT, PT, R3, UR36, RZ ;  /* 0x0000002403021c10 */ /* 0x000fea000fffe0ff */
[----:B------:R-:W-:Y:S01]  /*b710*/  @P1 IMAD.IADD R2, R69, 0x1, R2 ;  /* 0x0000000145021824 */ /* 0x000fe200078e0202 */
[----:B------:R-:W-:Y:S06]  /*b720*/  @P0 BRA `(.L_x_161) ;  /* 0x00000000000c0947 */ /* 0x000fec0003800000 */
[----:B-1----:R-:W-:Y:S04]  /*b730*/  SHF.L.U32 R20, R110, 0x1f, RZ ;  /* 0x0000001f6e147819 */ /* 0x002fe800000006ff */
[----:B------:R-:W1:Y:S02]  /*b740*/  SYNCS.PHASECHK.TRANS64.TRYWAIT P0, [R0+URZ+0x60], R20 ;  /* 0x00006014000075a7 */ /* 0x000e6400080011ff */
[----:B-1----:R-:W-:Y:S05]  /*b750*/  @!P0 BRA `(.L_x_162) ;  /* 0x0000003800e48947 */ /* 0x002fea0003800000 */
.L_x_161:
[----:B------:R-:W-:Y:S05]  /*b760*/  BSYNC B0 ;  /* 0x0000000000007941 */ /* 0x000fea0003800000 */
.L_x_160:
[----:B------:R-:W-:Y:S01]  /*b770*/  ISETP.NE.AND P0, PT, R71, RZ, PT ;  /* 0x000000ff4700720c */ /* 0x000fe20003f05270 */
[----:B------:R-:W-:Y:S11]  /*b780*/  VIADD R68, R68, 0x1 ;  /* 0x0000000144447836 */ /* 0x000ff60000000000 */
[----:B------:R-:W-:Y:S01]  /*b790*/  @!UPT UIADD3 URZ, UPT, UPT, URZ, URZ, URZ ;  /* 0x000000fffffff290 */ /* 0x000fe2000fffe0ff */
[----:B------:R2:W3:Y:S04]  /*b7a0*/  @P0 LDS.128 R60, [R3+UR36+0x200] ;  /* 0x00020024033c0984 */ /* 0x0004e80008000c00 */
[----:B------:R2:W4:Y:S04]  /*b7b0*/  @P0 LDS.128 R72, [R3+UR36+0xa00] ;  /* 0x000a002403480984 */ /* 0x0005280008000c00 */
[----:B------:R2:W2:Y:S04]  /*b7c0*/  @P0 LDS.128 R64, [R2+0x200] ;  /* 0x0002000002400984 */ /* 0x0004a80000000c00 */
[----:B------:R2:W2:Y:S01]  /*b7d0*/  @P0 LDS.128 R76, [R2+0xa00] ;  /* 0x000a0000024c0984 */ /* 0x0004a20000000c00 */
[C---:B------:R-:W-:Y:S04]  /*b7e0*/  ISETP.NE.AND P0, PT, R68.reuse, 0x4, PT ;  /* 0x000000044400780c */ /* 0x040fe80003f05270 */
[----:B-1----:R-:W-:Y:S02]  /*b7f0*/  SEL R0, RZ, 0x1, P0 ;  /* 0x00000001ff007807 */ /* 0x002fe40000000000 */
[----:B------:R-:W-:Y:S02]  /*b800*/  SEL R68, R68, RZ, P0 ;  /* 0x000000ff44447207 */ /* 0x000fe40000000000 */
[----:B------:R-:W-:Y:S02]  /*b810*/  LOP3.LUT R110, R110, R0, RZ, 0x3c, !PT ;  /* 0x000000006e6e7212 */ /* 0x000fe400078e3cff */
.L_x_159:
[----:B------:R-:W-:Y:S05]  /*b820*/  BSYNC B1 ;  /* 0x0000000000017941 */ /* 0x000fea0003800000 */
.L_x_158:
[----:B--2---:R-:W-:Y:S05]  /*b830*/  VIADD R3, R59, 0x400020 ;  /* 0x004000203b037836 */ /* 0x004fea0000000000 */
[----:B------:R-:W-:Y:S04]  /*b840*/  SHF.R.U32.HI R0, RZ, 0x15, R3 ;  /* 0x00000015ff007819 */ /* 0x000fe80000011603 */
[----:B-1----:R-:W-:Y:S04]  /*b850*/  LOP3.LUT R22, R0, 0x3, RZ, 0xc0, !PT ;  /* 0x0000000300167812 */ /* 0x002fe800078ec0ff */
        /* <DEDUP_REMOVED lines=11> */
[----:B------:R-:W2:Y:S01]  /*b910*/  LDCU.64 UR6, c[0x4][0x78] ;  /* 0x01000f00ff0677ac */ /* 0x000ea20008000a00 */
[----:B------:R-:W3:Y:S01]  /*b920*/  LDC.64 R14, c[0x4][R15] ;  /* 0x010000000f0e7b82 */ /* 0x000ee20000000a00 */
[----:B------:R-:W5:Y:S01]  /*b930*/  LDCU.64 UR4, c[0x4][0x10] ;  /* 0x01000200ff0477ac */ /* 0x000f620008000a00 */
[----:B-1----:R-:W-:Y:S01]  /*b940*/  MOV R5, UR9 ;  /* 0x0000000900057c02 */ /* 0x002fe20008000f00 */
[----:B------:R-:W-:Y:S01]  /*b950*/  IMAD.U32 R4, RZ, RZ, UR8 ;  /* 0x00000008ff047e24 */ /* 0x000fe2000f8e00ff */
[----:B--2---:R-:W-:Y:S01]  /*b960*/  MOV R7, UR7 ;  /* 0x0000000700077c02 */ /* 0x004fe20008000f00 */
[----:B------:R-:W-:Y:S01]  /*b970*/  IMAD.U32 R6, RZ, RZ, UR6 ;  /* 0x00000006ff067e24 */ /* 0x000fe2000f8e00ff */
[----:B-----5:R-:W-:Y:S01]  /*b980*/  MOV R11, UR5 ;  /* 0x00000005000b7c02 */ /* 0x020fe20008000f00 */
[----:B------:R-:W-:Y:S02]  /*b990*/  IMAD.U32 R10, RZ, RZ, UR4 ;  /* 0x00000004ff0a7e24 */ /* 0x000fe4000f8e00ff */
[----:B------:R-:W-:Y:S07]  /*b9a0*/  LEPC R20, `(.L_x_164) ;  /* 0x000000001014794e */ /* 0x000fee0000000000 */
[----:B---34-:R-:W-:Y:S05]  /*b9b0*/  CALL.ABS.NOINC R14 ;  /* 0x000000000e007343 */ /* 0x018fea0003c00000 */
.L_x_164:
        /* <DEDUP_REMOVED lines=23> */
.L_x_165:
[----:B------:R-:W-:Y:S05]  /*bb30*/  WARPSYNC.ALL ;  /* 0x0000000000007948 */ /* 0x000fea0003800000 */
[----:B------:R-:W-:Y:S11]  /*bb40*/  R2UR UR4, R2 ;  /* 0x00000000020472ca */ /* 0x000ff600000e0000 */
[----:B------:R-:W-:Y:S02]  /*bb50*/  @!UPT UIADD3 URZ, UPT, UPT, URZ, URZ, URZ ;  /* 0x000000fffffff290 */ /* 0x000fe4000fffe0ff */
[----:B------:R-:W1:Y:S02]  /*bb60*/  LDTM.x16 R4, tmem[UR4+0x40] ;  /* 0x00004004000479ee */ /* 0x000e640008240000 */
[----:B-1----:R-:W-:Y:S01]  /*bb70*/  NOP ;  /* 0x0000000000007918 */ /* 0x002fe20000000000 */
.L_x_163:
[----:B------:R-:W-:Y:S01]  /*bb80*/  ISETP.NE.AND P2, PT, R109, RZ, PT ;  /* 0x000000ff6d00720c */ /* 0x000fe20003f45270 */
[----:B------:R-:W-:Y:S01]  /*bb90*/  FMUL R0, R52, R24 ;  /* 0x0000001834007220 */ /* 0x000fe20000400000 */
[----:B---3--:R-:W-:Y:S01]  /*bba0*/  SHF.L.U32 R3, R60, 0x10, RZ ;  /* 0x000000103c037819 */ /* 0x008fe200000006ff */
        /* <DEDUP_REMOVED lines=145> */
[----:B--2---:R-:W-:Y:S04]  /*c4c0*/  DEPBAR.LE SB0, 0x1 ;  /* 0x000080400000791a */ /* 0x004fe80000000000 */
.L_x_167:
[----:B------:R-:W-:Y:S05]  /*c4d0*/  BSYNC.RECONVERGENT B0 ;  /* 0x0000000000007941 */ /* 0x000fea0003800200 */
.L_x_166:
        /* <DEDUP_REMOVED lines=10> */
[----:B------:R-:W2:Y:S02]  /*c580*/  @P2 SYNCS.PHASECHK.TRANS64.TRYWAIT P0, [R0+URZ+0x60], R2 ;  /* 0x00006002000025a7 */ /* 0x000ea400080011ff */
[----:B--2---:R-:W-:Y:S01]  /*c590*/  @P2 SEL R70, RZ, 0x1, !P0 ;  /* 0x00000001ff462807 */ /* 0x004fe20004000000 */
        /* <DEDUP_REMOVED lines=11> */
.L_x_171:
[----:B------:R-:W-:Y:S05]  /*c650*/  BSYNC B0 ;  /* 0x0000000000007941 */ /* 0x000fea0003800000 */
.L_x_170:
        /* <DEDUP_REMOVED lines=11> */
.L_x_169:
[----:B------:R-:W-:Y:S05]  /*c710*/  BSYNC B1 ;  /* 0x0000000000017941 */ /* 0x000fea0003800000 */
.L_x_168:
[----:B------:R-:W-:Y:S11]  /*c720*/  ISETP.NE.AND P0, PT, R102, R22, PT ;  /* 0x000000166600720c */ /* 0x000ff60003f05270 */
[----:B------:R-:W-:Y:S02]  /*c730*/  @!UPT UIADD3 URZ, UPT, UPT, URZ, URZ, URZ ;  /* 0x000000fffffff290 */ /* 0x000fe4000fffe0ff */
[----:B------:R-:W-:Y:S05]  /*c740*/  @P0 BRA `(.L_x_173) ;  /* 0x0000000000bc0947 */ /* 0x000fea0003800000 */
[----:B------:R-:W-:Y:S11]  /*c750*/  LOP3.LUT P0, RZ, R21, 0x3, R103, 0x48, !PT ;  /* 0x0000000315ff7812 */ /* 0x000ff60007804867 */
[----:B------:R-:W-:Y:S02]  /*c760*/  @!UPT UIADD3 URZ, UPT, UPT, URZ, URZ, URZ ;  /* 0x000000fffffff290 */ /* 0x000fe4000fffe0ff */
[----:B------:R-:W-:Y:S05]  /*c770*/  @!P0 BRA `(.L_x_174) ;  /* 0x0000000000408947 */ /* 0x000fea0003800000 */
[----:B------:R-:W1:Y:S01]  /*c780*/  LDCU.64 UR8, c[0x4][0x70] ;  /* 0x01000e00ff0877ac */ /* 0x000e620008000a00 */
[----:B--2---:R-:W-:Y:S01]  /*c790*/  MOV R3, 0x0 ;  /* 0x0000000000037802 */ /* 0x004fe20000000f00 */
        /* <DEDUP_REMOVED lines=14> */
.L_x_174:
        /* <DEDUP_REMOVED lines=23> */
.L_x_175:
[----:B------:R-:W-:Y:S05]  /*c9f0*/  WARPSYNC.ALL ;  /* 0x0000000000007948 */ /* 0x000fea0003800000 */
[----:B------:R-:W-:Y:S11]  /*ca00*/  R2UR UR4, R23 ;  /* 0x00000000170472ca */ /* 0x000ff600000e0000 */
[----:B------:R-:W-:Y:S02]  /*ca10*/  @!UPT UIADD3 URZ, UPT, UPT, URZ, URZ, URZ ;  /* 0x000000fffffff290 */ /* 0x000fe4000fffe0ff */
[----:B------:R-:W1:Y:S02]  /*ca20*/  LDTM.x16 R4, tmem[UR4+0x40] ;  /* 0x00004004000479ee */ /* 0x000e640008240000 */
[----:B-1----:R-:W-:Y:S01]  /*ca30*/  NOP ;  /* 0x0000000000007918 */ /* 0x002fe20000000000 */
.L_x_173:
[----:B------:R-:W-:Y:S01]  /*ca40*/  ISETP.NE.AND P2, PT, R109, RZ, PT ;  /* 0x000000ff6d00720c */ /* 0x000fe20003f45270 */
[----:B------:R-:W-:Y:S01]  /*ca50*/  FMUL R0, R52, R24 ;  /* 0x0000001834007220 */ /* 0x000fe20000400000 */
[----:B--23--:R-:W-:Y:S01]  /*ca60*/  SHF.L.U32 R3, R60, 0x10, RZ ;  /* 0x000000103c037819 */ /* 0x00cfe200000006ff */
        /* <DEDUP_REMOVED lines=145> */
[----:B--2---:R-:W-:Y:S04]  /*d380*/  DEPBAR.LE SB0, 0x1 ;  /* 0x000080400000791a */ /* 0x004fe80000000000 */
.L_x_177:
[----:B------:R-:W-:Y:S05]  /*d390*/  BSYNC.RECONVERGENT B0 ;  /* 0x0000000000007941 */ /* 0x000fea0003800200 */
.L_x_176:
        /* <DEDUP_REMOVED lines=17> */
[----:B------:R-:W2:Y:S02]  /*d4b0*/  SYNCS.PHASECHK.TRANS64.TRYWAIT P0, [R0+URZ+0x60], R110 ;  /* 0x0000606e000075a7 */ /* 0x000ea400080011ff */
[----:B--2---:R-:W-:Y:S05]  /*d4c0*/  @!P0 BRA `(.L_x_182) ;  /* 0x0000001c00b08947 */ /* 0x004fea0003800000 */
.L_x_181:
[----:B------:R-:W-:Y:S05]  /*d4d0*/  BSYNC B0 ;  /* 0x0000000000007941 */ /* 0x000fea0003800000 */
.L_x_180:
[----:B------:R-:W-:Y:S11]  /*d4e0*/  ISETP.NE.AND P0, PT, R71, RZ, PT ;  /* 0x000000ff4700720c */ /* 0x000ff60003f05270 */
[----:B------:R-:W-:Y:S02]  /*d4f0*/  @!UPT UIADD3 URZ, UPT, UPT, URZ, URZ, URZ ;  /* 0x000000fffffff290 */ /* 0x000fe4000fffe0ff */
[----:B------:R3:W4:Y:S04]  /*d500*/  @P0 LDS.128 R60, [R68+UR36+0x200] ;  /* 0x00020024443c0984 */ /* 0x0007280008000c00 */
[----:B------:R3:W1:Y:S04]  /*d510*/  @P0 LDS.128 R72, [R68+UR36+0xa00] ;  /* 0x000a002444480984 */ /* 0x0006680008000c00 */
[----:B------:R3:W1:Y:S04]  /*d520*/  @P0 LDS.128 R64, [R2+0x200] ;  /* 0x0002000002400984 */ /* 0x0006680000000c00 */
[----:B------:R3:W1:Y:S02]  /*d530*/  @P0 LDS.128 R76, [R2+0xa00] ;  /* 0x000a0000024c0984 */ /* 0x0006640000000c00 */
.L_x_179:
[----:B------:R-:W-:Y:S05]  /*d540*/  BSYNC B1 ;  /* 0x0000000000017941 */ /* 0x000fea0003800000 */
.L_x_178:
[----:B------:R-:W-:Y:S05]  /*d550*/  VIADD R59, R59, 0x400030 ;  /* 0x004000303b3b7836 */ /* 0x000fea0000000000 */
[----:B--2---:R-:W-:Y:S04]  /*d560*/  SHF.R.U32.HI R0, RZ, 0x15, R59 ;  /* 0x00000015ff007819 */ /* 0x004fe8000001163b */
[----:B---3--:R-:W-:Y:S04]  /*d570*/  LOP3.LUT R2, R0, 0x3, RZ, 0xc0, !PT ;  /* 0x0000000300027812 */ /* 0x008fe800078ec0ff */
[----:B------:R-:W-:Y:S11]  /*d580*/  ISETP.NE.AND P0, PT, R102, R2, PT ;  /* 0x000000026600720c */ /* 0x000ff60003f05270 */
[----:B------:R-:W-:Y:S02]  /*d590*/  @!UPT UIADD3 URZ, UPT, UPT, URZ, URZ, URZ ;  /* 0x000000fffffff290 */ /* 0x000fe4000fffe0ff */
[----:B------:R-:W-:Y:S05]  /*d5a0*/  @P0 BRA `(.L_x_183) ;  /* 0x0000000000bc0947 */ /* 0x000fea0003800000 */
[----:B------:R-:W-:Y:S02]  /*d5b0*/  LOP3.LUT P0, RZ, R0, 0x3, R103, 0x48, !PT ;  /* 0x0000000300ff7812 */ /* 0x000fe40007804867 */
[----:B------:R-:W-:Y:S11]  /*d5c0*/  MOV R16, R59 ;  /* 0x0000003b00107202 */ /* 0x000ff60000000f00 */
[----:B------:R-:W-:Y:S05]  /*d5d0*/  @!P0 BRA `(.L_x_184) ;  /* 0x0000000000408947 */ /* 0x000fea0003800000 */
[----:B------:R-:W2:Y:S01]  /*d5e0*/  LDCU.64 UR8, c[0x4][0x70] ;  /* 0x01000e00ff0877ac */ /* 0x000ea20008000a00 */
[----:B------:R-:W-:Y:S01]  /*d5f0*/  MOV R15, 0x0 ;  /* 0x00000000000f7802 */ /* 0x000fe20000000f00 */
[----:B------:R-:W-:Y:S02]  /*d600*/  HFMA2 R12, -RZ, RZ, 0, 5.9604644775390625e-08 ;  /* 0x00000001ff0c7431 */ /* 0x000fe400000001ff */
[----:B------:R-:W-:Y:S02]  /*d610*/  IMAD.MOV.U32 R8, RZ, RZ, 0x192 ;  /* 0x00000192ff087424 */ /* 0x000fe400078e00ff */
[----:B------:R-:W-:Y:S01]  /*d620*/  IMAD.MOV.U32 R13, RZ, RZ, RZ ;  /* 0x000000ffff0d7224 */ /* 0x000fe200078e00ff */
[----:B------:R-:W3:Y:S01]  /*d630*/  LDCU.64 UR6, c[0x4][0x78] ;  /* 0x01000f00ff0677ac */ /* 0x000ee20008000a00 */
[----:B------:R-:W1:Y:S01]  /*d640*/  LDC.64 R14, c[0x4][R15] ;  /* 0x010000000f0e7b82 */ /* 0x000e620000000a00 */
[----:B------:R-:W5:Y:S01]  /*d650*/  LDCU.64 UR4, c[0x4][0x10] ;  /* 0x01000200ff0477ac */ /* 0x000f620008000a00 */
[----:B--2---:R-:W-:Y:S01]  /*d660*/  MOV R5, UR9 ;  /* 0x0000000900057c02 */ /* 0x004fe20008000f00 */
[----:B------:R-:W-:Y:S01]  /*d670*/  IMAD.U32 R4, RZ, RZ, UR8 ;  /* 0x00000008ff047e24 */ /* 0x000fe2000f8e00ff */
[----:B---3--:R-:W-:Y:S01]  /*d680*/  MOV R7, UR7 ;  /* 0x0000000700077c02 */ /* 0x008fe20008000f00 */
[----:B------:R-:W-:Y:S01]  /*d690*/  IMAD.U32 R6, RZ, RZ, UR6 ;  /* 0x00000006ff067e24 */ /* 0x000fe2000f8e00ff */
[----:B-----5:R-:W-:Y:S01]  /*d6a0*/  MOV R11, UR5 ;  /* 0x00000005000b7c02 */ /* 0x020fe20008000f00 */
[----:B------:R-:W-:Y:S02]  /*d6b0*/  IMAD.U32 R10, RZ, RZ, UR4 ;  /* 0x00000004ff0a7e24 */ /* 0x000fe4000f8e00ff */
[----:B-1----:R-:W-:Y:S07]  /*d6c0*/  LEPC R20, `(.L_x_184) ;  /* 0x000000001014794e */ /* 0x002fee0000000000 */
[----:B----4-:R-:W-:Y:S05]  /*d6d0*/  CALL.ABS.NOINC R14 ;  /* 0x000000000e007343 */ /* 0x010fea0003c00000 */
.L_x_184:
[----:B------:R-:W-:Y:S05]  /*d6e0*/  WARPSYNC.ALL ;  /* 0x0000000000007948 */ /* 0x000fea0003800000 */
[C---:B------:R-:W-:Y:S01]  /*d6f0*/  R2UR UR4, R16.reuse ;  /* 0x00000000100472ca */ /* 0x040fe200000e0000 */
[----:B------:R-:W-:Y:S05]  /*d700*/  VIADD R0, R16, 0x40 ;  /* 0x0000004010007836 */ /* 0x000fea0000000000 */
[----:B------:R-:W-:Y:S04]  /*d710*/  SHF.R.U32.HI R0, RZ, 0x15, R0 ;  /* 0x00000015ff007819 */ /* 0x000fe80000011600 */
[----:B------:R-:W-:Y:S03]  /*d720*/  LOP3.LUT P0, RZ, R0, 0x3, R103, 0x48, !PT ;  /* 0x0000000300ff7812 */ /* 0x000fe60007804867 */
[----:B------:R-:W2:Y:S10]  /*d730*/  LDTM.x16 R24, tmem[UR4] ;  /* 0x00000004001879ee */ /* 0x000eb40008240000 */
[----:B--2---:R-:W-:Y:S05]  /*d740*/  @!P0 BRA `(.L_x_185) ;  /* 0x0000000000408947 */ /* 0x004fea0003800000 */
        /* <DEDUP_REMOVED lines=16> */
.L_x_185:
[----:B------:R-:W-:Y:S05]  /*d850*/  WARPSYNC.ALL ;  /* 0x0000000000007948 */ /* 0x000fea0003800000 */
[----:B------:R-:W-:Y:S11]  /*d860*/  R2UR UR4, R16 ;  /* 0x00000000100472ca */ /* 0x000ff600000e0000 */
[----:B------:R-:W-:Y:S02]  /*d870*/  @!UPT UIADD3 URZ, UPT, UPT, URZ, URZ, URZ ;  /* 0x000000fffffff290 */ /* 0x000fe4000fffe0ff */
[----:B------:R-:W2:Y:S02]  /*d880*/  LDTM.x16 R4, tmem[UR4+0x40] ;  /* 0x00004004000479ee */ /* 0x000ea40008240000 */
[----:B--2---:R-:W-:Y:S01]  /*d890*/  NOP ;  /* 0x0000000000007918 */ /* 0x004fe20000000000 */
.L_x_183:
[----:B------:R-:W-:Y:S01]  /*d8a0*/  ISETP.NE.AND P1, PT, R102, R2, PT ;  /* 0x000000026600720c */ /* 0x000fe20003f25270 */
[----:B------:R-:W-:Y:S05]  /*d8b0*/  WARPSYNC.ALL ;  /* 0x0000000000007948 */ /* 0x000fea0003800000 */
[C---:B----4-:R-:W-:Y:S01]  /*d8c0*/  SHF.L.U32 R3, R60.reuse, 0x10, RZ ;  /* 0x000000103c037819 */ /* 0x050fe200000006ff */
[----:B------:R-:W-:Y:S01]  /*d8d0*/  NOP ;  /* 0x0000000000007918 */ /* 0x000fe20000000000 */
[----:B------:R-:W-:Y:S01]  /*d8e0*/  LOP3.LUT R40, R60, 0xffff0000, RZ, 0xc0, !PT ;  /* 0xffff00003c287812 */ /* 0x000fe200078ec0ff */
[C---:B------:R-:W-:Y:S01]  /*d8f0*/  FMUL R0, R52.reuse, R24 ;  /* 0x0000001834007220 */ /* 0x040fe20000400000 */
[C---:B------:R-:W-:Y:S01]  /*d900*/  SHF.L.U32 R41, R61.reuse, 0x10, RZ ;  /* 0x000000103d297819 */ /* 0x040fe200000006ff */
[----:B------:R-:W-:Y:S01]  /*d910*/  FMUL R2, R52, R25 ;  /* 0x0000001934027220 */ /* 0x000fe20000400000 */
[----:B------:R-:W-:Y:S01]  /*d920*/  LOP3.LUT R42, R61, 0xffff0000, RZ, 0xc0, !PT ;  /* 0xffff00003d2a7812 */ /* 0x000fe200078ec0ff */
[C---:B------:R-:W-:Y:S01]  /*d930*/  FFMA R0, R53.reuse, R3, R0 ;  /* 0x0000000335007223 */ /* 0x040fe20000000000 */
[----:B------:R-:W-:Y:S01]  /*d940*/  R2UR UR4, R58 ;  /* 0x000000003a0472ca */ /* 0x000fe200000e0000 */
[----:B------:R-:W-:Y:S01]  /*d950*/  FFMA R2, R53, R40, R2 ;  /* 0x0000002835027223 */ /* 0x000fe20000000002 */
[----:B------:R-:W-:Y:S01]  /*d960*/  SHF.L.U32 R54, R62, 0x10, RZ ;  /* 0x000000103e367819 */ /* 0x000fe200000006ff */
[----:B-1----:R-:W-:Y:S01]  /*d970*/  FMUL R20, R52, R4 ;  /* 0x0000000434147220 */ /* 0x002fe20000400000 */
[----:B------:R-:W-:Y:S01]  /*d980*/  LOP3.LUT R55, R62, 0xffff0000, RZ, 0xc0, !PT ;  /* 0xffff00003e377812 */ /* 0x000fe200078ec0ff */
[----:B------:R-:W-:Y:S01]  /*d990*/  FMUL R3, R52, R26 ;  /* 0x0000001a34037220 */ /* 0x000fe20000400000 */
[----:B------:R-:W-:Y:S01]  /*d9a0*/  F2FP.BF16.F32.PACK_AB R112, R2, R0 ;  /* 0x000000000270723e */ /* 0x000fe200000010ff */
[----:B------:R-:W-:Y:S01]  /*d9b0*/  FMUL R4, R52, R27 ;  /* 0x0000001b34047220 */ /* 0x000fe20000400000 */
[----:B------:R-:W-:Y:S01]  /*d9c0*/  SHF.L.U32 R56, R63, 0x10, RZ ;  /* 0x000000103f387819 */ /* 0x000fe200000006ff */
[----:B------:R-:W-:Y:S01]  /*d9d0*/  FFMA R3, R53, R41, R3 ;  /* 0x0000002935037223 */ /* 0x000fe20000000003 */
[----:B------:R-:W-:Y:S01]  /*d9e0*/  LOP3.LUT R57, R63, 0xffff0000, RZ, 0xc0, !PT ;  /* 0xffff00003f397812 */ /* 0x000fe200078ec0ff */
[----:B------:R-:W-:Y:S01]  /*d9f0*/  FFMA R4, R53, R42, R4 ;  /* 0x0000002a35047223 */ /* 0x000fe20000000004 */
[----:B------:R-:W-:Y:S01]  /*da00*/  SHF.L.U32 R58, R64, 0x10, RZ ;  /* 0x00000010403a7819 */ /* 0x000fe200000006ff */
[----:B------:R-:W-:Y:S01]  /*da10*/  FMUL R0, R52, R28 ;  /* 0x0000001c34007220 */ /* 0x000fe20000400000 */
[----:B------:R-:W-:Y:S01]  /*da20*/  LOP3.LUT R59, R64, 0xffff0000, RZ, 0xc0, !PT ;  /* 0xffff0000403b7812 */ /* 0x000fe200078ec0ff */
[----:B------:R-:W-:Y:S01]  /*da30*/  FMUL R2, R52, R29 ;  /* 0x0000001d34027220 */ /* 0x000fe20000400000 */
[----:B------:R-:W-:Y:S01]  /*da40*/  F2FP.BF16.F32.PACK_AB R113, R4, R3 ;  /* 0x000000030471723e */ /* 0x000fe200000010ff */
[C---:B------:R-:W-:Y:S01]  /*da50*/  FMUL R21, R52.reuse, R5 ;  /* 0x0000000534157220 */ /* 0x040fe20000400000 */
[C---:B------:R-:W-:Y:S01]  /*da60*/  SHF.L.U32 R60, R65.reuse, 0x10, RZ ;  /* 0x00000010413c7819 */ /* 0x040fe200000006ff */
[C---:B------:R-:W-:Y:S01]  /*da70*/  FMUL R5, R52.reuse, R30 ;  /* 0x0000001e34057220 */ /* 0x040fe20000400000 */
[----:B------:R-:W-:Y:S01]  /*da80*/  LOP3.LUT R61, R65, 0xffff0000, RZ, 0xc0, !PT ;  /* 0xffff0000413d7812 */ /* 0x000fe200078ec0ff */
[----:B------:R-:W-:Y:S01]  /*da90*/  FMUL R22, R52, R6 ;  /* 0x0000000634167220 */ /* 0x000fe20000400000 */
[----:B------:R-:W-:Y:S01]  /*daa0*/  SHF.L.U32 R62, R66, 0x10, RZ ;  /* 0x00000010423e7819 */ /* 0x000fe200000006ff */
        /* <DEDUP_REMOVED lines=10> */
[----:B------:R-:W-:Y:S01]  /*db50*/  FMUL R3, R52, R33 ;  /* 0x0000002134037220 */ /* 0x000fe20000400000 */
[----:B------:R-:W-:Y:S01]  /*db60*/  F2FP.BF16.F32.PACK_AB R114, R2, R0 ;  /* 0x000000000272723e */ /* 0x000fe200000010ff */
[----:B------:R-:W-:Y:S01]  /*db70*/  FFMA R5, R53, R56, R5 ;  /* 0x0000003835057223 */ /* 0x000fe20000000005 */
[----:B------:R-:W-:Y:S01]  /*db80*/  SHF.L.U32 R68, R73, 0x10, RZ ;  /* 0x0000001049447819 */ /* 0x000fe200000006ff */
[----:B------:R-:W-:Y:S01]  /*db90*/  FFMA R6, R53, R57, R6 ;  /* 0x0000003935067223 */ /* 0x000fe20000000006 */
[----:B------:R-:W-:Y:S01]  /*dba0*/  LOP3.LUT R69, R73, 0xffff0000, RZ, 0xc0, !PT ;  /* 0xffff000049457812 */ /* 0x000fe200078ec0ff */
[C---:B------:R-:W-:Y:S01]  /*dbb0*/  FFMA R7, R53.reuse, R58, R7 ;  /* 0x0000003a35077223 */ /* 0x040fe20000000007 */
[----:B------:R-:W-:Y:S01]  /*dbc0*/  SHF.L.U32 R70, R74, 0x10, RZ ;  /* 0x000000104a467819 */ /* 0x000fe200000006ff */
[----:B------:R-:W-:Y:S01]  /*dbd0*/  UIADD3 UR4, UPT, UPT, UR4, 0xe0, URZ ;  /* 0x000000e004047890 */ /* 0x000fe2000fffe0ff */
[----:B------:R-:W-:Y:S01]  /*dbe0*/  F2FP.BF16.F32.PACK_AB R115, R6, R5 ;  /* 0x000000050673723e */ /* 0x000fe200000010ff */
[----:B------:R-:W-:Y:S01]  /*dbf0*/  FFMA R3, R53, R59, R3 ;  /* 0x0000003b35037223 */ /* 0x000fe20000000003 */
[----:B------:R-:W-:Y:S01]  /*dc00*/  LOP3.LUT R71, R74, 0xffff0000, RZ, 0xc0, !PT ;  /* 0xffff00004a477812 */ /* 0x000fe200078ec0ff */
[C---:B------:R-:W-:Y:S01]  /*dc10*/  FMUL R0, R52.reuse, R34 ;  /* 0x0000002234007220 */ /* 0x040fe20000400000 */
[----:B------:R-:W-:Y:S01]  /*dc20*/  SHF.L.U32 R72, R75, 0x10, RZ ;  /* 0x000000104b487819 */ /* 0x000fe200000006ff */
[C---:B------:R-:W-:Y:S01]  /*dc30*/  FMUL R2, R52.reuse, R35 ;  /* 0x0000002334027220 */ /* 0x040fe20000400000 */
[----:B------:R-:W-:Y:S01]  /*dc40*/  UPRMT UR4, UR37, 0x654, UR4 ;  /* 0x0000065425047896 */ /* 0x000fe20008000004 */
[C---:B------:R-:W-:Y:S01]  /*dc50*/  FMUL R4, R52.reuse, R36 ;  /* 0x0000002434047220 */ /* 0x040fe20000400000 */
[C---:B------:R-:W-:Y:S01]  /*dc60*/  FMUL R5, R52.reuse, R37 ;  /* 0x0000002534057220 */ /* 0x040fe20000400000 */
[----:B------:R-:W-:Y:S01]  /*dc70*/  F2FP.BF16.F32.PACK_AB R28, R3, R7 ;  /* 0x00000007031c723e */ /* 0x000fe200000010ff */
[C---:B------:R-:W-:Y:S01]  /*dc80*/  FFMA R0, R53.reuse, R60, R0 ;  /* 0x0000003c35007223 */ /* 0x040fe20000000000 */
[C---:B------:R-:W-:Y:S01]  /*dc90*/  FMUL R6, R52.reuse, R38 ;  /* 0x0000002634067220 */ /* 0x040fe20000400000 */
[C---:B------:R-:W-:Y:S01]  /*dca0*/  FFMA R2, R53.reuse, R61, R2 ;  /* 0x0000003d35027223 */ /* 0x040fe20000000002 */
[C---:B------:R-:W-:Y:S01]  /*dcb0*/  FMUL R3, R52.reuse, R39 ;  /* 0x0000002734037220 */ /* 0x040fe20000400000 */
[C---:B------:R-:W-:Y:S01]  /*dcc0*/  FFMA R4, R53.reuse, R62, R4 ;  /* 0x0000003e35047223 */ /* 0x040fe20000000004 */
[C---:B------:R-:W-:Y:S01]  /*dcd0*/  FFMA R5, R53.reuse, R63, R5 ;  /* 0x0000003f35057223 */ /* 0x040fe20000000005 */
[C---:B------:R-:W-:Y:S01]  /*dce0*/  FFMA R6, R53.reuse, R64, R6 ;  /* 0x0000004035067223 */ /* 0x040fe20000000006 */
[C---:B------:R-:W-:Y:S01]  /*dcf0*/  FFMA R3, R53.reuse, R65, R3 ;  /* 0x0000004135037223 */ /* 0x040fe20000000003 */
[----:B------:R-:W-:Y:S01]  /*dd00*/  FFMA R20, R53, R66, R20 ;  /* 0x0000004235147223 */ /* 0x000fe20000000014 */
[----:B------:R-:W-:Y:S01]  /*dd10*/  FMUL R8, R52, R8 ;  /* 0x0000000834087220 */ /* 0x000fe20000400000 */
[----:B------:R-:W-:Y:S01]  /*dd20*/  SYNCS.ARRIVE.TRANS64.RED.A1T0 RZ, [UR4], RZ ;  /* 0x000000ffffff79a7 */ /* 0x000fe20008100404 */
[----:B------:R1:W-:Y:S01]  /*dd30*/  @!P1 STS.128 [R108+UR36+0x3200], R112 ;  /* 0x003200706c009988 */ /* 0x0003e20008000c24 */
[----:B------:R-:W-:Y:S01]  /*dd40*/  LOP3.LUT R73, R75, 0xffff0000, RZ, 0xc0, !PT ;  /* 0xffff00004b497812 */ /* 0x000fe200078ec0ff */
[C---:B------:R-:W-:Y:S01]  /*dd50*/  FFMA R21, R53.reuse, R67, R21 ;  /* 0x0000004335157223 */ /* 0x040fe20000000015 */
[----:B------:R-:W-:Y:S01]  /*dd60*/  SHF.L.U32 R24, R76, 0x10, RZ ;  /* 0x000000104c187819 */ /* 0x000fe200000006ff */
[----:B------:R-:W-:Y:S01]  /*dd70*/  FMUL R9, R52, R9 ;  /* 0x0000000934097220 */ /* 0x000fe20000400000 */
[----:B------:R-:W-:Y:S01]  /*dd80*/  LOP3.LUT R25, R76, 0xffff0000, RZ, 0xc0, !PT ;  /* 0xffff00004c197812 */ /* 0x000fe200078ec0ff */
[C---:B------:R-:W-:Y:S01]  /*dd90*/  FFMA R22, R53.reuse, R68, R22 ;  /* 0x0000004435167223 */ /* 0x040fe20000000016 */
[C---:B------:R-:W-:Y:S01]  /*dda0*/  FMUL R10, R52.reuse, R10 ;  /* 0x0000000a340a7220 */ /* 0x040fe20000400000 */
[C---:B------:R-:W-:Y:S01]  /*ddb0*/  FFMA R23, R53.reuse, R69, R23 ;  /* 0x0000004535177223 */ /* 0x040fe20000000017 */
[----:B------:R-:W-:Y:S01]  /*ddc0*/  FMUL R11, R52, R11 ;  /* 0x0000000b340b7220 */ /* 0x000fe20000400000 */
[----:B------:R-:W-:Y:S01]  /*ddd0*/  F2FP.BF16.F32.PACK_AB R29, R2, R0 ;  /* 0x00000000021d723e */ /* 0x000fe200000010ff */
[----:B------:R-:W-:Y:S01]  /*dde0*/  FFMA R8, R53, R70, R8 ;  /* 0x0000004635087223 */ /* 0x000fe20000000008 */
[----:B------:R-:W-:Y:S01]  /*ddf0*/  F2FP.BF16.F32.PACK_AB R30, R5, R4 ;  /* 0x00000004051e723e */ /* 0x000fe200000010ff */
[C---:B------:R-:W-:Y:S01]  /*de00*/  FMUL R12, R52.reuse, R12 ;  /* 0x0000000c340c7220 */ /* 0x040fe20000400000 */
[----:B------:R-:W-:Y:S01]  /*de10*/  F2FP.BF16.F32.PACK_AB R31, R3, R6 ;  /* 0x00000006031f723e */ /* 0x000fe200000010ff */
[----:B------:R-:W-:Y:S01]  /*de20*/  FFMA R9, R53, R71, R9 ;  /* 0x0000004735097223 */ /* 0x000fe20000000009 */
[C---:B------:R-:W-:Y:S01]  /*de30*/  FMUL R13, R52.reuse, R13 ;  /* 0x0000000d340d7220 */ /* 0x040fe20000400000 */
[----:B------:R-:W-:Y:S01]  /*de40*/  SHF.L.U32 R26, R77, 0x10, RZ ;  /* 0x000000104d1a7819 */ /* 0x000fe200000006ff */
[----:B------:R-:W-:Y:S01]  /*de50*/  FFMA R10, R53, R72, R10 ;  /* 0x00000048350a7223 */ /* 0x000fe2000000000a */
[----:B------:R1:W-:Y:S01]  /*de60*/  @!P1 STS.128 [R107+0x3200], R28 ;  /* 0x0032001c6b009388 */ /* 0x0003e20000000c00 */
[C---:B------:R-:W-:Y:S01]  /*de70*/  FMUL R14, R52.reuse, R14 ;  /* 0x0000000e340e7220 */ /* 0x040fe20000400000 */
[----:B------:R-:W-:Y:S01]  /*de80*/  LOP3.LUT R27, R77, 0xffff0000, RZ, 0xc0, !PT ;  /* 0xffff00004d1b7812 */ /* 0x000fe200078ec0ff */
[C---:B------:R-:W-:Y:S01]  /*de90*/  FFMA R11, R53.reuse, R73, R11 ;  /* 0x00000049350b7223 */ /* 0x040fe2000000000b */
[----:B------:R-:W-:Y:S01]  /*dea0*/  FMUL R15, R52, R15 ;  /* 0x0000000f340f7220 */ /* 0x000fe20000400000 */
[----:B------:R-:W-:Y:S01]  /*deb0*/  SHF.L.U32 R40, R78, 0x10, RZ ;  /* 0x000000104e287819 */ /* 0x000fe200000006ff */
[C---:B------:R-:W-:Y:S01]  /*dec0*/  FFMA R12, R53.reuse, R24, R12 ;  /* 0x00000018350c7223 */ /* 0x040fe2000000000c */
[----:B------:R-:W-:Y:S01]  /*ded0*/  FMUL R16, R52, R16 ;  /* 0x0000001034107220 */ /* 0x000fe20000400000 */
[----:B------:R-:W-:Y:S01]  /*dee0*/  LOP3.LUT R74, R78, 0xffff0000, RZ, 0xc0, !PT ;  /* 0xffff00004e4a7812 */ /* 0x000fe200078ec0ff */
[----:B------:R-:W-:Y:S01]  /*def0*/  FFMA R13, R53, R25, R13 ;  /* 0x00000019350d7223 */ /* 0x000fe2000000000d */
[C---:B------:R-:W-:Y:S01]  /*df00*/  FMUL R17, R52.reuse, R17 ;  /* 0x0000001134117220 */ /* 0x040fe20000400000 */
[----:B------:R-:W-:Y:S01]  /*df10*/  SHF.L.U32 R75, R79, 0x10, RZ ;  /* 0x000000104f4b7819 */ /* 0x000fe200000006ff */
[----:B------:R-:W-:Y:S01]  /*df20*/  FFMA R14, R53, R26, R14 ;  /* 0x0000001a350e7223 */ /* 0x000fe2000000000e */
[----:B------:R-:W-:Y:S01]  /*df30*/  F2FP.BF16.F32.PACK_AB R20, R21, R20 ;  /* 0x000000141514723e */ /* 0x000fe200000010ff */
[C---:B------:R-:W-:Y:S01]  /*df40*/  FMUL R18, R52.reuse, R18 ;  /* 0x0000001234127220 */ /* 0x040fe20000400000 */
[----:B------:R-:W-:Y:S01]  /*df50*/  LOP3.LUT R76, R79, 0xffff0000, RZ, 0xc0, !PT ;  /* 0xffff00004f4c7812 */ /* 0x000fe200078ec0ff */
[----:B------:R-:W-:Y:S01]  /*df60*/  FFMA R15, R53, R27, R15 ;  /* 0x0000001b350f7223 */ /* 0x000fe2000000000f */
[----:B------:R-:W-:Y:S01]  /*df70*/  F2FP.BF16.F32.PACK_AB R21, R23, R22 ;  /* 0x000000161715723e */ /* 0x000fe200000010ff */
[----:B------:R-:W-:Y:S01]  /*df80*/  FMUL R19, R52, R19 ;  /* 0x0000001334137220 */ /* 0x000fe20000400000 */
[----:B------:R-:W-:Y:S01]  /*df90*/  F2FP.BF16.F32.PACK_AB R22, R9, R8 ;  /* 0x000000080916723e */ /* 0x000fe200000010ff */
[----:B------:R-:W-:Y:S01]  /*dfa0*/  FFMA R16, R53, R40, R16 ;  /* 0x0000002835107223 */ /* 0x000fe20000000010 */
[----:B------:R-:W-:Y:S01]  /*dfb0*/  F2FP.BF16.F32.PACK_AB R23, R11, R10 ;  /* 0x0000000a0b17723e */ /* 0x000fe200000010ff */
[C---:B------:R-:W-:Y:S01]  /*dfc0*/  FFMA R17, R53.reuse, R74, R17 ;  /* 0x0000004a35117223 */ /* 0x040fe20000000011 */
[C---:B------:R-:W-:Y:S01]  /*dfd0*/  FFMA R18, R53.reuse, R75, R18 ;  /* 0x0000004b35127223 */ /* 0x040fe20000000012 */
[----:B------:R-:W-:Y:S01]  /*dfe0*/  FFMA R19, R53, R76, R19 ;  /* 0x0000004c35137223 */ /* 0x000fe20000000013 */
[----:B------:R-:W-:Y:S01]  /*dff0*/  F2FP.BF16.F32.PACK_AB R12, R13, R12 ;  /* 0x0000000c0d0c723e */ /* 0x000fe200000010ff */
[----:B------:R1:W-:Y:S01]  /*e000*/  @!P1 STS.128 [R108+UR36+0x3a00], R20 ;  /* 0x003a00146c009988 */ /* 0x0003e20008000c24 */
[----:B------:R-:W-:Y:S01]  /*e010*/  F2FP.BF16.F32.PACK_AB R13, R15, R14 ;  /* 0x0000000e0f0d723e */ /* 0x000fe200000010ff */
[----:B------:R-:W-:Y:S01]  /*e020*/  BSSY.RECONVERGENT B0, `(.L_x_186) ;  /* 0x000001a000007945 */ /* 0x000fe20003800200 */
[----:B------:R-:W-:Y:S02]  /*e030*/  F2FP.BF16.F32.PACK_AB R14, R17, R16 ;  /* 0x00000010110e723e */ /* 0x000fe400000010ff */
[----:B------:R-:W-:Y:S02]  /*e040*/  F2FP.BF16.F32.PACK_AB R15, R19, R18 ;  /* 0x00000012130f723e */ /* 0x000fe400000010ff */
[----:B------:R-:W-:Y:S03]  /*e050*/  ISETP.NE.AND P0, PT, R102, RZ, PT ;  /* 0x000000ff6600720c */ /* 0x000fe60003f05270 */
[----:B------:R1:W-:Y:S01]  /*e060*/  @!P1 STS.128 [R107+0x3a00], R12 ;  /* 0x003a000c6b009388 */ /* 0x0003e20000000c00 */
[----:B------:R-:W-:Y:S01]  /*e070*/  @!PT LDS RZ, [RZ] ;  /* 0x00000000fffff984 */ /* 0x000fe20000000800 */
[----:B------:R-:W-:Y:S01]  /*e080*/  @!PT LDS RZ, [RZ] ;  /* 0x00000000fffff984 */ /* 0x000fe20000000800 */
[----:B------:R-:W-:Y:S01]  /*e090*/  @!PT LDS RZ, [RZ] ;  /* 0x00000000fffff984 */ /* 0x000fe20000000800 */
[----:B------:R-:W-:Y:S01]  /*e0a0*/  @!PT LDS RZ, [RZ] ;  /* 0x00000000fffff984 */ /* 0x000fe20000000800 */
[----:B------:R2:W-:Y:S07]  /*e0b0*/  MEMBAR.ALL.CTA ;  /* 0x0000000000007992 */ /* 0x0005ee0000008000 */
[----:B--2---:R-:W2:Y:S02]  /*e0c0*/  FENCE.VIEW.ASYNC.S ;  /* 0x00000000000073c6 */ /* 0x004ea40000000000 */
        /* <DEDUP_REMOVED lines=15> */
.L_x_187:
[----:B------:R-:W-:Y:S05]  /*e1c0*/  BSYNC.RECONVERGENT B0 ;  /* 0x0000000000007941 */ /* 0x000fea0003800200 */
.L_x_186:
[----:B------:R-:W-:Y:S01]  /*e1d0*/  BAR.SYNC.DEFER_BLOCKING 0x1, 0x80 ;  /* 0x0042000000007b1d */ /* 0x000fe20000010000 */
[----:B------:R-:W-:Y:S01]  /*e1e0*/  UISETP.NE.AND UP0, UPT, UR45, -0x8, UPT ;  /* 0xfffffff82d00788c */ /* 0x000fe2000bf05270 */
[----:B------:R-:W-:Y:S08]  /*e1f0*/  IADD3 R98, PT, PT, R98, 0x1, RZ ;  /* 0x0000000162627810 */ /* 0x000ff00007ffe0ff */
[----:B------:R-:W-:Y:S05]  /*e200*/  BRA.U !UP0, `(.L_x_188) ;  /* 0x0000000108287547 */ /* 0x000fea000b800000 */
[----:B------:R-:W-:Y:S01]  /*e210*/  ISETP.NE.AND P0, PT, R109, RZ, PT ;  /* 0x000000ff6d00720c */ /* 0x000fe20003f05270 */
[----:B------:R-:W-:Y:S01]  /*e220*/  IMAD.U32 R2, RZ, RZ, UR56 ;  /* 0x00000038ff027e24 */ /* 0x000fe2000f8e00ff */
[----:B------:R-:W-:Y:S01]  /*e230*/  UIADD3 UR56, UPT, UPT, UR56, 0x1, URZ ;  /* 0x0000000138387890 */ /* 0x000fe2000fffe0ff */
[----:B------:R-:W-:Y:S03]  /*e240*/  IMAD.U32 R0, RZ, RZ, UR37 ;  /* 0x00000025ff007e24 */ /* 0x000fe6000f8e00ff */
[----:B------:R-:W-:Y:S04]  /*e250*/  UISETP.NE.AND UP0, UPT, UR56, 0x4, UPT ;  /* 0x000000043800788c */ /* 0x000fe8000bf05270 */
[----:B------:R-:W-:Y:S03]  /*e260*/  USEL UR56, UR56, URZ, UP0 ;  /* 0x000000ff38387287 */ /* 0x000fe60008000000 */
[----:B------:R-:W-:Y:S05]  /*e270*/  @P0 LEA R2, R2, UR36, 0x3 ;  /* 0x0000002402020c11 */ /* 0x000fea000f8e18ff */
[----:B------:R-:W-:Y:S05]  /*e280*/  @P0 VIADD R2, R2, 0x80 ;  /* 0x0000008002020836 */ /* 0x000fea0000000000 */
[----:B------:R-:W-:Y:S04]  /*e290*/  @P0 PRMT R0, R0, 0x654, R2 ;  /* 0x0000065400000816 */ /* 0x000fe80000000002 */
[----:B------:R2:W-:Y:S03]  /*e2a0*/  @P0 SYNCS.ARRIVE.TRANS64.RED.A1T0 RZ, [R0+URZ], RZ ;  /* 0x000000ff00ff09a7 */ /* 0x0005e600081004ff */
.L_x_188:
[----:B------:R-:W-:Y:S01]  /*e2b0*/  ISETP.NE.AND P2, PT, R104, RZ, PT ;  /* 0x000000ff6800720c */ /* 0x000fe20003f45270 */
[----:B------:R-:W-:Y:S01]  /*e2c0*/  VIADD R2, R50, UR38 ;  /* 0x0000002632027c36 */ /* 0x000fe20008000000 */
[----:B------:R-:W-:Y:S01]  /*e2d0*/  ISETP.NE.AND P0, PT, R106, 0x2, PT ;  /* 0x000000026a00780c */ /* 0x000fe20003f05270 */
[----:B--2---:R-:W-:Y:S01]  /*e2e0*/  VIADD R0, R51, UR39 ;  /* 0x0000002733007c36 */ /* 0x004fe20008000000 */
[----:B------:R-:W-:Y:S01]  /*e2f0*/  ISETP.NE.AND P1, PT, R98, 0x2, PT ;  /* 0x000000026200780c */ /* 0x000fe20003f25270 */
[----:B------:R-:W-:Y:S01]  /*e300*/  UIADD3 UR45, UPT, UPT, UR45, 0x8, URZ ;  /* 0x000000082d2d7890 */ /* 0x000fe2000fffe0ff */
[----:B------:R-:W-:Y:S02]  /*e310*/  R2UR UR11, R2 ;  /* 0x00000000020b72ca */ /* 0x000fe400000e0000 */
[----:B------:R-:W-:Y:S02]  /*e320*/  R2UR UR27, R0 ;  /* 0x00000000001b72ca */ /* 0x000fe400000e0000 */
[----:B------:R-:W-:Y:S02]  /*e330*/  SEL R2, RZ, 0x1, P0 ;  /* 0x00000001ff027807 */ /* 0x000fe40000000000 */
[----:B------:R-:W-:Y:S02]  /*e340*/  SEL R0, RZ, 0x1, P1 ;  /* 0x00000001ff007807 */ /* 0x000fe40000800000 */
[----:B------:R-:W-:Y:S02]  /*e350*/  @P2 R2UR UR44, R95 ;  /* 0x000000005f2c22ca */ /* 0x000fe400000e0000 */
[----:B------:R-:W-:Y:S02]  /*e360*/  LOP3.LUT R96, R96, R2, RZ, 0x3c, !PT ;  /* 0x0000000260607212 */ /* 0x000fe400078e3cff */
[----:B------:R-:W-:Y:S02]  /*e370*/  LOP3.LUT R97, R97, R0, RZ, 0x3c, !PT ;  /* 0x0000000061617212 */ /* 0x000fe400078e3cff */
[----:B------:R-:W-:Y:S02]  /*e380*/  SEL R106, R106, RZ, P0 ;  /* 0x000000ff6a6a7207 */ /* 0x000fe40000000000 */
[----:B------:R-:W-:Y:S01]  /*e390*/  SEL R98, R98, RZ, P1 ;  /* 0x000000ff62627207 */ /* 0x000fe20000800000 */
[----:B------:R-:W-:Y:S06]  /*e3a0*/  @P2 BRA `(.L_x_189) ;  /* 0xffffff7c00302947 */ /* 0x000fec000383ffff */
[----:B------:R-:W2:Y:S01]  /*e3b0*/  LDCU.64 UR6, c[0x0][0xc88] ;  /* 0x00019100ff0677ac */ /* 0x000ea20008000a00 */
[----:B------:R-:W3:Y:S01]  /*e3c0*/  LDCU.64 UR4, c[0x0][0xc90] ;  /* 0x00019200ff0477ac */ /* 0x000ee20008000a00 */
[----:B--2---:R-:W-:Y:S02]  /*e3d0*/  ISETP.NE.U32.AND P2, PT, RZ, UR6, PT ;  /* 0x00000006ff007c0c */ /* 0x004fe4000bf45070 */
[----:B---3--:R-:W-:Y:S02]  /*e3e0*/  ISETP.NE.U32.AND P1, PT, RZ, UR4, PT ;  /* 0x00000004ff007c0c */ /* 0x008fe4000bf25070 */
[----:B------:R-:W-:Y:S02]  /*e3f0*/  ISETP.NE.AND.EX P2, PT, RZ, UR7, PT, P2 ;  /* 0x00000007ff007c0c */ /* 0x000fe4000bf45320 */
[----:B------:R-:W-:-:S13]  /*e400*/  ISETP.NE.AND.EX P0, PT, RZ, UR5, PT, P1 ;  /* 0x00000005ff007c0c */ /* 0x000fda000bf05310 */
[----:B------:R-:W-:Y:S05]  /*e410*/  @P2 BRA P0, `(.L_x_190) ;  /* 0x00000000003c2947 */ /* 0x000fea0000000000 */
[----:B------:R-:W-:-:S13]  /*e420*/  ISETP.NE.AND.EX P1, PT, RZ, UR5, PT, P1 ;  /* 0x00000005ff007c0c */ /* 0x000fda000bf25310 */
[----:B------:R-:W-:Y:S05]  /*e430*/  @P1 BRA `(.L_x_191) ;  /* 0x00000000000c1947 */ /* 0x000fea0003800000 */
[----:B------:R-:W-:-:S13]  /*e440*/  FSETP.NEU.AND P0, PT, R53, RZ, PT ;  /* 0x000000ff3500720b */ /* 0x000fda0003f0d000 */
[----:B------:R-:W-:Y:S05]  /*e450*/  @!P0 EXIT ;  /* 0x000000000000894d */ /* 0x000fea0003800000 */
[----:B------:R-:W-:Y:S05]  /*e460*/  BRA `(.L_x_190) ;  /* 0x0000000000287947 */ /* 0x000fea0003800000 */
.L_x_191:
[----:B------:R-:W-:Y:S01]  /*e470*/  ISETP.NE.AND P0, PT, R105, RZ, PT ;  /* 0x000000ff6900720c */ /* 0x000fe20003f05270 */
[----:B------:R-:W-:-:S12]  /*e480*/  BSSY.RECONVERGENT B0, `(.L_x_190) ;  /* 0x0000008000007945 */ /* 0x000fd80003800200 */
[----:B------:R-:W-:Y:S05]  /*e490*/  @P0 BRA `(.L_x_192) ;  /* 0x0000000000100947 */ /* 0x000fea0003800000 */
[----:B------:R-:W-:-:S04]  /*e4a0*/  ISETP.NE.U32.AND P0, PT, RZ, UR6, PT ;  /* 0x00000006ff007c0c */ /* 0x000fc8000bf05070 */
[----:B------:R-:W-:-:S13]  /*e4b0*/  ISETP.NE.AND.EX P0, PT, RZ, UR7, PT, P0 ;  /* 0x00000007ff007c0c */ /* 0x000fda000bf05300 */
[----:B------:R-:W-:Y:S05]  /*e4c0*/  @!P0 EXIT ;  /* 0x000000000000894d */ /* 0x000fea0003800000 */
[----:B------:R-:W-:Y:S05]  /*e4d0*/  BRA `(.L_x_193) ;  /* 0x0000000000087947 */ /* 0x000fea0003800000 */
.L_x_192:
[----:B------:R-:W-:-:S13]  /*e4e0*/  FSETP.NEU.AND P0, PT, R53, RZ, PT ;  /* 0x000000ff3500720b */ /* 0x000fda0003f0d000 */
[----:B------:R-:W-:Y:S05]  /*e4f0*/  @!P0 EXIT ;  /* 0x000000000000894d */ /* 0x000fea0003800000 */
.L_x_193:
[----:B------:R-:W-:Y:S05]  /*e500*/  BSYNC.RECONVERGENT B0 ;  /* 0x0000000000007941 */ /* 0x000fea0003800200 */
.L_x_190:
[----:B------:R-:W-:Y:S01]  /*e510*/  ULEA UR4, UR56, UR36, 0x3 ;  /* 0x0000002438047291 */ /* 0x000fe2000f8e18ff */
[----:B------:R-:W-:-:S04]  /*e520*/  DEPBAR.LE SB0, 0x0 ;  /* 0x000080000000791a */ /* 0x000fc80000000000 */
[----:B------:R-:W-:-:S04]  /*e530*/  UIADD3 UR4, UPT, UPT, UR4, 0x80, URZ ;  /* 0x0000008004047890 */ /* 0x000fc8000fffe0ff */
[----:B------:R-:W-:-:S09]  /*e540*/  UPRMT UR4, UR37, 0x654, UR4 ;  /* 0x0000065425047896 */ /* 0x000fd20008000004 */
[----:B------:R-:W-:Y:S01]  /*e550*/  SYNCS.ARRIVE.TRANS64.RED.A1T0 RZ, [UR4], RZ ;  /* 0x000000ffffff79a7 */ /* 0x000fe20008100404 */
[----:B------:R-:W-:Y:S05]  /*e560*/  EXIT ;  /* 0x000000000000794d */ /* 0x000fea0003800000 */
.L_x_24:
[----:B------:R1:W1:Y:S02]  /*e570*/  SYNCS.PHASECHK.TRANS64.TRYWAIT P0, [R2+URZ+0x100], R3 ;  /* 0x00010003020075a7 */ /* 0x00026400080011ff */
[----:B-1----:R-:W-:Y:S05]  /*e580*/  @!P0 NANOSLEEP.SYNCS 0x989680 ;  /* 0x009896800000895d */ /* 0x002fea0003900000 */
[----:B------:R-:W1:Y:S02]  /*e590*/  @!P0 SYNCS.PHASECHK.TRANS64 P0, [R2+URZ+0x100], R3 ;  /* 0x00010003020085a7 */ /* 0x000e6400080010ff */
[----:B-1----:R-:W-:Y:S05]  /*e5a0*/  @!P0 BRA `(.L_x_24) ;  /* 0xfffffffc00f08947 */ /* 0x002fea000383ffff */
[----:B------:R-:W-:Y:S05]  /*e5b0*/  BRA `(.L_x_194) ;  /* 0xffffff3400407947 */ /* 0x000fea000383ffff */
.L_x_27:
[----:B---3--:R-:W-:-:S07]  /*e5c0*/  MOV R2, UR41 ;  /* 0x0000002900027c02 */ /* 0x008fce0008000f00 */
.L_x_195:
[----:B-1----:R1:W3:Y:S02]  /*e5d0*/  SYNCS.PHASECHK.TRANS64.TRYWAIT P0, [R2+URZ+0x30], R4 ;  /* 0x00003004020075a7 */ /* 0x0022e400080011ff */
[----:B---3--:R-:W-:Y:S05]  /*e5e0*/  @!P0 NANOSLEEP.SYNCS 0x989680 ;  /* 0x009896800000895d */ /* 0x008fea0003900000 */
[----:B------:R-:W3:Y:S02]  /*e5f0*/  @!P0 SYNCS.PHASECHK.TRANS64 P0, [R2+URZ+0x30], R4 ;  /* 0x00003004020085a7 */ /* 0x000ee400080010ff */
[----:B---3--:R-:W-:Y:S05]  /*e600*/  @!P0 BRA `(.L_x_195) ;  /* 0xfffffffc00f08947 */ /* 0x008fea000383ffff */
[----:B------:R-:W-:Y:S05]  /*e610*/  BRA `(.L_x_26) ;  /* 0xffffff34008c7947 */ /* 0x000fea000383ffff */
.L_x_36:
[----:B-1----:R-:W-:-:S07]  /*e620*/  MOV R2, UR41 ;  /* 0x0000002900027c02 */ /* 0x002fce0008000f00 */
.L_x_196:
[----:B-1----:R1:W3:Y:S02]  /*e630*/  SYNCS.PHASECHK.TRANS64.TRYWAIT P0, [R2+URZ+0x30], R4 ;  /* 0x00003004020075a7 */ /* 0x0022e400080011ff */
[----:B---3--:R-:W-:Y:S05]  /*e640*/  @!P0 NANOSLEEP.SYNCS 0x989680 ;  /* 0x009896800000895d */ /* 0x008fea0003900000 */
[----:B------:R-:W3:Y:S02]  /*e650*/  @!P0 SYNCS.PHASECHK.TRANS64 P0, [R2+URZ+0x30], R4 ;  /* 0x00003004020085a7 */ /* 0x000ee400080010ff */
[----:B---3--:R-:W-:Y:S05]  /*e660*/  @!P0 BRA `(.L_x_196) ;  /* 0xfffffffc00f08947 */ /* 0x008fea000383ffff */
[----:B------:R-:W-:Y:S05]  /*e670*/  BRA `(.L_x_35) ;  /* 0xffffff3800a47947 */ /* 0x000fea000383ffff */
.L_x_43:
[----:B-1----:R1:W3:Y:S02]  /*e680*/  SYNCS.PHASECHK.TRANS64.TRYWAIT P0, [R2+URZ+0xb0], R3 ;  /* 0x0000b003020075a7 */ /* 0x0022e400080011ff */
[----:B---3--:R-:W-:Y:S05]  /*e690*/  @!P0 NANOSLEEP.SYNCS 0x989680 ;  /* 0x009896800000895d */ /* 0x008fea0003900000 */
[----:B------:R-:W3:Y:S02]  /*e6a0*/  @!P0 SYNCS.PHASECHK.TRANS64 P0, [R2+URZ+0xb0], R3 ;  /* 0x0000b003020085a7 */ /* 0x000ee400080010ff */
[----:B---3--:R-:W-:Y:S05]  /*e6b0*/  @!P0 BRA `(.L_x_43) ;  /* 0xfffffffc00f08947 */ /* 0x008fea000383ffff */
[----:B------:R-:W-:Y:S05]  /*e6c0*/  BRA `(.L_x_197) ;  /* 0xffffff3c00a47947 */ /* 0x000fea000383ffff */
.L_x_47:
[----:B------:R-:W-:-:S07]  /*e6d0*/  MOV R0, UR5 ;  /* 0x0000000500007c02 */ /* 0x000fce0008000f00 */
.L_x_198:
[----:B-1----:R1:W2:Y:S02]  /*e6e0*/  SYNCS.PHASECHK.TRANS64.TRYWAIT P0, [R0+URZ], R2 ;  /* 0x00000002000075a7 */ /* 0x0022a400080011ff */
[----:B--2---:R-:W-:Y:S05]  /*e6f0*/  @!P0 NANOSLEEP.SYNCS 0x989680 ;  /* 0x009896800000895d */ /* 0x004fea0003900000 */
[----:B------:R-:W2:Y:S02]  /*e700*/  @!P0 SYNCS.PHASECHK.TRANS64 P0, [R0+URZ], R2 ;  /* 0x00000002000085a7 */ /* 0x000ea400080010ff */
[----:B--2---:R-:W-:Y:S05]  /*e710*/  @!P0 BRA `(.L_x_198) ;  /* 0xfffffffc00f08947 */ /* 0x004fea000383ffff */
[----:B------:R-:W-:Y:S05]  /*e720*/  BRA `(.L_x_199) ;  /* 0xffffff44001c7947 */ /* 0x000fea000383ffff */
.L_x_48:
[----:B------:R-:W-:-:S07]  /*e730*/  MOV R0, UR5 ;  /* 0x0000000500007c02 */ /* 0x000fce0008000f00 */
.L_x_200:
[----:B-1----:R1:W2:Y:S02]  /*e740*/  SYNCS.PHASECHK.TRANS64.TRYWAIT P0, [R0+URZ], R3 ;  /* 0x00000003000075a7 */ /* 0x0022a400080011ff */
[----:B--2---:R-:W-:Y:S05]  /*e750*/  @!P0 NANOSLEEP.SYNCS 0x989680 ;  /* 0x009896800000895d */ /* 0x004fea0003900000 */
[----:B------:R-:W2:Y:S02]  /*e760*/  @!P0 SYNCS.PHASECHK.TRANS64 P0, [R0+URZ], R3 ;  /* 0x00000003000085a7 */ /* 0x000ea400080010ff */
[----:B--2---:R-:W-:Y:S05]  /*e770*/  @!P0 BRA `(.L_x_200) ;  /* 0xfffffffc00f08947 */ /* 0x004fea000383ffff */
[----:B------:R-:W-:Y:S05]  /*e780*/  BRA `(.L_x_201) ;  /* 0xffffff4400287947 */ /* 0x000fea000383ffff */
.L_x_49:
[----:B------:R-:W-:-:S07]  /*e790*/  MOV R0, UR5 ;  /* 0x0000000500007c02 */ /* 0x000fce0008000f00 */
.L_x_202:
[----:B-1----:R1:W2:Y:S02]  /*e7a0*/  SYNCS.PHASECHK.TRANS64.TRYWAIT P0, [R0+URZ], R3 ;  /* 0x00000003000075a7 */ /* 0x0022a400080011ff */
[----:B--2---:R-:W-:Y:S05]  /*e7b0*/  @!P0 NANOSLEEP.SYNCS 0x989680 ;  /* 0x009896800000895d */ /* 0x004fea0003900000 */
[----:B------:R-:W2:Y:S02]  /*e7c0*/  @!P0 SYNCS.PHASECHK.TRANS64 P0, [R0+URZ], R3 ;  /* 0x00000003000085a7 */ /* 0x000ea400080010ff */
[----:B--2---:R-:W-:Y:S05]  /*e7d0*/  @!P0 BRA `(.L_x_202) ;  /* 0xfffffffc00f08947 */ /* 0x004fea000383ffff */
[----:B------:R-:W-:Y:S05]  /*e7e0*/  BRA `(.L_x_203) ;  /* 0xffffff4400347947 */ /* 0x000fea000383ffff */
.L_x_50:
[----:B------:R-:W-:-:S07]  /*e7f0*/  MOV R0, UR5 ;  /* 0x0000000500007c02 */ /* 0x000fce0008000f00 */
.L_x_204:
[----:B-1----:R1:W2:Y:S02]  /*e800*/  SYNCS.PHASECHK.TRANS64.TRYWAIT P0, [R0+URZ], R3 ;  /* 0x00000003000075a7 */ /* 0x0022a400080011ff */
[----:B--2---:R-:W-:Y:S05]  /*e810*/  @!P0 NANOSLEEP.SYNCS 0x989680 ;  /* 0x009896800000895d */ /* 0x004fea0003900000 */
[----:B------:R-:W2:Y:S02]  /*e820*/  @!P0 SYNCS.PHASECHK.TRANS64 P0, [R0+URZ], R3 ;  /* 0x00000003000085a7 */ /* 0x000ea400080010ff */
[----:B--2---:R-:W-:Y:S05]  /*e830*/  @!P0 BRA `(.L_x_204) ;  /* 0xfffffffc00f08947 */ /* 0x004fea000383ffff */
[----:B------:R-:W-:Y:S05]  /*e840*/  BRA `(.L_x_205) ;  /* 0xffffff4400407947 */ /* 0x000fea000383ffff */
.L_x_51:
[----:B------:R-:W-:-:S07]  /*e850*/  MOV R0, UR5 ;  /* 0x0000000500007c02 */ /* 0x000fce0008000f00 */
.L_x_206:
[----:B-1----:R1:W2:Y:S02]  /*e860*/  SYNCS.PHASECHK.TRANS64.TRYWAIT P0, [R0+URZ], R3 ;  /* 0x00000003000075a7 */ /* 0x0022a400080011ff */
[----:B--2---:R-:W-:Y:S05]  /*e870*/  @!P0 NANOSLEEP.SYNCS 0x989680 ;  /* 0x009896800000895d */ /* 0x004fea0003900000 */
[----:B------:R-:W2:Y:S02]  /*e880*/  @!P0 SYNCS.PHASECHK.TRANS64 P0, [R0+URZ], R3 ;  /* 0x00000003000085a7 */ /* 0x000ea400080010ff */
[----:B--2---:R-:W-:Y:S05]  /*e890*/  @!P0 BRA `(.L_x_206) ;  /* 0xfffffffc00f08947 */ /* 0x004fea000383ffff */
[----:B------:R-:W-:Y:S05]  /*e8a0*/  BRA `(.L_x_207) ;  /* 0xffffff44004c7947 */ /* 0x000fea000383ffff */
.L_x_54:
[----:B---3--:R3:W4:Y:S02]  /*e8b0*/  SYNCS.PHASECHK.TRANS64.TRYWAIT P0, [R0+URZ+0xf0], R4 ;  /* 0x0000f004000075a7 */ /* 0x00872400080011ff */
[----:B----4-:R-:W-:Y:S05]  /*e8c0*/  @!P0 NANOSLEEP.SYNCS 0x989680 ;  /* 0x009896800000895d */ /* 0x010fea0003900000 */
[----:B------:R-:W4:Y:S02]  /*e8d0*/  @!P0 SYNCS.PHASECHK.TRANS64 P0, [R0+URZ+0xf0], R4 ;  /* 0x0000f004000085a7 */ /* 0x000f2400080010ff */
[----:B----4-:R-:W-:Y:S05]  /*e8e0*/  @!P0 BRA `(.L_x_54) ;  /* 0xfffffffc00f08947 */ /* 0x010fea000383ffff */
[----:B------:R-:W-:Y:S05]  /*e8f0*/  BRA `(.L_x_208) ;  /* 0xffffff4400a87947 */ /* 0x000fea000383ffff */
.L_x_55:
[----:B------:R-:W-:-:S07]  /*e900*/  MOV R0, UR5 ;  /* 0x0000000500007c02 */ /* 0x000fce0008000f00 */
.L_x_209:
[----:B---3--:R3:W4:Y:S02]  /*e910*/  SYNCS.PHASECHK.TRANS64.TRYWAIT P0, [R0+URZ+0xc0], R5 ;  /* 0x0000c005000075a7 */ /* 0x00872400080011ff */
[----:B----4-:R-:W-:Y:S05]  /*e920*/  @!P0 NANOSLEEP.SYNCS 0x989680 ;  /* 0x009896800000895d */ /* 0x010fea0003900000 */
[----:B------:R-:W4:Y:S02]  /*e930*/  @!P0 SYNCS.PHASECHK.TRANS64 P0, [R0+URZ+0xc0], R5 ;  /* 0x0000c005000085a7 */ /* 0x000f2400080010ff */
[----:B----4-:R-:W-:Y:S05]  /*e940*/  @!P0 BRA `(.L_x_209) ;  /* 0xfffffffc00f08947 */ /* 0x010fea000383ffff */
[----:B------:R-:W-:Y:S05]  /*e950*/  BRA `(.L_x_210) ;  /* 0xffffff4400b87947 */ /* 0x000fea000383ffff */
.L_x_56:
[----:B---3--:R3:W4:Y:S02]  /*e960*/  SYNCS.PHASECHK.TRANS64.TRYWAIT P1, [R0+URZ+0xb0], R4 ;  /* 0x0000b004000075a7 */ /* 0x00872400080211ff */
[----:B----4-:R-:W-:Y:S05]  /*e970*/  @!P1 NANOSLEEP.SYNCS 0x989680 ;  /* 0x009896800000995d */ /* 0x010fea0003900000 */
[----:B------:R-:W4:Y:S02]  /*e980*/  @!P1 SYNCS.PHASECHK.TRANS64 P1, [R0+URZ+0xb0], R4 ;  /* 0x0000b004000095a7 */ /* 0x000f2400080210ff */
[----:B----4-:R-:W-:Y:S05]  /*e990*/  @!P1 BRA `(.L_x_56) ;  /* 0xfffffffc00f09947 */ /* 0x010fea000383ffff */
[----:B------:R-:W-:Y:S05]  /*e9a0*/  BRA `(.L_x_211) ;  /* 0xffffff4400e87947 */ /* 0x000fea000383ffff */
.L_x_59:
[----:B------:R-:W-:-:S07]  /*e9b0*/  MOV R0, UR5 ;  /* 0x0000000500007c02 */ /* 0x000fce0008000f00 */
.L_x_212:
[----:B---3--:R3:W4:Y:S02]  /*e9c0*/  SYNCS.PHASECHK.TRANS64.TRYWAIT P0, [R0+URZ+0xc0], R2 ;  /* 0x0000c002000075a7 */ /* 0x00872400080011ff */
[----:B----4-:R-:W-:Y:S05]  /*e9d0*/  @!P0 NANOSLEEP.SYNCS 0x989680 ;  /* 0x009896800000895d */ /* 0x010fea0003900000 */
[----:B------:R-:W4:Y:S02]  /*e9e0*/  @!P0 SYNCS.PHASECHK.TRANS64 P0, [R0+URZ+0xc0], R2 ;  /* 0x0000c002000085a7 */ /* 0x000f2400080010ff */
[----:B----4-:R-:W-:Y:S05]  /*e9f0*/  @!P0 BRA `(.L_x_212) ;  /* 0xfffffffc00f08947 */ /* 0x010fea000383ffff */
[----:B------:R-:W-:Y:S05]  /*ea00*/  BRA `(.L_x_58) ;  /* 0xffffff48003c7947 */ /* 0x000fea000383ffff */
.L_x_66:
[----:B-1----:R1:W3:Y:S02]  /*ea10*/  SYNCS.PHASECHK.TRANS64.TRYWAIT P1, [R0+URZ+0xb0], R2 ;  /* 0x0000b002000075a7 */ /* 0x0022e400080211ff */
[----:B---3--:R-:W-:Y:S05]  /*ea20*/  @!P1 NANOSLEEP.SYNCS 0x989680 ;  /* 0x009896800000995d */ /* 0x008fea0003900000 */
[----:B------:R-:W3:Y:S02]  /*ea30*/  @!P1 SYNCS.PHASECHK.TRANS64 P1, [R0+URZ+0xb0], R2 ;  /* 0x0000b002000095a7 */ /* 0x000ee400080210ff */
[----:B---3--:R-:W-:Y:S05]  /*ea40*/  @!P1 BRA `(.L_x_66) ;  /* 0xfffffffc00f09947 */ /* 0x008fea000383ffff */
[----:B------:R-:W-:Y:S05]  /*ea50*/  BRA `(.L_x_213) ;  /* 0xffffff5000507947 */ /* 0x000fea000383ffff */
.L_x_67:
[----:B------:R-:W-:-:S07]  /*ea60*/  MOV R2, UR15 ;  /* 0x0000000f00027c02 */ /* 0x000fce0008000f00 */
.L_x_214:
[----:B-1----:R1:W3:Y:S02]  /*ea70*/  SYNCS.PHASECHK.TRANS64.TRYWAIT P0, [R2+URZ+0xe0], R0 ;  /* 0x0000e000020075a7 */ /* 0x0022e400080011ff */
[----:B---3--:R-:W-:Y:S05]  /*ea80*/  @!P0 NANOSLEEP.SYNCS 0x989680 ;  /* 0x009896800000895d */ /* 0x008fea0003900000 */
[----:B------:R-:W3:Y:S02]  /*ea90*/  @!P0 SYNCS.PHASECHK.TRANS64 P0, [R2+URZ+0xe0], R0 ;  /* 0x0000e000020085a7 */ /* 0x000ee400080010ff */
[----:B---3--:R-:W-:Y:S05]  /*eaa0*/  @!P0 BRA `(.L_x_214) ;  /* 0xfffffffc00f08947 */ /* 0x008fea000383ffff */
[----:B------:R-:W-:Y:S05]  /*eab0*/  BRA `(.L_x_215) ;  /* 0xffffff5000887947 */ /* 0x000fea000383ffff */
.L_x_70:
[----:B------:R-:W-:Y:S07]  /*eac0*/  MOV R0, UR14 ;  /* 0x0000000e00007c02 */ /* 0x000fee0008000f00 */
.L_x_216:
[----:B-1----:R1:W3:Y:S02]  /*ead0*/  SYNCS.PHASECHK.TRANS64.TRYWAIT P0, [R0+URZ], R2 ;  /* 0x00000002000075a7 */ /* 0x0022e400080011ff */
[----:B---3--:R-:W-:Y:S05]  /*eae0*/  @!P0 NANOSLEEP.SYNCS 0x989680 ;  /* 0x009896800000895d */ /* 0x008fea0003900000 */
[----:B------:R-:W3:Y:S02]  /*eaf0*/  @!P0 SYNCS.PHASECHK.TRANS64 P0, [R0+URZ], R2 ;  /* 0x00000002000085a7 */ /* 0x000ee400080010ff */
[----:B---3--:R-:W-:Y:S05]  /*eb00*/  @!P0 BRA `(.L_x_216) ;  /* 0xfffffffc00f08947 */ /* 0x008fea000383ffff */
[----:B------:R-:W-:Y:S05]  /*eb10*/  BRA `(.L_x_69) ;  /* 0xffffff5000a47947 */ /* 0x000fea000383ffff */
.L_x_73:
[----:B------:R-:W-:-:S07]  /*eb20*/  MOV R0, UR5 ;  /* 0x0000000500007c02 */ /* 0x000fce0008000f00 */
.L_x_217:
[----:B--2---:R2:W3:Y:S02]  /*eb30*/  SYNCS.PHASECHK.TRANS64.TRYWAIT P0, [R0+URZ], R2 ;  /* 0x00000002000075a7 */ /* 0x0044e400080011ff */
[----:B---3--:R-:W-:Y:S05]  /*eb40*/  @!P0 NANOSLEEP.SYNCS 0x989680 ;  /* 0x009896800000895d */ /* 0x008fea0003900000 */
[----:B------:R-:W3:Y:S02]  /*eb50*/  @!P0 SYNCS.PHASECHK.TRANS64 P0, [R0+URZ], R2 ;  /* 0x00000002000085a7 */ /* 0x000ee400080010ff */
[----:B---3--:R-:W-:Y:S05]  /*eb60*/  @!P0 BRA `(.L_x_217) ;  /* 0xfffffffc00f08947 */ /* 0x008fea000383ffff */
[----:B------:R-:W-:Y:S05]  /*eb70*/  BRA `(.L_x_218) ;  /* 0xffffff54009c7947 */ /* 0x000fea000383ffff */
.L_x_74:
[----:B------:R-:W-:-:S07]  /*eb80*/  MOV R0, UR6 ;  /* 0x0000000600007c02 */ /* 0x000fce0008000f00 */
.L_x_219:
[----:B--2---:R2:W3:Y:S02]  /*eb90*/  SYNCS.PHASECHK.TRANS64.TRYWAIT P0, [R0+URZ], R2 ;  /* 0x00000002000075a7 */ /* 0x0044e400080011ff */
[----:B---3--:R-:W-:Y:S05]  /*eba0*/  @!P0 NANOSLEEP.SYNCS 0x989680 ;  /* 0x009896800000895d */ /* 0x008fea0003900000 */
[----:B------:R-:W3:Y:S02]  /*ebb0*/  @!P0 SYNCS.PHASECHK.TRANS64 P0, [R0+URZ], R2 ;  /* 0x00000002000085a7 */ /* 0x000ee400080010ff */
[----:B---3--:R-:W-:Y:S05]  /*ebc0*/  @!P0 BRA `(.L_x_219) ;  /* 0xfffffffc00f08947 */ /* 0x008fea000383ffff */
[----:B------:R-:W-:Y:S05]  /*ebd0*/  BRA `(.L_x_220) ;  /* 0xffffff5400a87947 */ /* 0x000fea000383ffff */
.L_x_79:
[----:B---3--:R3:W4:Y:S02]  /*ebe0*/  SYNCS.PHASECHK.TRANS64.TRYWAIT P0, [R0+URZ+0xb0], R2 ;  /* 0x0000b002000075a7 */ /* 0x00872400080011ff */
[----:B----4-:R-:W-:Y:S05]  /*ebf0*/  @!P0 NANOSLEEP.SYNCS 0x989680 ;  /* 0x009896800000895d */ /* 0x010fea0003900000 */
[----:B------:R-:W4:Y:S02]  /*ec00*/  @!P0 SYNCS.PHASECHK.TRANS64 P0, [R0+URZ+0xb0], R2 ;  /* 0x0000b002000085a7 */ /* 0x000f2400080010ff */
[----:B----4-:R-:W-:Y:S05]  /*ec10*/  @!P0 BRA `(.L_x_79) ;  /* 0xfffffffc00f08947 */ /* 0x010fea000383ffff */
[----:B------:R-:W-:Y:S05]  /*ec20*/  BRA `(.L_x_221) ;  /* 0xffffff5800987947 */ /* 0x000fea000383ffff */
.L_x_82:
[----:B------:R-:W-:Y:S07]  /*ec30*/  MOV R0, UR5 ;  /* 0x0000000500007c02 */ /* 0x000fee0008000f00 */
.L_x_222:
[----:B-1----:R1:W3:Y:S02]  /*ec40*/  SYNCS.PHASECHK.TRANS64.TRYWAIT P0, [R0+URZ+0xa8], R2 ;  /* 0x0000a802000075a7 */ /* 0x0022e400080011ff */
[----:B---3--:R-:W-:Y:S05]  /*ec50*/  @!P0 NANOSLEEP.SYNCS 0x989680 ;  /* 0x009896800000895d */ /* 0x008fea0003900000 */
[----:B------:R-:W3:Y:S02]  /*ec60*/  @!P0 SYNCS.PHASECHK.TRANS64 P0, [R0+URZ+0xa8], R2 ;  /* 0x0000a802000085a7 */ /* 0x000ee400080010ff */
[----:B---3--:R-:W-:Y:S05]  /*ec70*/  @!P0 BRA `(.L_x_222) ;  /* 0xfffffffc00f08947 */ /* 0x008fea000383ffff */
[----:B------:R-:W-:Y:S05]  /*ec80*/  BRA `(.L_x_81) ;  /* 0xffffff5c00987947 */ /* 0x000fea000383ffff */
.L_x_85:
[----:B------:R-:W-:Y:S07]  /*ec90*/  MOV R0, UR5 ;  /* 0x0000000500007c02 */ /* 0x000fee0008000f00 */
.L_x_223:
[----:B-1----:R1:W3:Y:S02]  /*eca0*/  SYNCS.PHASECHK.TRANS64.TRYWAIT P0, [R0+URZ+0x80], R28 ;  /* 0x0000801c000075a7 */ /* 0x0022e400080011ff */
[----:B---3--:R-:W-:Y:S05]  /*ecb0*/  @!P0 NANOSLEEP.SYNCS 0x989680 ;  /* 0x009896800000895d */ /* 0x008fea0003900000 */
[----:B------:R-:W3:Y:S02]  /*ecc0*/  @!P0 SYNCS.PHASECHK.TRANS64 P0, [R0+URZ+0x80], R28 ;  /* 0x0000801c000085a7 */ /* 0x000ee400080010ff */
[----:B---3--:R-:W-:Y:S05]  /*ecd0*/  @!P0 BRA `(.L_x_223) ;  /* 0xfffffffc00f08947 */ /* 0x008fea000383ffff */
[----:B------:R-:W-:Y:S05]  /*ece0*/  BRA `(.L_x_224) ;  /* 0xffffff5c00f07947 */ /* 0x000fea000383ffff */
.L_x_86:
[----:B------:R-:W-:Y:S07]  /*ecf0*/  MOV R0, UR5 ;  /* 0x0000000500007c02 */ /* 0x000fee0008000f00 */
.L_x_225:
[----:B-1----:R1:W2:Y:S02]  /*ed00*/  SYNCS.PHASECHK.TRANS64.TRYWAIT P0, [R0+URZ+0x88], R28 ;  /* 0x0000881c000075a7 */ /* 0x0022a400080011ff */
[----:B--2---:R-:W-:Y:S05]  /*ed10*/  @!P0 NANOSLEEP.SYNCS 0x989680 ;  /* 0x009896800000895d */ /* 0x004fea0003900000 */
[----:B------:R-:W2:Y:S02]  /*ed20*/  @!P0 SYNCS.PHASECHK.TRANS64 P0, [R0+URZ+0x88], R28 ;  /* 0x0000881c000085a7 */ /* 0x000ea400080010ff */
[----:B--2---:R-:W-:Y:S05]  /*ed30*/  @!P0 BRA `(.L_x_225) ;  /* 0xfffffffc00f08947 */ /* 0x004fea000383ffff */
[----:B------:R-:W-:Y:S05]  /*ed40*/  BRA `(.L_x_226) ;  /* 0xffffff6000487947 */ /* 0x000fea000383ffff */
.L_x_87:
[----:B------:R-:W-:Y:S07]  /*ed50*/  MOV R0, UR5 ;  /* 0x0000000500007c02 */ /* 0x000fee0008000f00 */
.L_x_227:
[----:B-1----:R1:W2:Y:S02]  /*ed60*/  SYNCS.PHASECHK.TRANS64.TRYWAIT P0, [R0+URZ+0x90], R28 ;  /* 0x0000901c000075a7 */ /* 0x0022a400080011ff */
[----:B--2---:R-:W-:Y:S05]  /*ed70*/  @!P0 NANOSLEEP.SYNCS 0x989680 ;  /* 0x009896800000895d */ /* 0x004fea0003900000 */
[----:B------:R-:W2:Y:S02]  /*ed80*/  @!P0 SYNCS.PHASECHK.TRANS64 P0, [R0+URZ+0x90], R28 ;  /* 0x0000901c000085a7 */ /* 0x000ea400080010ff */
[----:B--2---:R-:W-:Y:S05]  /*ed90*/  @!P0 BRA `(.L_x_227) ;  /* 0xfffffffc00f08947 */ /* 0x004fea000383ffff */
[----:B------:R-:W-:Y:S05]  /*eda0*/  BRA `(.L_x_228) ;  /* 0xffffff6000a87947 */ /* 0x000fea000383ffff */
.L_x_88:
[----:B------:R-:W-:Y:S07]  /*edb0*/  MOV R0, UR5 ;  /* 0x0000000500007c02 */ /* 0x000fee0008000f00 */
.L_x_229:
[----:B-1----:R1:W2:Y:S02]  /*edc0*/  SYNCS.PHASECHK.TRANS64.TRYWAIT P0, [R0+URZ+0x98], R28 ;  /* 0x0000981c000075a7 */ /* 0x0022a400080011ff */
[----:B--2---:R-:W-:Y:S05]  /*edd0*/  @!P0 NANOSLEEP.SYNCS 0x989680 ;  /* 0x009896800000895d */ /* 0x004fea0003900000 */
[----:B------:R-:W2:Y:S02]  /*ede0*/  @!P0 SYNCS.PHASECHK.TRANS64 P0, [R0+URZ+0x98], R28 ;  /* 0x0000981c000085a7 */ /* 0x000ea400080010ff */
[----:B--2---:R-:W-:Y:S05]  /*edf0*/  @!P0 BRA `(.L_x_229) ;  /* 0xfffffffc00f08947 */ /* 0x004fea000383ffff */
[----:B------:R-:W-:Y:S05]  /*ee00*/  BRA `(.L_x_230) ;  /* 0xffffff6400047947 */ /* 0x000fea000383ffff */
.L_x_89:
[----:B------:R-:W-:Y:S07]  /*ee10*/  MOV R0, UR5 ;  /* 0x0000000500007c02 */ /* 0x000fee0008000f00 */
.L_x_231:
[----:B-1----:R1:W2:Y:S02]  /*ee20*/  SYNCS.PHASECHK.TRANS64.TRYWAIT P0, [R0+URZ+0x80], R34 ;  /* 0x00008022000075a7 */ /* 0x0022a400080011ff */
[----:B--2---:R-:W-:Y:S05]  /*ee30*/  @!P0 NANOSLEEP.SYNCS 0x989680 ;  /* 0x009896800000895d */ /* 0x004fea0003900000 */
[----:B------:R-:W2:Y:S02]  /*ee40*/  @!P0 SYNCS.PHASECHK.TRANS64 P0, [R0+URZ+0x80], R34 ;  /* 0x00008022000085a7 */ /* 0x000ea400080010ff */
[----:B--2---:R-:W-:Y:S05]  /*ee50*/  @!P0 BRA `(.L_x_231) ;  /* 0xfffffffc00f08947 */ /* 0x004fea000383ffff */
[----:B------:R-:W-:Y:S05]  /*ee60*/  BRA `(.L_x_232) ;  /* 0xffffff6400687947 */ /* 0x000fea000383ffff */
.L_x_90:
[----:B------:R-:W-:Y:S07]  /*ee70*/  MOV R0, UR5 ;  /* 0x0000000500007c02 */ /* 0x000fee0008000f00 */
.L_x_233:
[----:B-1----:R1:W2:Y:S02]  /*ee80*/  SYNCS.PHASECHK.TRANS64.TRYWAIT P0, [R0+URZ+0x88], R34 ;  /* 0x00008822000075a7 */ /* 0x0022a400080011ff */
[----:B--2---:R-:W-:Y:S05]  /*ee90*/  @!P0 NANOSLEEP.SYNCS 0x989680 ;  /* 0x009896800000895d */ /* 0x004fea0003900000 */
[----:B------:R-:W2:Y:S02]  /*eea0*/  @!P0 SYNCS.PHASECHK.TRANS64 P0, [R0+URZ+0x88], R34 ;  /* 0x00008822000085a7 */ /* 0x000ea400080010ff */
[----:B--2---:R-:W-:Y:S05]  /*eeb0*/  @!P0 BRA `(.L_x_233) ;  /* 0xfffffffc00f08947 */ /* 0x004fea000383ffff */
[----:B------:R-:W-:Y:S05]  /*eec0*/  BRA `(.L_x_234) ;  /* 0xffffff6400c87947 */ /* 0x000fea000383ffff */
.L_x_91:
[----:B------:R-:W-:Y:S07]  /*eed0*/  MOV R0, UR5 ;  /* 0x0000000500007c02 */ /* 0x000fee0008000f00 */
.L_x_235:
[----:B-1----:R1:W2:Y:S02]  /*eee0*/  SYNCS.PHASECHK.TRANS64.TRYWAIT P0, [R0+URZ+0x90], R34 ;  /* 0x00009022000075a7 */ /* 0x0022a400080011ff */
[----:B--2---:R-:W-:Y:S05]  /*eef0*/  @!P0 NANOSLEEP.SYNCS 0x989680 ;  /* 0x009896800000895d */ /* 0x004fea0003900000 */
[----:B------:R-:W2:Y:S02]  /*ef00*/  @!P0 SYNCS.PHASECHK.TRANS64 P0, [R0+URZ+0x90], R34 ;  /* 0x00009022000085a7 */ /* 0x000ea400080010ff */
[----:B--2---:R-:W-:Y:S05]  /*ef10*/  @!P0 BRA `(.L_x_235) ;  /* 0xfffffffc00f08947 */ /* 0x004fea000383ffff */
[----:B------:R-:W-:Y:S05]  /*ef20*/  BRA `(.L_x_236) ;  /* 0xffffff6800247947 */ /* 0x000fea000383ffff */
.L_x_92:
[----:B------:R-:W-:Y:S07]  /*ef30*/  MOV R0, UR5 ;  /* 0x0000000500007c02 */ /* 0x000fee0008000f00 */
.L_x_237:
[----:B-1----:R1:W2:Y:S02]  /*ef40*/  SYNCS.PHASECHK.TRANS64.TRYWAIT P0, [R0+URZ+0x98], R34 ;  /* 0x00009822000075a7 */ /* 0x0022a400080011ff */
[----:B--2---:R-:W-:Y:S05]  /*ef50*/  @!P0 NANOSLEEP.SYNCS 0x989680 ;  /* 0x009896800000895d */ /* 0x004fea0003900000 */
[----:B------:R-:W2:Y:S02]  /*ef60*/  @!P0 SYNCS.PHASECHK.TRANS64 P0, [R0+URZ+0x98], R34 ;  /* 0x00009822000085a7 */ /* 0x000ea400080010ff */
[----:B--2---:R-:W-:Y:S05]  /*ef70*/  @!P0 BRA `(.L_x_237) ;  /* 0xfffffffc00f08947 */ /* 0x004fea000383ffff */
[----:B------:R-:W-:Y:S05]  /*ef80*/  BRA `(.L_x_238) ;  /* 0xffffff6800c47947 */ /* 0x000fea000383ffff */
.L_x_94:
[----:B------:R-:W-:-:S07]  /*ef90*/  MOV R0, UR5 ;  /* 0x0000000500007c02 */ /* 0x000fce0008000f00 */
.L_x_239:
[----:B-1----:R1:W2:Y:S02]  /*efa0*/  SYNCS.PHASECHK.TRANS64.TRYWAIT P0, [R0+URZ+0x80], R28 ;  /* 0x0000801c000075a7 */ /* 0x0022a400080011ff */
[----:B--2---:R-:W-:Y:S05]  /*efb0*/  @!P0 NANOSLEEP.SYNCS 0x989680 ;  /* 0x009896800000895d */ /* 0x004fea0003900000 */
[----:B------:R-:W2:Y:S02]  /*efc0*/  @!P0 SYNCS.PHASECHK.TRANS64 P0, [R0+URZ+0x80], R28 ;  /* 0x0000801c000085a7 */ /* 0x000ea400080010ff */
[----:B--2---:R-:W-:Y:S05]  /*efd0*/  @!P0 BRA `(.L_x_239) ;  /* 0xfffffffc00f08947 */ /* 0x004fea000383ffff */
[----:B------:R-:W-:Y:S05]  /*efe0*/  BRA `(.L_x_240) ;  /* 0xffffff6c00487947 */ /* 0x000fea000383ffff */
.L_x_95:
[----:B-1----:R-:W-:-:S07]  /*eff0*/  MOV R0, UR5 ;  /* 0x0000000500007c02 */ /* 0x002fce0008000f00 */
.L_x_241:
[----:B-1----:R1:W2:Y:S02]  /*f000*/  SYNCS.PHASECHK.TRANS64.TRYWAIT P0, [R0+URZ+0x88], R28 ;  /* 0x0000881c000075a7 */ /* 0x0022a400080011ff */
[----:B--2---:R-:W-:Y:S05]  /*f010*/  @!P0 NANOSLEEP.SYNCS 0x989680 ;  /* 0x009896800000895d */ /* 0x004fea0003900000 */
[----:B------:R-:W2:Y:S02]  /*f020*/  @!P0 SYNCS.PHASECHK.TRANS64 P0, [R0+URZ+0x88], R28 ;  /* 0x0000881c000085a7 */ /* 0x000ea400080010ff */
[----:B--2---:R-:W-:Y:S05]  /*f030*/  @!P0 BRA `(.L_x_241) ;  /* 0xfffffffc00f08947 */ /* 0x004fea000383ffff */
[----:B------:R-:W-:Y:S05]  /*f040*/  BRA `(.L_x_242) ;  /* 0xffffff6c00387947 */ /* 0x000fea000383ffff */
.L_x_96:
[----:B------:R-:W-:-:S07]  /*f050*/  MOV R2, UR5 ;  /* 0x0000000500027c02 */ /* 0x000fce0008000f00 */
.L_x_243:
[----:B-1----:R1:W2:Y:S02]  /*f060*/  SYNCS.PHASECHK.TRANS64.TRYWAIT P0, [R2+URZ+0x90], R28 ;  /* 0x0000901c020075a7 */ /* 0x0022a400080011ff */
[----:B--2---:R-:W-:Y:S05]  /*f070*/  @!P0 NANOSLEEP.SYNCS 0x989680 ;  /* 0x009896800000895d */ /* 0x004fea0003900000 */
[----:B------:R-:W2:Y:S02]  /*f080*/  @!P0 SYNCS.PHASECHK.TRANS64 P0, [R2+URZ+0x90], R28 ;  /* 0x0000901c020085a7 */ /* 0x000ea400080010ff */
[----:B--2---:R-:W-:Y:S05]  /*f090*/  @!P0 BRA `(.L_x_243) ;  /* 0xfffffffc00f08947 */ /* 0x004fea000383ffff */
[----:B------:R-:W-:Y:S05]  /*f0a0*/  BRA `(.L_x_244) ;  /* 0xffffff6c002c7947 */ /* 0x000fea000383ffff */
.L_x_98:
[----:B--2---:R2:W3:Y:S02]  /*f0b0*/  SYNCS.PHASECHK.TRANS64.TRYWAIT P0, [R0+URZ+0xb0], R2 ;  /* 0x0000b002000075a7 */ /* 0x0044e400080011ff */
[----:B---3--:R-:W-:Y:S05]  /*f0c0*/  @!P0 NANOSLEEP.SYNCS 0x989680 ;  /* 0x009896800000895d */ /* 0x008fea0003900000 */
[----:B------:R-:W3:Y:S02]  /*f0d0*/  @!P0 SYNCS.PHASECHK.TRANS64 P0, [R0+URZ+0xb0], R2 ;  /* 0x0000b002000085a7 */ /* 0x000ee400080010ff */
[----:B---3--:R-:W-:Y:S05]  /*f0e0*/  @!P0 BRA `(.L_x_98) ;  /* 0xfffffffc00f08947 */ /* 0x008fea000383ffff */
[----:B------:R-:W-:Y:S05]  /*f0f0*/  BRA `(.L_x_245) ;  /* 0xffffff6c00f07947 */ /* 0x000fea000383ffff */
.L_x_109:
[----:B-1----:R-:W-:Y:S04]  /*f100*/  MOV R4, UR36 ;  /* 0x0000002400047c02 */ /* 0x002fe80008000f00 */
[----:B------:R1:W2:Y:S03]  /*f110*/  SYNCS.PHASECHK.TRANS64.TRYWAIT P1, [R4+URZ+0x60], R5 ;  /* 0x00006005040075a7 */ /* 0x0002a600080211ff */
[----:B--2---:R-:W-:Y:S05]  /*f120*/  @!P1 NANOSLEEP.SYNCS 0x989680 ;  /* 0x009896800000995d */ /* 0x004fea0003900000 */
[----:B------:R-:W2:Y:S02]  /*f130*/  @!P1 SYNCS.PHASECHK.TRANS64 P1, [R4+URZ+0x60], R5 ;  /* 0x00006005040095a7 */ /* 0x000ea400080210ff */
[----:B--2---:R-:W-:Y:S05]  /*f140*/  @!P1 BRA `(.L_x_109) ;  /* 0xfffffffc00ec9947 */ /* 0x004fea000383ffff */
[----:B------:R-:W-:Y:S05]  /*f150*/  BRA `(.L_x_108) ;  /* 0xffffff7800fc7947 */ /* 0x000fea000383ffff */
.L_x_111:
[----:B------:R1:W1:Y:S02]  /*f160*/  SYNCS.PHASECHK.TRANS64.TRYWAIT P0, [R58+URZ+0xd0], R3 ;  /* 0x0000d0033a0075a7 */ /* 0x00026400080011ff */
[----:B-1----:R-:W-:Y:S05]  /*f170*/  @!P0 NANOSLEEP.SYNCS 0x989680 ;  /* 0x009896800000895d */ /* 0x002fea0003900000 */
[----:B------:R-:W1:Y:S02]  /*f180*/  @!P0 SYNCS.PHASECHK.TRANS64 P0, [R58+URZ+0xd0], R3 ;  /* 0x0000d0033a0085a7 */ /* 0x000e6400080010ff */
[----:B-1----:R-:W-:Y:S05]  /*f190*/  @!P0 BRA `(.L_x_111) ;  /* 0xfffffffc00f08947 */ /* 0x002fea000383ffff */
[----:B------:R-:W-:Y:S05]  /*f1a0*/  BRA `(.L_x_110) ;  /* 0xffffff7c00207947 */ /* 0x000fea000383ffff */
.L_x_122:
[----:B-1----:R1:W3:Y:S02]  /*f1b0*/  SYNCS.PHASECHK.TRANS64.TRYWAIT P0, [R2+URZ+0x60], R0 ;  /* 0x00006000020075a7 */ /* 0x0022e400080011ff */
[----:B---3--:R-:W-:Y:S05]  /*f1c0*/  @!P0 NANOSLEEP.SYNCS 0x989680 ;  /* 0x009896800000895d */ /* 0x008fea0003900000 */
[----:B------:R-:W3:Y:S02]  /*f1d0*/  @!P0 SYNCS.PHASECHK.TRANS64 P0, [R2+URZ+0x60], R0 ;  /* 0x00006000020085a7 */ /* 0x000ee400080010ff */
[----:B---3--:R-:W-:Y:S05]  /*f1e0*/  @!P0 BRA `(.L_x_122) ;  /* 0xfffffffc00f08947 */ /* 0x008fea000383ffff */
[----:B------:R-:W-:Y:S05]  /*f1f0*/  BRA `(.L_x_121) ;  /* 0xffffff8800bc7947 */ /* 0x000fea000383ffff */
.L_x_132:
[----:B-1----:R1:W3:Y:S02]  /*f200*/  SYNCS.PHASECHK.TRANS64.TRYWAIT P0, [R0+URZ+0x60], R20 ;  /* 0x00006014000075a7 */ /* 0x0022e400080011ff */
[----:B---3--:R-:W-:Y:S05]  /*f210*/  @!P0 NANOSLEEP.SYNCS 0x989680 ;  /* 0x009896800000895d */ /* 0x008fea0003900000 */
[----:B------:R-:W3:Y:S02]  /*f220*/  @!P0 SYNCS.PHASECHK.TRANS64 P0, [R0+URZ+0x60], R20 ;  /* 0x00006014000085a7 */ /* 0x000ee400080010ff */
[----:B---3--:R-:W-:Y:S05]  /*f230*/  @!P0 BRA `(.L_x_132) ;  /* 0xfffffffc00f08947 */ /* 0x008fea000383ffff */
[----:B------:R-:W-:Y:S05]  /*f240*/  BRA `(.L_x_131) ;  /* 0xffffff9800547947 */ /* 0x000fea000383ffff */
.L_x_142:
[----:B-1----:R1:W3:Y:S02]  /*f250*/  SYNCS.PHASECHK.TRANS64.TRYWAIT P0, [R0+URZ+0x60], R20 ;  /* 0x00006014000075a7 */ /* 0x0022e400080011ff */
[----:B---3--:R-:W-:Y:S05]  /*f260*/  @!P0 NANOSLEEP.SYNCS 0x989680 ;  /* 0x009896800000895d */ /* 0x008fea0003900000 */
[----:B------:R-:W3:Y:S02]  /*f270*/  @!P0 SYNCS.PHASECHK.TRANS64 P0, [R0+URZ+0x60], R20 ;  /* 0x00006014000085a7 */ /* 0x000ee400080010ff */
[----:B---3--:R-:W-:Y:S05]  /*f280*/  @!P0 BRA `(.L_x_142) ;  /* 0xfffffffc00f08947 */ /* 0x008fea000383ffff */
[----:B------:R-:W-:Y:S05]  /*f290*/  BRA `(.L_x_141) ;  /* 0xffffffa400d07947 */ /* 0x000fea000383ffff */
.L_x_152:
[----:B-1----:R1:W3:Y:S02]  /*f2a0*/  SYNCS.PHASECHK.TRANS64.TRYWAIT P0, [R0+URZ+0x60], R20 ;  /* 0x00006014000075a7 */ /* 0x0022e400080011ff */
[----:B---3--:R-:W-:Y:S05]  /*f2b0*/  @!P0 NANOSLEEP.SYNCS 0x989680 ;  /* 0x009896800000895d */ /* 0x008fea0003900000 */
[----:B------:R-:W3:Y:S02]  /*f2c0*/  @!P0 SYNCS.PHASECHK.TRANS64 P0, [R0+URZ+0x60], R20 ;  /* 0x00006014000085a7 */ /* 0x000ee400080010ff */
[----:B---3--:R-:W-:Y:S05]  /*f2d0*/  @!P0 BRA `(.L_x_152) ;  /* 0xfffffffc00f08947 */ /* 0x008fea000383ffff */
[----:B------:R-:W-:Y:S05]  /*f2e0*/  BRA `(.L_x_151) ;  /* 0xffffffb400747947 */ /* 0x000fea000383ffff */
.L_x_162:
[----:B-1----:R1:W2:Y:S02]  /*f2f0*/  SYNCS.PHASECHK.TRANS64.TRYWAIT P0, [R0+URZ+0x60], R20 ;  /* 0x00006014000075a7 */ /* 0x0022a400080011ff */
[----:B--2---:R-:W-:Y:S05]  /*f300*/  @!P0 NANOSLEEP.SYNCS 0x989680 ;  /* 0x009896800000895d */ /* 0x004fea0003900000 */
[----:B------:R-:W2:Y:S02]  /*f310*/  @!P0 SYNCS.PHASECHK.TRANS64 P0, [R0+URZ+0x60], R20 ;  /* 0x00006014000085a7 */ /* 0x000ea400080010ff */
[----:B--2---:R-:W-:Y:S05]  /*f320*/  @!P0 BRA `(.L_x_162) ;  /* 0xfffffffc00f08947 */ /* 0x004fea000383ffff */
[----:B------:R-:W-:Y:S05]  /*f330*/  BRA `(.L_x_161) ;  /* 0xffffffc400087947 */ /* 0x000fea000383ffff */
.L_x_172:
[----:B-1----:R1:W2:Y:S02]  /*f340*/  SYNCS.PHASECHK.TRANS64.TRYWAIT P0, [R0+URZ+0x60], R20 ;  /* 0x00006014000075a7 */ /* 0x0022a400080011ff */
[----:B--2---:R-:W-:Y:S05]  /*f350*/  @!P0 NANOSLEEP.SYNCS 0x989680 ;  /* 0x009896800000895d */ /* 0x004fea0003900000 */
[----:B------:R-:W2:Y:S02]  /*f360*/  @!P0 SYNCS.PHASECHK.TRANS64 P0, [R0+URZ+0x60], R20 ;  /* 0x00006014000085a7 */ /* 0x000ea400080010ff */
[----:B--2---:R-:W-:Y:S05]  /*f370*/  @!P0 BRA `(.L_x_172) ;  /* 0xfffffffc00f08947 */ /* 0x004fea000383ffff */
[----:B------:R-:W-:Y:S05]  /*f380*/  BRA `(.L_x_171) ;  /* 0xffffffd000b07947 */ /* 0x000fea000383ffff */
.L_x_182:
[----:B--2---:R2:W3:Y:S02]  /*f390*/  SYNCS.PHASECHK.TRANS64.TRYWAIT P0, [R0+URZ+0x60], R110 ;  /* 0x0000606e000075a7 */ /* 0x0044e400080011ff */
[----:B---3--:R-:W-:Y:S05]  /*f3a0*/  @!P0 NANOSLEEP.SYNCS 0x989680 ;  /* 0x009896800000895d */ /* 0x008fea0003900000 */
[----:B------:R-:W3:Y:S02]  /*f3b0*/  @!P0 SYNCS.PHASECHK.TRANS64 P0, [R0+URZ+0x60], R110 ;  /* 0x0000606e000085a7 */ /* 0x000ee400080010ff */
[----:B---3--:R-:W-:Y:S05]  /*f3c0*/  @!P0 BRA `(.L_x_182) ;  /* 0xfffffffc00f08947 */ /* 0x008fea000383ffff */
[----:B------:R-:W-:Y:S05]  /*f3d0*/  BRA `(.L_x_181) ;  /* 0xffffffe0003c7947 */ /* 0x000fea000383ffff */
        .weak           $__internal_0_$__cuda_sm10x_tcgen05_guardrail_trap_col_being_dealloced_not_returned_by_alloc
        .type           $__internal_0_$__cuda_sm10x_tcgen05_guardrail_trap_col_being_dealloced_not_returned_by_alloc,@function
        .size           $__internal_0_$__cuda_sm10x_tcgen05_guardrail_trap_col_being_dealloced_not_returned_by_alloc,($__internal_1_$__cuda_sm10x_tcgen05_guardrail_trap_phase_invalid_during_alloc - $__internal_0_$__cuda_sm10x_tcgen05_guardrail_trap_col_being_dealloced_not_returned_by_alloc)
$__internal_0_$__cuda_sm10x_tcgen05_guardrail_trap_col_being_dealloced_not_returned_by_alloc:
[----:B------:R-:W-:Y:S05]  /*f3e0*/  BPT.TRAP 0x1 ;  /* 0x000000040000795c */ /* 0x000fea0000300000 */
[----:B------:R-:W-:-:S04]  /*f3f0*/  HFMA2 R3, -RZ, RZ, 0, 0 ;  /* 0x00000000ff037431 */ /* 0x000fc800000001ff */
[----:B------:R-:W-:Y:S05]  /*f400*/  RET.REL.NODEC R2 `(_ZN7cutlass13device_kernelINS_4gemm6kernel13GemmUniversalIN4cute5tupleIJiiiiEEENS1_10collective13CollectiveMmaINS1_46MainloopSm100TmaUmmaWarpSpecializedBlockScaledILi6ELi2ELi2ENS5_IJNS4_1CILi2EEENSA_ILi4EEENSA_ILi1EEEEEEEENS5_IJNSA_ILi128EEESG_SG_EEENS5_IJNS_12float_e5m2_tENS_13float_ue8m0_tEEEENS5_IJNS5_IJlSD_lEEENS4_6LayoutINS5_IJNS5_IJNS5_IJNSA_ILi32EEESC_EEEiEEESP_NS5_IJSD_iEEEEEENS5_IJNS5_IJNS5_IJNSA_ILi16EEESC_EEEiEEENS5_IJNS5_IJNSA_ILi0EEESD_EEENSA_ILi512EEEEEENS5_IJSV_iEEEEEEEEEEESK_S12_NS4_8TiledMMAINS4_8MMA_AtomIJNS4_21SM100_MMA_MXF8F6F4_SSISI_SI_fSJ_Li128ELi128ELNS4_4UMMA5MajorE0ELS17_0ELNS16_7ScaleInE0ELS18_0EEEEEENSM_INS5_IJSD_SD_SD_EEENS5_IJSV_SV_SV_EEEEENS5_IJNS4_10UnderscoreES1E_S1E_EEEEENS5_IJNS4_23SM90_TMA_LOAD_MULTICASTES1H_EEENS5_IJNS4_14ComposedLayoutINS4_7SwizzleILi3ELi4ELi3EEENS4_18smem_ptr_flag_bitsILi8EEENSM_INS5_IJNSA_ILi8EEESG_EEENS5_IJSG_SD_EEEEEEENSM_INS5_IJNS5_IJNS5_IJSO_SD_EEENS5_IJSN_SD_EEEEEESD_NS5_IJSC_SD_EEEEEENS5_IJNS5_IJNS5_IJST_SX_EEESW_EEESV_NS5_IJSD_SX_EEEEEEEEEEEvNS4_8identityES1I_S23_vS24_EENS_8epilogue10collective18CollectiveEpilogueINS26_23Sm100TmaWarpSpecializedILi4ELi2ELi16ELb1ELb0EEEJNS5_IJNSA_ILi64EEESG_SG_EEENS5_IJNSM_IS2B_SD_EENSM_INS5_IJSS_SB_EEENS5_IJSD_S2B_EEEEEEEENS_10bfloat16_tESL_S2I_SL_NS26_6fusion15FusionCallbacksIS2A_NS2J_17LinearCombinationIS2I_fS2I_fLNS_15FloatRoundStyleE2EEES2C_S2H_JEEENS4_5SM1004TMEM4LOAD26SM100_TMEM_LOAD_32dp32b16xENS4_13SM90_TMA_LOADENS1J_INS1K_ILi1ELi4ELi3EEENS1M_ILi16EEENSM_INS5_IJS1O_SS_EEENS5_IJSS_SD_EEEEEEENS4_39AutoVectorizingCopyWithAssumedAlignmentILi128EEENS4_14SM90_TMA_STOREES2Z_S31_S31_EEEvvEEEEvNT_6ParamsE) ;  /* 0xffffff0802fc7950 */ /* 0x000fea0003c3ffff */
        .weak           $__internal_1_$__cuda_sm10x_tcgen05_guardrail_trap_phase_invalid_during_alloc
        .type           $__internal_1_$__cuda_sm10x_tcgen05_guardrail_trap_phase_invalid_during_alloc,@function
        .size           $__internal_1_$__cuda_sm10x_tcgen05_guardrail_trap_phase_invalid_during_alloc,($__internal_2_$__cuda_sm10x_tcgen05_guardrail_trap_unallocated_columns_being_dealloced - $__internal_1_$__cuda_sm10x_tcgen05_guardrail_trap_phase_invalid_during_alloc)
$__internal_1_$__cuda_sm10x_tcgen05_guardrail_trap_phase_invalid_during_alloc:
[----:B------:R-:W-:Y:S05]  /*f410*/  BPT.TRAP 0x1 ;  /* 0x000000040000795c */ /* 0x000fea0000300000 */
[----:B------:R-:W-:-:S04]  /*f420*/  MOV R5, 0x0 ;  /* 0x0000000000057802 */ /* 0x000fc80000000f00 */
[----:B------:R-:W-:Y:S05]  /*f430*/  RET.REL.NODEC R4 `(_ZN7cutlass13device_kernelINS_4gemm6kernel13GemmUniversalIN4cute5tupleIJiiiiEEENS1_10collective13CollectiveMmaINS1_46MainloopSm100TmaUmmaWarpSpecializedBlockScaledILi6ELi2ELi2ENS5_IJNS4_1CILi2EEENSA_ILi4EEENSA_ILi1EEEEEEEENS5_IJNSA_ILi128EEESG_SG_EEENS5_IJNS_12float_e5m2_tENS_13float_ue8m0_tEEEENS5_IJNS5_IJlSD_lEEENS4_6LayoutINS5_IJNS5_IJNS5_IJNSA_ILi32EEESC_EEEiEEESP_NS5_IJSD_iEEEEEENS5_IJNS5_IJNS5_IJNSA_ILi16EEESC_EEEiEEENS5_IJNS5_IJNSA_ILi0EEESD_EEENSA_ILi512EEEEEENS5_IJSV_iEEEEEEEEEEESK_S12_NS4_8TiledMMAINS4_8MMA_AtomIJNS4_21SM100_MMA_MXF8F6F4_SSISI_SI_fSJ_Li128ELi128ELNS4_4UMMA5MajorE0ELS17_0ELNS16_7ScaleInE0ELS18_0EEEEEENSM_INS5_IJSD_SD_SD_EEENS5_IJSV_SV_SV_EEEEENS5_IJNS4_10UnderscoreES1E_S1E_EEEEENS5_IJNS4_23SM90_TMA_LOAD_MULTICASTES1H_EEENS5_IJNS4_14ComposedLayoutINS4_7SwizzleILi3ELi4ELi3EEENS4_18smem_ptr_flag_bitsILi8EEENSM_INS5_IJNSA_ILi8EEESG_EEENS5_IJSG_SD_EEEEEEENSM_INS5_IJNS5_IJNS5_IJSO_SD_EEENS5_IJSN_SD_EEEEEESD_NS5_IJSC_SD_EEEEEENS5_IJNS5_IJNS5_IJST_SX_EEESW_EEESV_NS5_IJSD_SX_EEEEEEEEEEEvNS4_8identityES1I_S23_vS24_EENS_8epilogue10collective18CollectiveEpilogueINS26_23Sm100TmaWarpSpecializedILi4ELi2ELi16ELb1ELb0EEEJNS5_IJNSA_ILi64EEESG_SG_EEENS5_IJNSM_IS2B_SD_EENSM_INS5_IJSS_SB_EEENS5_IJSD_S2B_EEEEEEEENS_10bfloat16_tESL_S2I_SL_NS26_6fusion15FusionCallbacksIS2A_NS2J_17LinearCombinationIS2I_fS2I_fLNS_15FloatRoundStyleE2EEES2C_S2H_JEEENS4_5SM1004TMEM4LOAD26SM100_TMEM_LOAD_32dp32b16xENS4_13SM90_TMA_LOADENS1J_INS1K_ILi1ELi4ELi3EEENS1M_ILi16EEENSM_INS5_IJS1O_SS_EEENS5_IJSS_SD_EEEEEEENS4_39AutoVectorizingCopyWithAssumedAlignmentILi128EEENS4_14SM90_TMA_STOREES2Z_S31_S31_EEEvvEEEEvNT_6ParamsE) ;  /* 0xffffff0804f07950 */ /* 0x000fea0003c3ffff */
        .weak           $__internal_2_$__cuda_sm10x_tcgen05_guardrail_trap_unallocated_columns_being_dealloced
        .type           $__internal_2_$__cuda_sm10x_tcgen05_guardrail_trap_unallocated_columns_being_dealloced,@function
        .size           $__internal_2_$__cuda_sm10x_tcgen05_guardrail_trap_unallocated_columns_being_dealloced,(.L_x_247 - $__internal_2_$__cuda_sm10x_tcgen05_guardrail_trap_unallocated_columns_being_dealloced)
$__internal_2_$__cuda_sm10x_tcgen05_guardrail_trap_unallocated_columns_being_dealloced:
[----:B------:R-:W-:Y:S05]  /*f440*/  BPT.TRAP 0x1 ;  /* 0x000000040000795c */ /* 0x000fea0000300000 */
[----:B------:R-:W-:-:S04]  /*f450*/  HFMA2 R3, -RZ, RZ, 0, 0 ;  /* 0x00000000ff037431 */ /* 0x000fc800000001ff */
[----:B------:R-:W-:Y:S05]  /*f460*/  RET.REL.NODEC R2 `(_ZN7cutlass13device_kernelINS_4gemm6kernel13GemmUniversalIN4cute5tupleIJiiiiEEENS1_10collective13CollectiveMmaINS1_46MainloopSm100TmaUmmaWarpSpecializedBlockScaledILi6ELi2ELi2ENS5_IJNS4_1CILi2EEENSA_ILi4EEENSA_ILi1EEEEEEEENS5_IJNSA_ILi128EEESG_SG_EEENS5_IJNS_12float_e5m2_tENS_13float_ue8m0_tEEEENS5_IJNS5_IJlSD_lEEENS4_6LayoutINS5_IJNS5_IJNS5_IJNSA_ILi32EEESC_EEEiEEESP_NS5_IJSD_iEEEEEENS5_IJNS5_IJNS5_IJNSA_ILi16EEESC_EEEiEEENS5_IJNS5_IJNSA_ILi0EEESD_EEENSA_ILi512EEEEEENS5_IJSV_iEEEEEEEEEEESK_S12_NS4_8TiledMMAINS4_8MMA_AtomIJNS4_21SM100_MMA_MXF8F6F4_SSISI_SI_fSJ_Li128ELi128ELNS4_4UMMA5MajorE0ELS17_0ELNS16_7ScaleInE0ELS18_0EEEEEENSM_INS5_IJSD_SD_SD_EEENS5_IJSV_SV_SV_EEEEENS5_IJNS4_10UnderscoreES1E_S1E_EEEEENS5_IJNS4_23SM90_TMA_LOAD_MULTICASTES1H_EEENS5_IJNS4_14ComposedLayoutINS4_7SwizzleILi3ELi4ELi3EEENS4_18smem_ptr_flag_bitsILi8EEENSM_INS5_IJNSA_ILi8EEESG_EEENS5_IJSG_SD_EEEEEEENSM_INS5_IJNS5_IJNS5_IJSO_SD_EEENS5_IJSN_SD_EEEEEESD_NS5_IJSC_SD_EEEEEENS5_IJNS5_IJNS5_IJST_SX_EEESW_EEESV_NS5_IJSD_SX_EEEEEEEEEEEvNS4_8identityES1I_S23_vS24_EENS_8epilogue10collective18CollectiveEpilogueINS26_23Sm100TmaWarpSpecializedILi4ELi2ELi16ELb1ELb0EEEJNS5_IJNSA_ILi64EEESG_SG_EEENS5_IJNSM_IS2B_SD_EENSM_INS5_IJSS_SB_EEENS5_IJSD_S2B_EEEEEEEENS_10bfloat16_tESL_S2I_SL_NS26_6fusion15FusionCallbacksIS2A_NS2J_17LinearCombinationIS2I_fS2I_fLNS_15FloatRoundStyleE2EEES2C_S2H_JEEENS4_5SM1004TMEM4LOAD26SM100_TMEM_LOAD_32dp32b16xENS4_13SM90_TMA_LOADENS1J_INS1K_ILi1ELi4ELi3EEENS1M_ILi16EEENSM_INS5_IJS1O_SS_EEENS5_IJSS_SD_EEEEEEENS4_39AutoVectorizingCopyWithAssumedAlignmentILi128EEENS4_14SM90_TMA_STOREES2Z_S31_S31_EEEvvEEEEvNT_6ParamsE) ;  /* 0xffffff0802e47950 */ /* 0x000fea0003c3ffff */
.L_x_246:
[----:B------:R-:W-:-:S00]  /*f470*/  BRA `(.L_x_246) ;  /* 0xfffffffc00fc7947 */ /* 0x000fc0000383ffff */
[----:B------:R-:W-:-:S00]  /*f480*/  NOP ;  /* 0x0000000000007918 */ /* 0x000fc00000000000 */
[----:B------:R-:W-:-:S00]  /*f490*/  NOP ;  /* 0x0000000000007918 */ /* 0x000fc00000000000 */
[----:B------:R-:W-:-:S00]  /*f4a0*/  NOP ;  /* 0x0000000000007918 */ /* 0x000fc00000000000 */
[----:B------:R-:W-:-:S00]  /*f4b0*/  NOP ;  /* 0x0000000000007918 */ /* 0x000fc00000000000 */
[----:B------:R-:W-:-:S00]  /*f4c0*/  NOP ;  /* 0x0000000000007918 */ /* 0x000fc00000000000 */
[----:B------:R-:W-:-:S00]  /*f4d0*/  NOP ;  /* 0x0000000000007918 */ /* 0x000fc00000000000 */
[----:B------:R-:W-:-:S00]  /*f4e0*/  NOP ;  /* 0x0000000000007918 */ /* 0x000fc00000000000 */
[----:B------:R-:W-:-:S00]  /*f4f0*/  NOP ;  /* 0x0000000000007918 */ /* 0x000fc00000000000 */
.L_x_247:


//--------------------- .nv.global.init           --------------------------
	.section	.nv.global.init,"aw",@progbits
.nv.global.init:
	.type		$str$27,@object
	.size		$str$27,($str$28 - $str$27)
$str$27:
        /*0000*/ 	.byte	0x28, 0x61, 0x64, 0x64, 0x72, 0x65, 0x73, 0x73, 0x20, 0x26, 0x20, 0x6d, 0x61, 0x73, 0x6b, 0x29
        /*0010*/ 	.byte	0x20, 0x3d, 0x3d, 0x20, 0x30, 0x00
	.type		$str$28,@object
	.size		$str$28,($str$26 - $str$28)
$str$28:
        /*0016*/ 	.byte	0x2f, 0x74, 0x6d, 0x70, 0x2f, 0x63, 0x75, 0x74, 0x6c, 0x61, 0x73, 0x73, 0x5f, 0x73, 0x77, 0x65
        /*0026*/ 	.byte	0x65, 0x70, 0x5f, 0x73, 0x72, 0x63, 0x2f, 0x69, 0x6e, 0x63, 0x6c, 0x75, 0x64, 0x65, 0x2f, 0x63
        /*0036*/ 	.byte	0x75, 0x74, 0x65, 0x2f, 0x70, 0x6f, 0x69, 0x6e, 0x74, 0x65, 0x72, 0x5f, 0x66, 0x6c, 0x61, 0x67
        /*0046*/ 	.byte	0x67, 0x65, 0x64, 0x2e, 0x68, 0x70, 0x70, 0x00
	.type		$str$26,@object
	.size		$str$26,($str$25 - $str$26)
$str$26:
        /*004e*/ 	.byte	0x2f, 0x74, 0x6d, 0x70, 0x2f, 0x63, 0x75, 0x74, 0x6c, 0x61, 0x73, 0x73, 0x5f, 0x73, 0x77, 0x65
        /*005e*/ 	.byte	0x65, 0x70, 0x5f, 0x73, 0x72, 0x63, 0x2f, 0x69, 0x6e, 0x63, 0x6c, 0x75, 0x64, 0x65, 0x2f, 0x63
        /*006e*/ 	.byte	0x75, 0x74, 0x65, 0x2f, 0x61, 0x74, 0x6f, 0x6d, 0x2f, 0x63, 0x6f, 0x70, 0x79, 0x5f, 0x74, 0x72
        /*007e*/ 	.byte	0x61, 0x69, 0x74, 0x73, 0x5f, 0x73, 0x6d, 0x31, 0x30, 0x30, 0x2e, 0x68, 0x70, 0x70, 0x00
	.type		$str$25,@object
	.size		$str$25,(__unnamed_1 - $str$25)
$str$25:
        /*008d*/ 	.byte	0x28, 0x28, 0x75, 0x69, 0x6e, 0x74, 0x33, 0x32, 0x5f, 0x74, 0x28, 0x74, 0x68, 0x72, 0x65, 0x61
        /*009d*/ 	.byte	0x64, 0x49, 0x64, 0x78, 0x2e, 0x78, 0x29, 0x20, 0x2f, 0x20, 0x33, 0x32, 0x29, 0x20, 0x25, 0x20
        /*00ad*/ 	.byte	0x34, 0x29, 0x20, 0x3d, 0x3d, 0x20, 0x28, 0x28, 0x28, 0x74, 0x6d, 0x65, 0x6d, 0x5f, 0x61, 0x64
        /*00bd*/ 	.byte	0x64, 0x72, 0x20, 0x3e, 0x3e, 0x20, 0x31, 0x36, 0x29, 0x20, 0x2f, 0x20, 0x33, 0x32, 0x29, 0x20
        /*00cd*/ 	.byte	0x25, 0x20, 0x34, 0x29, 0x00
	.type		__unnamed_1,@object
	.size		__unnamed_1,(__unnamed_2 - __unnamed_1)
__unnamed_1:
        /*00d2*/ 	.byte	0x61, 0x75, 0x74, 0x6f, 0x20, 0x63, 0x75, 0x74, 0x65, 0x3a, 0x3a, 0x61, 0x73, 0x5f, 0x70, 0x6f
        /* <DEDUP_REMOVED lines=24> */
        /*0262*/ 	.byte	0x43, 0x3c, 0x32, 0x30, 0x34, 0x38, 0x3e, 0x3e, 0x3e, 0x3e, 0x5d, 0x00
	.type		__unnamed_2,@object
	.size		__unnamed_2,(.L_2 - __unnamed_2)
__unnamed_2:
        /* <DEDUP_REMOVED lines=40> */
        /*04ee*/ 	.byte	0x3a, 0x3a, 0x43, 0x3c, 0x30, 0x3e, 0x3e, 0x3e, 0x3e, 0x5d, 0x00
.L_2:


//--------------------- .nv.shared._ZN7cutlass13device_kernelINS_4gemm6kernel13GemmUniversalIN4cute5tupleIJiiiiEEENS1_10collective13CollectiveMmaINS1_46MainloopSm100TmaUmmaWarpSpecializedBlockScaledILi6ELi2ELi2ENS5_IJNS4_1CILi2EEENSA_ILi4EEENSA_ILi1EEEEEEEENS5_IJNSA_ILi128EEESG_SG_EEENS5_IJNS_12float_e5m2_tENS_13float_ue8m0_tEEEENS5_IJNS5_IJlSD_lEEENS4_6LayoutINS5_IJNS5_IJNS5_IJNSA_ILi32EEESC_EEEiEEESP_NS5_IJSD_iEEEEEENS5_IJNS5_IJNS5_IJNSA_ILi16EEESC_EEEiEEENS5_IJNS5_IJNSA_ILi0EEESD_EEENSA_ILi512EEEEEENS5_IJSV_iEEEEEEEEEEESK_S12_NS4_8TiledMMAINS4_8MMA_AtomIJNS4_21SM100_MMA_MXF8F6F4_SSISI_SI_fSJ_Li128ELi128ELNS4_4UMMA5MajorE0ELS17_0ELNS16_7ScaleInE0ELS18_0EEEEEENSM_INS5_IJSD_SD_SD_EEENS5_IJSV_SV_SV_EEEEENS5_IJNS4_10UnderscoreES1E_S1E_EEEEENS5_IJNS4_23SM90_TMA_LOAD_MULTICASTES1H_EEENS5_IJNS4_14ComposedLayoutINS4_7SwizzleILi3ELi4ELi3EEENS4_18smem_ptr_flag_bitsILi8EEENSM_INS5_IJNSA_ILi8EEESG_EEENS5_IJSG_SD_EEEEEEENSM_INS5_IJNS5_IJNS5_IJSO_SD_EEENS5_IJSN_SD_EEEEEESD_NS5_IJSC_SD_EEEEEENS5_IJNS5_IJNS5_IJST_SX_EEESW_EEESV_NS5_IJSD_SX_EEEEEEEEEEEvNS4_8identityES1I_S23_vS24_EENS_8epilogue10collective18CollectiveEpilogueINS26_23Sm100TmaWarpSpecializedILi4ELi2ELi16ELb1ELb0EEEJNS5_IJNSA_ILi64EEESG_SG_EEENS5_IJNSM_IS2B_SD_EENSM_INS5_IJSS_SB_EEENS5_IJSD_S2B_EEEEEEEENS_10bfloat16_tESL_S2I_SL_NS26_6fusion15FusionCallbacksIS2A_NS2J_17LinearCombinationIS2I_fS2I_fLNS_15FloatRoundStyleE2EEES2C_S2H_JEEENS4_5SM1004TMEM4LOAD26SM100_TMEM_LOAD_32dp32b16xENS4_13SM90_TMA_LOADENS1J_INS1K_ILi1ELi4ELi3EEENS1M_ILi16EEENSM_INS5_IJS1O_SS_EEENS5_IJSS_SD_EEEEEEENS4_39AutoVectorizingCopyWithAssumedAlignmentILi128EEENS4_14SM90_TMA_STOREES2Z_S31_S31_EEEvvEEEEvNT_6ParamsE --------------------------
	.section	.nv.shared._ZN7cutlass13device_kernelINS_4gemm6kernel13GemmUniversalIN4cute5tupleIJiiiiEEENS1_10collective13CollectiveMmaINS1_46MainloopSm100TmaUmmaWarpSpecializedBlockScaledILi6ELi2ELi2ENS5_IJNS4_1CILi2EEENSA_ILi4EEENSA_ILi1EEEEEEEENS5_IJNSA_ILi128EEESG_SG_EEENS5_IJNS_12float_e5m2_tENS_13float_ue8m0_tEEEENS5_IJNS5_IJlSD_lEEENS4_6LayoutINS5_IJNS5_IJNS5_IJNSA_ILi32EEESC_EEEiEEESP_NS5_IJSD_iEEEEEENS5_IJNS5_IJNS5_IJNSA_ILi16EEESC_EEEiEEENS5_IJNS5_IJNSA_ILi0EEESD_EEENSA_ILi512EEEEEENS5_IJSV_iEEEEEEEEEEESK_S12_NS4_8TiledMMAINS4_8MMA_AtomIJNS4_21SM100_MMA_MXF8F6F4_SSISI_SI_fSJ_Li128ELi128ELNS4_4UMMA5MajorE0ELS17_0ELNS16_7ScaleInE0ELS18_0EEEEEENSM_INS5_IJSD_SD_SD_EEENS5_IJSV_SV_SV_EEEEENS5_IJNS4_10UnderscoreES1E_S1E_EEEEENS5_IJNS4_23SM90_TMA_LOAD_MULTICASTES1H_EEENS5_IJNS4_14ComposedLayoutINS4_7SwizzleILi3ELi4ELi3EEENS4_18smem_ptr_flag_bitsILi8EEENSM_INS5_IJNSA_ILi8EEESG_EEENS5_IJSG_SD_EEEEEEENSM_INS5_IJNS5_IJNS5_IJSO_SD_EEENS5_IJSN_SD_EEEEEESD_NS5_IJSC_SD_EEEEEENS5_IJNS5_IJNS5_IJST_SX_EEESW_EEESV_NS5_IJSD_SX_EEEEEEEEEEEvNS4_8identityES1I_S23_vS24_EENS_8epilogue10collective18CollectiveEpilogueINS26_23Sm100TmaWarpSpecializedILi4ELi2ELi16ELb1ELb0EEEJNS5_IJNSA_ILi64EEESG_SG_EEENS5_IJNSM_IS2B_SD_EENSM_INS5_IJSS_SB_EEENS5_IJSD_S2B_EEEEEEEENS_10bfloat16_tESL_S2I_SL_NS26_6fusion15FusionCallbacksIS2A_NS2J_17LinearCombinationIS2I_fS2I_fLNS_15FloatRoundStyleE2EEES2C_S2H_JEEENS4_5SM1004TMEM4LOAD26SM100_TMEM_LOAD_32dp32b16xENS4_13SM90_TMA_LOADENS1J_INS1K_ILi1ELi4ELi3EEENS1M_ILi16EEENSM_INS5_IJS1O_SS_EEENS5_IJSS_SD_EEEEEEENS4_39AutoVectorizingCopyWithAssumedAlignmentILi128EEENS4_14SM90_TMA_STOREES2Z_S31_S31_EEEvvEEEEvNT_6ParamsE,"aw",@nobits
	.sectionflags	@""
	.align	16
	.zero		1024


//--------------------- .nv.shared.reserved.0     --------------------------
	.section	.nv.shared.reserved.0,"aw",@nobits
	.weak		__nv_reservedSMEM_offset_0_alias
	.size		__nv_reservedSMEM_offset_0_alias, 0, 64
	.other		__nv_reservedSMEM_offset_0_alias,@"STO_CUDA_RESERVED_SHARED STV_DEFAULT"
__nv_reservedSMEM_offset_0_alias:
	.zero		0
.nv.shared.reserved.0:
	.zero		64
	.weak		__nv_reservedSMEM_tcgen05_partition
	.type		__nv_reservedSMEM_tcgen05_partition,@object
	.size		__nv_reservedSMEM_tcgen05_partition,(.L_0 - __nv_reservedSMEM_tcgen05_partition)
__nv_reservedSMEM_tcgen05_partition:
	.zero		32
.L_0:


//--------------------- .nv.global                --------------------------
	.section	.nv.global,"aw",@nobits
.nv.global:
	.type		_ZN40_INTERNAL_0b834791_4_k_cu_8aaf42ce_210094cute1_E,@object
	.size		_ZN40_INTERNAL_0b834791_4_k_cu_8aaf42ce_210094cute1_E,(_ZN40_INTERNAL_0b834791_4_k_cu_8aaf42ce_210094cuda3std3__45__cpo6cbeginE - _ZN40_INTERNAL_0b834791_4_k_cu_8aaf42ce_210094cute1_E)
_ZN40_INTERNAL_0b834791_4_k_cu_8aaf42ce_210094cute1_E:
	.zero		1
	.type		_ZN40_INTERNAL_0b834791_4_k_cu_8aaf42ce_210094cuda3std3__45__cpo6cbeginE,@object
	.size		_ZN40_INTERNAL_0b834791_4_k_cu_8aaf42ce_210094cuda3std3__45__cpo6cbeginE,(_ZN40_INTERNAL_0b834791_4_k_cu_8aaf42ce_210094cuda3std3__48in_placeE - _ZN40_INTERNAL_0b834791_4_k_cu_8aaf42ce_210094cuda3std3__45__cpo6cbeginE)
_ZN40_INTERNAL_0b834791_4_k_cu_8aaf42ce_210094cuda3std3__45__cpo6cbeginE:
	.zero		1
	.type		_ZN40_INTERNAL_0b834791_4_k_cu_8aaf42ce_210094cuda3std3__48in_placeE,@object
	.size		_ZN40_INTERNAL_0b834791_4_k_cu_8aaf42ce_210094cuda3std3__48in_placeE,(_ZN40_INTERNAL_0b834791_4_k_cu_8aaf42ce_210094cuda3std6ranges3__45__cpo9iter_moveE - _ZN40_INTERNAL_0b834791_4_k_cu_8aaf42ce_210094cuda3std3__48in_placeE)
_ZN40_INTERNAL_0b834791_4_k_cu_8aaf42ce_210094cuda3std3__48in_placeE:
	.zero		1
	.type		_ZN40_INTERNAL_0b834791_4_k_cu_8aaf42ce_210094cuda3std6ranges3__45__cpo9iter_moveE,@object
	.size		_ZN40_INTERNAL_0b834791_4_k_cu_8aaf42ce_210094cuda3std6ranges3__45__cpo9iter_moveE,(_ZN40_INTERNAL_0b834791_4_k_cu_8aaf42ce_210094cuda3std3__45__cpo5beginE - _ZN40_INTERNAL_0b834791_4_k_cu_8aaf42ce_210094cuda3std6ranges3__45__cpo9iter_moveE)
_ZN40_INTERNAL_0b834791_4_k_cu_8aaf42ce_210094cuda3std6ranges3__45__cpo9iter_moveE:
	.zero		1
	.type		_ZN40_INTERNAL_0b834791_4_k_cu_8aaf42ce_210094cuda3std3__45__cpo5beginE,@object
	.size		_ZN40_INTERNAL_0b834791_4_k_cu_8aaf42ce_210094cuda3std3__45__cpo5beginE,(_ZN40_INTERNAL_0b834791_4_k_cu_8aaf42ce_210094cuda3std3__442_GLOBAL__N__0b834791_4_k_cu_8aaf42ce_210096ignoreE - _ZN40_INTERNAL_0b834791_4_k_cu_8aaf42ce_210094cuda3std3__45__cpo5beginE)
_ZN40_INTERNAL_0b834791_4_k_cu_8aaf42ce_210094cuda3std3__45__cpo5beginE:
	.zero		1
	.type		_ZN40_INTERNAL_0b834791_4_k_cu_8aaf42ce_210094cuda3std3__442_GLOBAL__N__0b834791_4_k_cu_8aaf42ce_210096ignoreE,@object
	.size		_ZN40_INTERNAL_0b834791_4_k_cu_8aaf42ce_210094cuda3std3__442_GLOBAL__N__0b834791_4_k_cu_8aaf42ce_210096ignoreE,(_ZN40_INTERNAL_0b834791_4_k_cu_8aaf42ce_210094cute7productE - _ZN40_INTERNAL_0b834791_4_k_cu_8aaf42ce_210094cuda3std3__442_GLOBAL__N__0b834791_4_k_cu_8aaf42ce_210096ignoreE)
_ZN40_INTERNAL_0b834791_4_k_cu_8aaf42ce_210094cuda3std3__442_GLOBAL__N__0b834791_4_k_cu_8aaf42ce_210096ignoreE:
	.zero		1
	.type		_ZN40_INTERNAL_0b834791_4_k_cu_8aaf42ce_210094cute7productE,@object
	.size		_ZN40_INTERNAL_0b834791_4_k_cu_8aaf42ce_210094cute7productE,(_ZN40_INTERNAL_0b834791_4_k_cu_8aaf42ce_210094cuda3std3__45__cpo3endE - _ZN40_INTERNAL_0b834791_4_k_cu_8aaf42ce_210094cute7productE)
_ZN40_INTERNAL_0b834791_4_k_cu_8aaf42ce_210094cute7productE:
	.zero		1
	.type		_ZN40_INTERNAL_0b834791_4_k_cu_8aaf42ce_210094cuda3std3__45__cpo3endE,@object
	.size		_ZN40_INTERNAL_0b834791_4_k_cu_8aaf42ce_210094cuda3std3__45__cpo3endE,(_ZN40_INTERNAL_0b834791_4_k_cu_8aaf42ce_210094cuda3std3__419piecewise_constructE - _ZN40_INTERNAL_0b834791_4_k_cu_8aaf42ce_210094cuda3std3__45__cpo3endE)
_ZN40_INTERNAL_0b834791_4_k_cu_8aaf42ce_210094cuda3std3__45__cpo3endE:
	.zero		1
	.type		_ZN40_INTERNAL_0b834791_4_k_cu_8aaf42ce_210094cuda3std3__419piecewise_constructE,@object
	.size		_ZN40_INTERNAL_0b834791_4_k_cu_8aaf42ce_210094cuda3std3__419piecewise_constructE,(_ZN40_INTERNAL_0b834791_4_k_cu_8aaf42ce_210094cuda3std3__45__cpo4cendE - _ZN40_INTERNAL_0b834791_4_k_cu_8aaf42ce_210094cuda3std3__419piecewise_constructE)
_ZN40_INTERNAL_0b834791_4_k_cu_8aaf42ce_210094cuda3std3__419piecewise_constructE:
	.zero		1
	.type		_ZN40_INTERNAL_0b834791_4_k_cu_8aaf42ce_210094cuda3std3__45__cpo4cendE,@object
	.size		_ZN40_INTERNAL_0b834791_4_k_cu_8aaf42ce_210094cuda3std3__45__cpo4cendE,(_ZN40_INTERNAL_0b834791_4_k_cu_8aaf42ce_210094cuda3std6ranges3__45__cpo4swapE - _ZN40_INTERNAL_0b834791_4_k_cu_8aaf42ce_210094cuda3std3__45__cpo4cendE)
_ZN40_INTERNAL_0b834791_4_k_cu_8aaf42ce_210094cuda3std3__45__cpo4cendE:
	.zero		1
	.type		_ZN40_INTERNAL_0b834791_4_k_cu_8aaf42ce_210094cuda3std6ranges3__45__cpo4swapE,@object
	.size		_ZN40_INTERNAL_0b834791_4_k_cu_8aaf42ce_210094cuda3std6ranges3__45__cpo4swapE,(.L_10 - _ZN40_INTERNAL_0b834791_4_k_cu_8aaf42ce_210094cuda3std6ranges3__45__cpo4swapE)
_ZN40_INTERNAL_0b834791_4_k_cu_8aaf42ce_210094cuda3std6ranges3__45__cpo4swapE:
	.zero		1
.L_10:


//--------------------- .nv.constant0._ZN7cutlass13device_kernelINS_4gemm6kernel13GemmUniversalIN4cute5tupleIJiiiiEEENS1_10collective13CollectiveMmaINS1_46MainloopSm100TmaUmmaWarpSpecializedBlockScaledILi6ELi2ELi2ENS5_IJNS4_1CILi2EEENSA_ILi4EEENSA_ILi1EEEEEEEENS5_IJNSA_ILi128EEESG_SG_EEENS5_IJNS_12float_e5m2_tENS_13float_ue8m0_tEEEENS5_IJNS5_IJlSD_lEEENS4_6LayoutINS5_IJNS5_IJNS5_IJNSA_ILi32EEESC_EEEiEEESP_NS5_IJSD_iEEEEEENS5_IJNS5_IJNS5_IJNSA_ILi16EEESC_EEEiEEENS5_IJNS5_IJNSA_ILi0EEESD_EEENSA_ILi512EEEEEENS5_IJSV_iEEEEEEEEEEESK_S12_NS4_8TiledMMAINS4_8MMA_AtomIJNS4_21SM100_MMA_MXF8F6F4_SSISI_SI_fSJ_Li128ELi128ELNS4_4UMMA5MajorE0ELS17_0ELNS16_7ScaleInE0ELS18_0EEEEEENSM_INS5_IJSD_SD_SD_EEENS5_IJSV_SV_SV_EEEEENS5_IJNS4_10UnderscoreES1E_S1E_EEEEENS5_IJNS4_23SM90_TMA_LOAD_MULTICASTES1H_EEENS5_IJNS4_14ComposedLayoutINS4_7SwizzleILi3ELi4ELi3EEENS4_18smem_ptr_flag_bitsILi8EEENSM_INS5_IJNSA_ILi8EEESG_EEENS5_IJSG_SD_EEEEEEENSM_INS5_IJNS5_IJNS5_IJSO_SD_EEENS5_IJSN_SD_EEEEEESD_NS5_IJSC_SD_EEEEEENS5_IJNS5_IJNS5_IJST_SX_EEESW_EEESV_NS5_IJSD_SX_EEEEEEEEEEEvNS4_8identityES1I_S23_vS24_EENS_8epilogue10collective18CollectiveEpilogueINS26_23Sm100TmaWarpSpecializedILi4ELi2ELi16ELb1ELb0EEEJNS5_IJNSA_ILi64EEESG_SG_EEENS5_IJNSM_IS2B_SD_EENSM_INS5_IJSS_SB_EEENS5_IJSD_S2B_EEEEEEEENS_10bfloat16_tESL_S2I_SL_NS26_6fusion15FusionCallbacksIS2A_NS2J_17LinearCombinationIS2I_fS2I_fLNS_15FloatRoundStyleE2EEES2C_S2H_JEEENS4_5SM1004TMEM4LOAD26SM100_TMEM_LOAD_32dp32b16xENS4_13SM90_TMA_LOADENS1J_INS1K_ILi1ELi4ELi3EEENS1M_ILi16EEENSM_INS5_IJS1O_SS_EEENS5_IJSS_SD_EEEEEEENS4_39AutoVectorizingCopyWithAssumedAlignmentILi128EEENS4_14SM90_TMA_STOREES2Z_S31_S31_EEEvvEEEEvNT_6ParamsE --------------------------
	.section	.nv.constant0._ZN7cutlass13device_kernelINS_4gemm6kernel13GemmUniversalIN4cute5tupleIJiiiiEEENS1_10collective13CollectiveMmaINS1_46MainloopSm100TmaUmmaWarpSpecializedBlockScaledILi6ELi2ELi2ENS5_IJNS4_1CILi2EEENSA_ILi4EEENSA_ILi1EEEEEEEENS5_IJNSA_ILi128EEESG_SG_EEENS5_IJNS_12float_e5m2_tENS_13float_ue8m0_tEEEENS5_IJNS5_IJlSD_lEEENS4_6LayoutINS5_IJNS5_IJNS5_IJNSA_ILi32EEESC_EEEiEEESP_NS5_IJSD_iEEEEEENS5_IJNS5_IJNS5_IJNSA_ILi16EEESC_EEEiEEENS5_IJNS5_IJNSA_ILi0EEESD_EEENSA_ILi512EEEEEENS5_IJSV_iEEEEEEEEEEESK_S12_NS4_8TiledMMAINS4_8MMA_AtomIJNS4_21SM100_MMA_MXF8F6F4_SSISI_SI_fSJ_Li128ELi128ELNS4_4UMMA5MajorE0ELS17_0ELNS16_7ScaleInE0ELS18_0EEEEEENSM_INS5_IJSD_SD_SD_EEENS5_IJSV_SV_SV_EEEEENS5_IJNS4_10UnderscoreES1E_S1E_EEEEENS5_IJNS4_23SM90_TMA_LOAD_MULTICASTES1H_EEENS5_IJNS4_14ComposedLayoutINS4_7SwizzleILi3ELi4ELi3EEENS4_18smem_ptr_flag_bitsILi8EEENSM_INS5_IJNSA_ILi8EEESG_EEENS5_IJSG_SD_EEEEEEENSM_INS5_IJNS5_IJNS5_IJSO_SD_EEENS5_IJSN_SD_EEEEEESD_NS5_IJSC_SD_EEEEEENS5_IJNS5_IJNS5_IJST_SX_EEESW_EEESV_NS5_IJSD_SX_EEEEEEEEEEEvNS4_8identityES1I_S23_vS24_EENS_8epilogue10collective18CollectiveEpilogueINS26_23Sm100TmaWarpSpecializedILi4ELi2ELi16ELb1ELb0EEEJNS5_IJNSA_ILi64EEESG_SG_EEENS5_IJNSM_IS2B_SD_EENSM_INS5_IJSS_SB_EEENS5_IJSD_S2B_EEEEEEEENS_10bfloat16_tESL_S2I_SL_NS26_6fusion15FusionCallbacksIS2A_NS2J_17LinearCombinationIS2I_fS2I_fLNS_15FloatRoundStyleE2EEES2C_S2H_JEEENS4_5SM1004TMEM4LOAD26SM100_TMEM_LOAD_32dp32b16xENS4_13SM90_TMA_LOADENS1J_INS1K_ILi1ELi4ELi3EEENS1M_ILi16EEENSM_INS5_IJS1O_SS_EEENS5_IJSS_SD_EEEEEEENS4_39AutoVectorizingCopyWithAssumedAlignmentILi128EEENS4_14SM90_TMA_STOREES2Z_S31_S31_EEEvvEEEEvNT_6ParamsE,"a",@progbits
	.sectionflags	@""
	.align	4
.nv.constant0._ZN7cutlass13device_kernelINS_4gemm6kernel13GemmUniversalIN4cute5tupleIJiiiiEEENS1_10collective13CollectiveMmaINS1_46MainloopSm100TmaUmmaWarpSpecializedBlockScaledILi6ELi2ELi2ENS5_IJNS4_1CILi2EEENSA_ILi4EEENSA_ILi1EEEEEEEENS5_IJNSA_ILi128EEESG_SG_EEENS5_IJNS_12float_e5m2_tENS_13float_ue8m0_tEEEENS5_IJNS5_IJlSD_lEEENS4_6LayoutINS5_IJNS5_IJNS5_IJNSA_ILi32EEESC_EEEiEEESP_NS5_IJSD_iEEEEEENS5_IJNS5_IJNS5_IJNSA_ILi16EEESC_EEEiEEENS5_IJNS5_IJNSA_ILi0EEESD_EEENSA_ILi512EEEEEENS5_IJSV_iEEEEEEEEEEESK_S12_NS4_8TiledMMAINS4_8MMA_AtomIJNS4_21SM100_MMA_MXF8F6F4_SSISI_SI_fSJ_Li128ELi128ELNS4_4UMMA5MajorE0ELS17_0ELNS16_7ScaleInE0ELS18_0EEEEEENSM_INS5_IJSD_SD_SD_EEENS5_IJSV_SV_SV_EEEEENS5_IJNS4_10UnderscoreES1E_S1E_EEEEENS5_IJNS4_23SM90_TMA_LOAD_MULTICASTES1H_EEENS5_IJNS4_14ComposedLayoutINS4_7SwizzleILi3ELi4ELi3EEENS4_18smem_ptr_flag_bitsILi8EEENSM_INS5_IJNSA_ILi8EEESG_EEENS5_IJSG_SD_EEEEEEENSM_INS5_IJNS5_IJNS5_IJSO_SD_EEENS5_IJSN_SD_EEEEEESD_NS5_IJSC_SD_EEEEEENS5_IJNS5_IJNS5_IJST_SX_EEESW_EEESV_NS5_IJSD_SX_EEEEEEEEEEEvNS4_8identityES1I_S23_vS24_EENS_8epilogue10collective18CollectiveEpilogueINS26_23Sm100TmaWarpSpecializedILi4ELi2ELi16ELb1ELb0EEEJNS5_IJNSA_ILi64EEESG_SG_EEENS5_IJNSM_IS2B_SD_EENSM_INS5_IJSS_SB_EEENS5_IJSD_S2B_EEEEEEEENS_10bfloat16_tESL_S2I_SL_NS26_6fusion15FusionCallbacksIS2A_NS2J_17LinearCombinationIS2I_fS2I_fLNS_15FloatRoundStyleE2EEES2C_S2H_JEEENS4_5SM1004TMEM4LOAD26SM100_TMEM_LOAD_32dp32b16xENS4_13SM90_TMA_LOADENS1J_INS1K_ILi1ELi4ELi3EEENS1M_ILi16EEENSM_INS5_IJS1O_SS_EEENS5_IJSS_SD_EEEEEEENS4_39AutoVectorizingCopyWithAssumedAlignmentILi128EEENS4_14SM90_TMA_STOREES2Z_S31_S31_EEEvvEEEEvNT_6ParamsE:
	.zero		3968


//--------------------- SYMBOLS --------------------------

	.type		.nv.reservedSmem.offset0,@object
	.size		.nv.reservedSmem.offset0,0x4
	.type		.nv.reservedSmem.cap,@object
	.size		.nv.reservedSmem.cap,0x4
	.type		__assertfail,@function
